//
// Generated by NVIDIA NVVM Compiler
//
// Compiler Build ID: CL-36424714
// Cuda compilation tools, release 13.0, V13.0.88
// Based on NVVM 20.0.0
//

.version 9.0
.target sm_100
.address_size 64

	// .globl	_Z15nv12ToRgbKernelPhPKhS1_ii
.const .align 4 .b8 d_gaussianWeights[28] = {224, 243, 195, 59, 248, 82, 120, 61, 177, 165, 119, 62, 20, 38, 196, 62, 177, 165, 119, 62, 248, 82, 120, 61, 224, 243, 195, 59};
.const .align 4 .b8 d_firCoeffs[256];
.extern .shared .align 16 .b8 smem[];
.global .align 4 .b8 __cudart_i2opi_f[24] = {65, 144, 67, 60, 153, 149, 98, 219, 192, 221, 52, 245, 209, 87, 39, 252, 41, 21, 68, 78, 110, 131, 249, 162};

.visible .entry _Z15nv12ToRgbKernelPhPKhS1_ii(
	.param .u64 .ptr .align 1 _Z15nv12ToRgbKernelPhPKhS1_ii_param_0,
	.param .u64 .ptr .align 1 _Z15nv12ToRgbKernelPhPKhS1_ii_param_1,
	.param .u64 .ptr .align 1 _Z15nv12ToRgbKernelPhPKhS1_ii_param_2,
	.param .u32 _Z15nv12ToRgbKernelPhPKhS1_ii_param_3,
	.param .u32 _Z15nv12ToRgbKernelPhPKhS1_ii_param_4
)
{
	.reg .pred 	%p<4>;
	.reg .b16 	%rs<4>;
	.reg .b32 	%r<23>;
	.reg .b32 	%f<16>;
	.reg .b64 	%rd<13>;

	ld.param.u64 	%rd1, [_Z15nv12ToRgbKernelPhPKhS1_ii_param_0];
	ld.param.u64 	%rd2, [_Z15nv12ToRgbKernelPhPKhS1_ii_param_1];
	ld.param.u64 	%rd3, [_Z15nv12ToRgbKernelPhPKhS1_ii_param_2];
	ld.param.u32 	%r3, [_Z15nv12ToRgbKernelPhPKhS1_ii_param_3];
	ld.param.u32 	%r4, [_Z15nv12ToRgbKernelPhPKhS1_ii_param_4];
	mov.u32 	%r6, %ctaid.x;
	mov.u32 	%r7, %ntid.x;
	mov.u32 	%r8, %tid.x;
	mad.lo.s32 	%r1, %r6, %r7, %r8;
	mov.u32 	%r9, %ctaid.y;
	mov.u32 	%r10, %ntid.y;
	mov.u32 	%r11, %tid.y;
	mad.lo.s32 	%r12, %r9, %r10, %r11;
	setp.ge.s32 	%p1, %r1, %r3;
	setp.ge.s32 	%p2, %r12, %r4;
	or.pred  	%p3, %p1, %p2;
	@%p3 bra 	$L__BB0_2;
	cvta.to.global.u64 	%rd4, %rd2;
	cvta.to.global.u64 	%rd5, %rd3;
	cvta.to.global.u64 	%rd6, %rd1;
	mad.lo.s32 	%r13, %r3, %r12, %r1;
	shr.u32 	%r14, %r12, 1;
	shr.u32 	%r15, %r1, 31;
	add.s32 	%r16, %r1, %r15;
	and.b32  	%r17, %r16, -2;
	mad.lo.s32 	%r18, %r3, %r14, %r17;
	cvt.s64.s32 	%rd7, %r13;
	add.s64 	%rd8, %rd4, %rd7;
	ld.global.u8 	%rs1, [%rd8];
	cvt.rn.f32.u16 	%f1, %rs1;
	cvt.s64.s32 	%rd9, %r18;
	add.s64 	%rd10, %rd5, %rd9;
	ld.global.u8 	%rs2, [%rd10];
	cvt.rn.f32.u16 	%f2, %rs2;
	add.f32 	%f3, %f2, 0fC3000000;
	ld.global.u8 	%rs3, [%rd10+1];
	cvt.rn.f32.u16 	%f4, %rs3;
	add.f32 	%f5, %f4, 0fC3000000;
	fma.rn.f32 	%f6, %f5, 0f3FB374BC, %f1;
	fma.rn.f32 	%f7, %f3, 0fBEB020C5, %f1;
	fma.rn.f32 	%f8, %f5, 0fBF36C8B4, %f7;
	fma.rn.f32 	%f9, %f3, 0f3FE2D0E5, %f1;
	mul.lo.s32 	%r19, %r13, 3;
	max.f32 	%f10, %f6, 0f00000000;
	min.f32 	%f11, %f10, 0f437F0000;
	cvt.rzi.u32.f32 	%r20, %f11;
	cvt.s64.s32 	%rd11, %r19;
	add.s64 	%rd12, %rd6, %rd11;
	st.global.u8 	[%rd12], %r20;
	max.f32 	%f12, %f8, 0f00000000;
	min.f32 	%f13, %f12, 0f437F0000;
	cvt.rzi.u32.f32 	%r21, %f13;
	st.global.u8 	[%rd12+1], %r21;
	max.f32 	%f14, %f9, 0f00000000;
	min.f32 	%f15, %f14, 0f437F0000;
	cvt.rzi.u32.f32 	%r22, %f15;
	st.global.u8 	[%rd12+2], %r22;
$L__BB0_2:
	ret;

}
	// .globl	_Z14rgbToYuvKernelPhS_S_PKhii
.visible .entry _Z14rgbToYuvKernelPhS_S_PKhii(
	.param .u64 .ptr .align 1 _Z14rgbToYuvKernelPhS_S_PKhii_param_0,
	.param .u64 .ptr .align 1 _Z14rgbToYuvKernelPhS_S_PKhii_param_1,
	.param .u64 .ptr .align 1 _Z14rgbToYuvKernelPhS_S_PKhii_param_2,
	.param .u64 .ptr .align 1 _Z14rgbToYuvKernelPhS_S_PKhii_param_3,
	.param .u32 _Z14rgbToYuvKernelPhS_S_PKhii_param_4,
	.param .u32 _Z14rgbToYuvKernelPhS_S_PKhii_param_5
)
{
	.reg .pred 	%p<5>;
	.reg .b16 	%rs<4>;
	.reg .b32 	%r<28>;
	.reg .b32 	%f<21>;
	.reg .b64 	%rd<16>;

	ld.param.u64 	%rd1, [_Z14rgbToYuvKernelPhS_S_PKhii_param_0];
	ld.param.u64 	%rd2, [_Z14rgbToYuvKernelPhS_S_PKhii_param_1];
	ld.param.u64 	%rd3, [_Z14rgbToYuvKernelPhS_S_PKhii_param_2];
	ld.param.u64 	%rd4, [_Z14rgbToYuvKernelPhS_S_PKhii_param_3];
	ld.param.u32 	%r3, [_Z14rgbToYuvKernelPhS_S_PKhii_param_4];
	ld.param.u32 	%r4, [_Z14rgbToYuvKernelPhS_S_PKhii_param_5];
	mov.u32 	%r6, %ctaid.x;
	mov.u32 	%r7, %ntid.x;
	mov.u32 	%r8, %tid.x;
	mad.lo.s32 	%r1, %r6, %r7, %r8;
	mov.u32 	%r9, %ctaid.y;
	mov.u32 	%r10, %ntid.y;
	mov.u32 	%r11, %tid.y;
	mad.lo.s32 	%r12, %r9, %r10, %r11;
	setp.ge.s32 	%p1, %r1, %r3;
	setp.ge.s32 	%p2, %r12, %r4;
	or.pred  	%p3, %p1, %p2;
	@%p3 bra 	$L__BB1_3;
	cvta.to.global.u64 	%rd5, %rd4;
	cvta.to.global.u64 	%rd6, %rd1;
	mad.lo.s32 	%r13, %r3, %r12, %r1;
	mul.lo.s32 	%r14, %r13, 3;
	cvt.s64.s32 	%rd7, %r14;
	add.s64 	%rd8, %rd5, %rd7;
	ld.global.u8 	%rs1, [%rd8];
	cvt.rn.f32.u16 	%f3, %rs1;
	ld.global.u8 	%rs2, [%rd8+1];
	cvt.rn.f32.u16 	%f4, %rs2;
	ld.global.u8 	%rs3, [%rd8+2];
	cvt.rn.f32.u16 	%f5, %rs3;
	mul.f32 	%f6, %f4, 0f3F1645A2;
	fma.rn.f32 	%f7, %f3, 0f3E991687, %f6;
	fma.rn.f32 	%f8, %f5, 0f3DE978D5, %f7;
	mul.f32 	%f9, %f4, 0fBEA978D5;
	fma.rn.f32 	%f10, %f3, 0fBE2D0E56, %f9;
	fma.rn.f32 	%f1, %f5, 0f3F000000, %f10;
	mul.f32 	%f11, %f4, 0fBED6872B;
	fma.rn.f32 	%f12, %f3, 0f3F000000, %f11;
	fma.rn.f32 	%f2, %f5, 0fBDA5E354, %f12;
	max.f32 	%f13, %f8, 0f00000000;
	min.f32 	%f14, %f13, 0f437F0000;
	cvt.rzi.u32.f32 	%r15, %f14;
	cvt.s64.s32 	%rd9, %r13;
	add.s64 	%rd10, %rd6, %rd9;
	st.global.u8 	[%rd10], %r15;
	or.b32  	%r16, %r1, %r12;
	and.b32  	%r17, %r16, 1;
	setp.eq.b32 	%p4, %r17, 1;
	@%p4 bra 	$L__BB1_3;
	add.f32 	%f15, %f2, 0f43000000;
	add.f32 	%f16, %f1, 0f43000000;
	shr.u32 	%r18, %r12, 1;
	shr.u32 	%r19, %r3, 31;
	add.s32 	%r20, %r3, %r19;
	shr.s32 	%r21, %r20, 1;
	shr.u32 	%r22, %r1, 31;
	add.s32 	%r23, %r1, %r22;
	shr.s32 	%r24, %r23, 1;
	mad.lo.s32 	%r25, %r21, %r18, %r24;
	max.f32 	%f17, %f16, 0f00000000;
	min.f32 	%f18, %f17, 0f437F0000;
	cvt.rzi.u32.f32 	%r26, %f18;
	cvt.s64.s32 	%rd11, %r25;
	cvta.to.global.u64 	%rd12, %rd2;
	add.s64 	%rd13, %rd12, %rd11;
	st.global.u8 	[%rd13], %r26;
	max.f32 	%f19, %f15, 0f00000000;
	min.f32 	%f20, %f19, 0f437F0000;
	cvt.rzi.u32.f32 	%r27, %f20;
	cvta.to.global.u64 	%rd14, %rd3;
	add.s64 	%rd15, %rd14, %rd11;
	st.global.u8 	[%rd15], %r27;
$L__BB1_3:
	ret;

}
	// .globl	_Z24brightnessContrastKernelPhPKhiiiff
.visible .entry _Z24brightnessContrastKernelPhPKhiiiff(
	.param .u64 .ptr .align 1 _Z24brightnessContrastKernelPhPKhiiiff_param_0,
	.param .u64 .ptr .align 1 _Z24brightnessContrastKernelPhPKhiiiff_param_1,
	.param .u32 _Z24brightnessContrastKernelPhPKhiiiff_param_2,
	.param .u32 _Z24brightnessContrastKernelPhPKhiiiff_param_3,
	.param .u32 _Z24brightnessContrastKernelPhPKhiiiff_param_4,
	.param .f32 _Z24brightnessContrastKernelPhPKhiiiff_param_5,
	.param .f32 _Z24brightnessContrastKernelPhPKhiiiff_param_6
)
{
	.reg .pred 	%p<14>;
	.reg .b16 	%rs<16>;
	.reg .b32 	%r<54>;
	.reg .b32 	%f<93>;
	.reg .b64 	%rd<19>;

	ld.param.u64 	%rd5, [_Z24brightnessContrastKernelPhPKhiiiff_param_0];
	ld.param.u64 	%rd6, [_Z24brightnessContrastKernelPhPKhiiiff_param_1];
	ld.param.u32 	%r17, [_Z24brightnessContrastKernelPhPKhiiiff_param_2];
	ld.param.u32 	%r19, [_Z24brightnessContrastKernelPhPKhiiiff_param_3];
	ld.param.u32 	%r18, [_Z24brightnessContrastKernelPhPKhiiiff_param_4];
	ld.param.f32 	%f1, [_Z24brightnessContrastKernelPhPKhiiiff_param_5];
	ld.param.f32 	%f2, [_Z24brightnessContrastKernelPhPKhiiiff_param_6];
	cvta.to.global.u64 	%rd1, %rd5;
	cvta.to.global.u64 	%rd2, %rd6;
	mov.u32 	%r21, %ctaid.x;
	mov.u32 	%r22, %ntid.x;
	mov.u32 	%r23, %tid.x;
	mad.lo.s32 	%r1, %r21, %r22, %r23;
	mov.u32 	%r24, %ctaid.y;
	mov.u32 	%r25, %ntid.y;
	mov.u32 	%r26, %tid.y;
	mad.lo.s32 	%r27, %r24, %r25, %r26;
	setp.ge.s32 	%p1, %r1, %r17;
	setp.ge.s32 	%p2, %r27, %r19;
	or.pred  	%p3, %p1, %p2;
	setp.lt.s32 	%p4, %r18, 1;
	or.pred  	%p5, %p3, %p4;
	@%p5 bra 	$L__BB2_12;
	mad.lo.s32 	%r29, %r17, %r27, %r1;
	mul.lo.s32 	%r3, %r29, %r18;
	and.b32  	%r4, %r18, 7;
	setp.lt.u32 	%p6, %r18, 8;
	mov.b32 	%r52, 0;
	@%p6 bra 	$L__BB2_4;
	and.b32  	%r52, %r18, 2147483640;
	neg.s32 	%r50, %r52;
	add.s64 	%rd3, %rd2, 3;
	add.s64 	%rd4, %rd1, 3;
	mov.u32 	%r49, %r3;
$L__BB2_3:
	.pragma "nounroll";
	cvt.s64.s32 	%rd7, %r49;
	add.s64 	%rd8, %rd3, %rd7;
	add.s64 	%rd9, %rd4, %rd7;
	ld.global.u8 	%rs1, [%rd8+-3];
	cvt.rn.f32.u16 	%f3, %rs1;
	add.f32 	%f4, %f3, 0fC3000000;
	fma.rn.f32 	%f5, %f2, %f4, 0f43000000;
	add.f32 	%f6, %f1, %f5;
	max.f32 	%f7, %f6, 0f00000000;
	min.f32 	%f8, %f7, 0f437F0000;
	cvt.rzi.u32.f32 	%r30, %f8;
	st.global.u8 	[%rd9+-3], %r30;
	ld.global.u8 	%rs2, [%rd8+-2];
	cvt.rn.f32.u16 	%f9, %rs2;
	add.f32 	%f10, %f9, 0fC3000000;
	fma.rn.f32 	%f11, %f2, %f10, 0f43000000;
	add.f32 	%f12, %f1, %f11;
	max.f32 	%f13, %f12, 0f00000000;
	min.f32 	%f14, %f13, 0f437F0000;
	cvt.rzi.u32.f32 	%r31, %f14;
	st.global.u8 	[%rd9+-2], %r31;
	ld.global.u8 	%rs3, [%rd8+-1];
	cvt.rn.f32.u16 	%f15, %rs3;
	add.f32 	%f16, %f15, 0fC3000000;
	fma.rn.f32 	%f17, %f2, %f16, 0f43000000;
	add.f32 	%f18, %f1, %f17;
	max.f32 	%f19, %f18, 0f00000000;
	min.f32 	%f20, %f19, 0f437F0000;
	cvt.rzi.u32.f32 	%r32, %f20;
	st.global.u8 	[%rd9+-1], %r32;
	ld.global.u8 	%rs4, [%rd8];
	cvt.rn.f32.u16 	%f21, %rs4;
	add.f32 	%f22, %f21, 0fC3000000;
	fma.rn.f32 	%f23, %f2, %f22, 0f43000000;
	add.f32 	%f24, %f1, %f23;
	max.f32 	%f25, %f24, 0f00000000;
	min.f32 	%f26, %f25, 0f437F0000;
	cvt.rzi.u32.f32 	%r33, %f26;
	st.global.u8 	[%rd9], %r33;
	ld.global.u8 	%rs5, [%rd8+1];
	cvt.rn.f32.u16 	%f27, %rs5;
	add.f32 	%f28, %f27, 0fC3000000;
	fma.rn.f32 	%f29, %f2, %f28, 0f43000000;
	add.f32 	%f30, %f1, %f29;
	max.f32 	%f31, %f30, 0f00000000;
	min.f32 	%f32, %f31, 0f437F0000;
	cvt.rzi.u32.f32 	%r34, %f32;
	st.global.u8 	[%rd9+1], %r34;
	ld.global.u8 	%rs6, [%rd8+2];
	cvt.rn.f32.u16 	%f33, %rs6;
	add.f32 	%f34, %f33, 0fC3000000;
	fma.rn.f32 	%f35, %f2, %f34, 0f43000000;
	add.f32 	%f36, %f1, %f35;
	max.f32 	%f37, %f36, 0f00000000;
	min.f32 	%f38, %f37, 0f437F0000;
	cvt.rzi.u32.f32 	%r35, %f38;
	st.global.u8 	[%rd9+2], %r35;
	ld.global.u8 	%rs7, [%rd8+3];
	cvt.rn.f32.u16 	%f39, %rs7;
	add.f32 	%f40, %f39, 0fC3000000;
	fma.rn.f32 	%f41, %f2, %f40, 0f43000000;
	add.f32 	%f42, %f1, %f41;
	max.f32 	%f43, %f42, 0f00000000;
	min.f32 	%f44, %f43, 0f437F0000;
	cvt.rzi.u32.f32 	%r36, %f44;
	st.global.u8 	[%rd9+3], %r36;
	ld.global.u8 	%rs8, [%rd8+4];
	cvt.rn.f32.u16 	%f45, %rs8;
	add.f32 	%f46, %f45, 0fC3000000;
	fma.rn.f32 	%f47, %f2, %f46, 0f43000000;
	add.f32 	%f48, %f1, %f47;
	max.f32 	%f49, %f48, 0f00000000;
	min.f32 	%f50, %f49, 0f437F0000;
	cvt.rzi.u32.f32 	%r37, %f50;
	st.global.u8 	[%rd9+4], %r37;
	add.s32 	%r50, %r50, 8;
	add.s32 	%r49, %r49, 8;
	setp.ne.s32 	%p7, %r50, 0;
	@%p7 bra 	$L__BB2_3;
$L__BB2_4:
	setp.eq.s32 	%p8, %r4, 0;
	@%p8 bra 	$L__BB2_12;
	and.b32  	%r12, %r18, 3;
	setp.lt.u32 	%p9, %r4, 4;
	@%p9 bra 	$L__BB2_7;
	add.s32 	%r38, %r52, %r3;
	cvt.s64.s32 	%rd10, %r38;
	add.s64 	%rd11, %rd2, %rd10;
	ld.global.u8 	%rs9, [%rd11];
	cvt.rn.f32.u16 	%f51, %rs9;
	add.f32 	%f52, %f51, 0fC3000000;
	fma.rn.f32 	%f53, %f2, %f52, 0f43000000;
	add.f32 	%f54, %f1, %f53;
	max.f32 	%f55, %f54, 0f00000000;
	min.f32 	%f56, %f55, 0f437F0000;
	cvt.rzi.u32.f32 	%r39, %f56;
	add.s64 	%rd12, %rd1, %rd10;
	st.global.u8 	[%rd12], %r39;
	ld.global.u8 	%rs10, [%rd11+1];
	cvt.rn.f32.u16 	%f57, %rs10;
	add.f32 	%f58, %f57, 0fC3000000;
	fma.rn.f32 	%f59, %f2, %f58, 0f43000000;
	add.f32 	%f60, %f1, %f59;
	max.f32 	%f61, %f60, 0f00000000;
	min.f32 	%f62, %f61, 0f437F0000;
	cvt.rzi.u32.f32 	%r40, %f62;
	st.global.u8 	[%rd12+1], %r40;
	ld.global.u8 	%rs11, [%rd11+2];
	cvt.rn.f32.u16 	%f63, %rs11;
	add.f32 	%f64, %f63, 0fC3000000;
	fma.rn.f32 	%f65, %f2, %f64, 0f43000000;
	add.f32 	%f66, %f1, %f65;
	max.f32 	%f67, %f66, 0f00000000;
	min.f32 	%f68, %f67, 0f437F0000;
	cvt.rzi.u32.f32 	%r41, %f68;
	st.global.u8 	[%rd12+2], %r41;
	ld.global.u8 	%rs12, [%rd11+3];
	cvt.rn.f32.u16 	%f69, %rs12;
	add.f32 	%f70, %f69, 0fC3000000;
	fma.rn.f32 	%f71, %f2, %f70, 0f43000000;
	add.f32 	%f72, %f1, %f71;
	max.f32 	%f73, %f72, 0f00000000;
	min.f32 	%f74, %f73, 0f437F0000;
	cvt.rzi.u32.f32 	%r42, %f74;
	st.global.u8 	[%rd12+3], %r42;
	add.s32 	%r52, %r52, 4;
$L__BB2_7:
	setp.eq.s32 	%p10, %r12, 0;
	@%p10 bra 	$L__BB2_12;
	setp.eq.s32 	%p11, %r12, 1;
	@%p11 bra 	$L__BB2_10;
	add.s32 	%r43, %r52, %r3;
	cvt.s64.s32 	%rd13, %r43;
	add.s64 	%rd14, %rd2, %rd13;
	ld.global.u8 	%rs13, [%rd14];
	cvt.rn.f32.u16 	%f75, %rs13;
	add.f32 	%f76, %f75, 0fC3000000;
	fma.rn.f32 	%f77, %f2, %f76, 0f43000000;
	add.f32 	%f78, %f1, %f77;
	max.f32 	%f79, %f78, 0f00000000;
	min.f32 	%f80, %f79, 0f437F0000;
	cvt.rzi.u32.f32 	%r44, %f80;
	add.s64 	%rd15, %rd1, %rd13;
	st.global.u8 	[%rd15], %r44;
	ld.global.u8 	%rs14, [%rd14+1];
	cvt.rn.f32.u16 	%f81, %rs14;
	add.f32 	%f82, %f81, 0fC3000000;
	fma.rn.f32 	%f83, %f2, %f82, 0f43000000;
	add.f32 	%f84, %f1, %f83;
	max.f32 	%f85, %f84, 0f00000000;
	min.f32 	%f86, %f85, 0f437F0000;
	cvt.rzi.u32.f32 	%r45, %f86;
	st.global.u8 	[%rd15+1], %r45;
	add.s32 	%r52, %r52, 2;
$L__BB2_10:
	and.b32  	%r46, %r18, 1;
	setp.eq.b32 	%p12, %r46, 1;
	not.pred 	%p13, %p12;
	@%p13 bra 	$L__BB2_12;
	add.s32 	%r47, %r52, %r3;
	cvt.s64.s32 	%rd16, %r47;
	add.s64 	%rd17, %rd2, %rd16;
	ld.global.u8 	%rs15, [%rd17];
	cvt.rn.f32.u16 	%f87, %rs15;
	add.f32 	%f88, %f87, 0fC3000000;
	fma.rn.f32 	%f89, %f2, %f88, 0f43000000;
	add.f32 	%f90, %f1, %f89;
	max.f32 	%f91, %f90, 0f00000000;
	min.f32 	%f92, %f91, 0f437F0000;
	cvt.rzi.u32.f32 	%r48, %f92;
	add.s64 	%rd18, %rd1, %rd16;
	st.global.u8 	[%rd18], %r48;
$L__BB2_12:
	ret;

}
	// .globl	_Z16saturationKernelPhPKhiif
.visible .entry _Z16saturationKernelPhPKhiif(
	.param .u64 .ptr .align 1 _Z16saturationKernelPhPKhiif_param_0,
	.param .u64 .ptr .align 1 _Z16saturationKernelPhPKhiif_param_1,
	.param .u32 _Z16saturationKernelPhPKhiif_param_2,
	.param .u32 _Z16saturationKernelPhPKhiif_param_3,
	.param .f32 _Z16saturationKernelPhPKhiif_param_4
)
{
	.reg .pred 	%p<4>;
	.reg .b16 	%rs<4>;
	.reg .b32 	%r<18>;
	.reg .b32 	%f<20>;
	.reg .b64 	%rd<8>;

	ld.param.u64 	%rd1, [_Z16saturationKernelPhPKhiif_param_0];
	ld.param.u64 	%rd2, [_Z16saturationKernelPhPKhiif_param_1];
	ld.param.u32 	%r3, [_Z16saturationKernelPhPKhiif_param_2];
	ld.param.u32 	%r4, [_Z16saturationKernelPhPKhiif_param_3];
	ld.param.f32 	%f1, [_Z16saturationKernelPhPKhiif_param_4];
	mov.u32 	%r6, %ctaid.x;
	mov.u32 	%r7, %ntid.x;
	mov.u32 	%r8, %tid.x;
	mad.lo.s32 	%r1, %r6, %r7, %r8;
	mov.u32 	%r9, %ctaid.y;
	mov.u32 	%r10, %ntid.y;
	mov.u32 	%r11, %tid.y;
	mad.lo.s32 	%r12, %r9, %r10, %r11;
	setp.ge.s32 	%p1, %r1, %r3;
	setp.ge.s32 	%p2, %r12, %r4;
	or.pred  	%p3, %p1, %p2;
	@%p3 bra 	$L__BB3_2;
	cvta.to.global.u64 	%rd3, %rd2;
	cvta.to.global.u64 	%rd4, %rd1;
	mad.lo.s32 	%r13, %r3, %r12, %r1;
	mul.lo.s32 	%r14, %r13, 3;
	cvt.s64.s32 	%rd5, %r14;
	add.s64 	%rd6, %rd3, %rd5;
	ld.global.u8 	%rs1, [%rd6];
	cvt.rn.f32.u16 	%f2, %rs1;
	ld.global.u8 	%rs2, [%rd6+1];
	cvt.rn.f32.u16 	%f3, %rs2;
	ld.global.u8 	%rs3, [%rd6+2];
	cvt.rn.f32.u16 	%f4, %rs3;
	mul.f32 	%f5, %f3, 0f3F1645A2;
	fma.rn.f32 	%f6, %f2, 0f3E991687, %f5;
	fma.rn.f32 	%f7, %f4, 0f3DE978D5, %f6;
	sub.f32 	%f8, %f2, %f7;
	fma.rn.f32 	%f9, %f1, %f8, %f7;
	sub.f32 	%f10, %f3, %f7;
	fma.rn.f32 	%f11, %f1, %f10, %f7;
	sub.f32 	%f12, %f4, %f7;
	fma.rn.f32 	%f13, %f1, %f12, %f7;
	max.f32 	%f14, %f9, 0f00000000;
	min.f32 	%f15, %f14, 0f437F0000;
	cvt.rzi.u32.f32 	%r15, %f15;
	add.s64 	%rd7, %rd4, %rd5;
	st.global.u8 	[%rd7], %r15;
	max.f32 	%f16, %f11, 0f00000000;
	min.f32 	%f17, %f16, 0f437F0000;
	cvt.rzi.u32.f32 	%r16, %f17;
	st.global.u8 	[%rd7+1], %r16;
	max.f32 	%f18, %f13, 0f00000000;
	min.f32 	%f19, %f18, 0f437F0000;
	cvt.rzi.u32.f32 	%r17, %f19;
	st.global.u8 	[%rd7+2], %r17;
$L__BB3_2:
	ret;

}
	// .globl	_Z22colorTemperatureKernelPhPKhiif
.visible .entry _Z22colorTemperatureKernelPhPKhiif(
	.param .u64 .ptr .align 1 _Z22colorTemperatureKernelPhPKhiif_param_0,
	.param .u64 .ptr .align 1 _Z22colorTemperatureKernelPhPKhiif_param_1,
	.param .u32 _Z22colorTemperatureKernelPhPKhiif_param_2,
	.param .u32 _Z22colorTemperatureKernelPhPKhiif_param_3,
	.param .f32 _Z22colorTemperatureKernelPhPKhiif_param_4
)
{
	.reg .pred 	%p<4>;
	.reg .b16 	%rs<4>;
	.reg .b32 	%r<18>;
	.reg .b32 	%f<12>;
	.reg .b64 	%rd<8>;

	ld.param.u64 	%rd1, [_Z22colorTemperatureKernelPhPKhiif_param_0];
	ld.param.u64 	%rd2, [_Z22colorTemperatureKernelPhPKhiif_param_1];
	ld.param.u32 	%r3, [_Z22colorTemperatureKernelPhPKhiif_param_2];
	ld.param.u32 	%r4, [_Z22colorTemperatureKernelPhPKhiif_param_3];
	ld.param.f32 	%f1, [_Z22colorTemperatureKernelPhPKhiif_param_4];
	mov.u32 	%r6, %ctaid.x;
	mov.u32 	%r7, %ntid.x;
	mov.u32 	%r8, %tid.x;
	mad.lo.s32 	%r1, %r6, %r7, %r8;
	mov.u32 	%r9, %ctaid.y;
	mov.u32 	%r10, %ntid.y;
	mov.u32 	%r11, %tid.y;
	mad.lo.s32 	%r12, %r9, %r10, %r11;
	setp.ge.s32 	%p1, %r1, %r3;
	setp.ge.s32 	%p2, %r12, %r4;
	or.pred  	%p3, %p1, %p2;
	@%p3 bra 	$L__BB4_2;
	cvta.to.global.u64 	%rd3, %rd2;
	cvta.to.global.u64 	%rd4, %rd1;
	mad.lo.s32 	%r13, %r3, %r12, %r1;
	mul.lo.s32 	%r14, %r13, 3;
	cvt.s64.s32 	%rd5, %r14;
	add.s64 	%rd6, %rd3, %rd5;
	ld.global.u8 	%rs1, [%rd6];
	cvt.rn.f32.u16 	%f2, %rs1;
	ld.global.u8 	%rs2, [%rd6+1];
	cvt.rn.f32.u16 	%f3, %rs2;
	ld.global.u8 	%rs3, [%rd6+2];
	cvt.rn.f32.u16 	%f4, %rs3;
	mul.f32 	%f5, %f1, 0f41A00000;
	add.f32 	%f6, %f5, %f2;
	sub.f32 	%f7, %f4, %f5;
	max.f32 	%f8, %f6, 0f00000000;
	min.f32 	%f9, %f8, 0f437F0000;
	cvt.rzi.u32.f32 	%r15, %f9;
	add.s64 	%rd7, %rd4, %rd5;
	st.global.u8 	[%rd7], %r15;
	cvt.rzi.u32.f32 	%r16, %f3;
	st.global.u8 	[%rd7+1], %r16;
	max.f32 	%f10, %f7, 0f00000000;
	min.f32 	%f11, %f10, 0f437F0000;
	cvt.rzi.u32.f32 	%r17, %f11;
	st.global.u8 	[%rd7+2], %r17;
$L__BB4_2:
	ret;

}
	// .globl	_Z14applyLutKernelPhPKhS1_ii
.visible .entry _Z14applyLutKernelPhPKhS1_ii(
	.param .u64 .ptr .align 1 _Z14applyLutKernelPhPKhS1_ii_param_0,
	.param .u64 .ptr .align 1 _Z14applyLutKernelPhPKhS1_ii_param_1,
	.param .u64 .ptr .align 1 _Z14applyLutKernelPhPKhS1_ii_param_2,
	.param .u32 _Z14applyLutKernelPhPKhS1_ii_param_3,
	.param .u32 _Z14applyLutKernelPhPKhS1_ii_param_4
)
{
	.reg .pred 	%p<4>;
	.reg .b16 	%rs<4>;
	.reg .b32 	%r<15>;
	.reg .b64 	%rd<16>;

	ld.param.u64 	%rd1, [_Z14applyLutKernelPhPKhS1_ii_param_0];
	ld.param.u64 	%rd2, [_Z14applyLutKernelPhPKhS1_ii_param_1];
	ld.param.u64 	%rd3, [_Z14applyLutKernelPhPKhS1_ii_param_2];
	ld.param.u32 	%r3, [_Z14applyLutKernelPhPKhS1_ii_param_3];
	ld.param.u32 	%r4, [_Z14applyLutKernelPhPKhS1_ii_param_4];
	mov.u32 	%r6, %ctaid.x;
	mov.u32 	%r7, %ntid.x;
	mov.u32 	%r8, %tid.x;
	mad.lo.s32 	%r1, %r6, %r7, %r8;
	mov.u32 	%r9, %ctaid.y;
	mov.u32 	%r10, %ntid.y;
	mov.u32 	%r11, %tid.y;
	mad.lo.s32 	%r12, %r9, %r10, %r11;
	setp.ge.s32 	%p1, %r1, %r3;
	setp.ge.s32 	%p2, %r12, %r4;
	or.pred  	%p3, %p1, %p2;
	@%p3 bra 	$L__BB5_2;
	cvta.to.global.u64 	%rd4, %rd2;
	cvta.to.global.u64 	%rd5, %rd3;
	cvta.to.global.u64 	%rd6, %rd1;
	mad.lo.s32 	%r13, %r3, %r12, %r1;
	mul.lo.s32 	%r14, %r13, 3;
	cvt.s64.s32 	%rd7, %r14;
	add.s64 	%rd8, %rd4, %rd7;
	ld.global.u8 	%rd9, [%rd8];
	add.s64 	%rd10, %rd5, %rd9;
	ld.global.u8 	%rs1, [%rd10];
	add.s64 	%rd11, %rd6, %rd7;
	st.global.u8 	[%rd11], %rs1;
	ld.global.u8 	%rd12, [%rd8+1];
	add.s64 	%rd13, %rd5, %rd12;
	ld.global.u8 	%rs2, [%rd13+256];
	st.global.u8 	[%rd11+1], %rs2;
	ld.global.u8 	%rd14, [%rd8+2];
	add.s64 	%rd15, %rd5, %rd14;
	ld.global.u8 	%rs3, [%rd15+512];
	st.global.u8 	[%rd11+2], %rs3;
$L__BB5_2:
	ret;

}
	// .globl	_Z22gaussianBlurHorizontalPhPKhii
.visible .entry _Z22gaussianBlurHorizontalPhPKhii(
	.param .u64 .ptr .align 1 _Z22gaussianBlurHorizontalPhPKhii_param_0,
	.param .u64 .ptr .align 1 _Z22gaussianBlurHorizontalPhPKhii_param_1,
	.param .u32 _Z22gaussianBlurHorizontalPhPKhii_param_2,
	.param .u32 _Z22gaussianBlurHorizontalPhPKhii_param_3
)
{
	.reg .pred 	%p<4>;
	.reg .b16 	%rs<22>;
	.reg .b32 	%r<54>;
	.reg .b32 	%f<50>;
	.reg .b64 	%rd<21>;

	ld.param.u64 	%rd1, [_Z22gaussianBlurHorizontalPhPKhii_param_0];
	ld.param.u64 	%rd2, [_Z22gaussianBlurHorizontalPhPKhii_param_1];
	ld.param.u32 	%r3, [_Z22gaussianBlurHorizontalPhPKhii_param_2];
	ld.param.u32 	%r4, [_Z22gaussianBlurHorizontalPhPKhii_param_3];
	mov.u32 	%r6, %ctaid.x;
	mov.u32 	%r7, %ntid.x;
	mov.u32 	%r8, %tid.x;
	mad.lo.s32 	%r1, %r6, %r7, %r8;
	mov.u32 	%r9, %ctaid.y;
	mov.u32 	%r10, %ntid.y;
	mov.u32 	%r11, %tid.y;
	mad.lo.s32 	%r12, %r9, %r10, %r11;
	setp.ge.s32 	%p1, %r1, %r3;
	setp.ge.s32 	%p2, %r12, %r4;
	or.pred  	%p3, %p1, %p2;
	@%p3 bra 	$L__BB6_2;
	cvta.to.global.u64 	%rd3, %rd1;
	cvta.to.global.u64 	%rd4, %rd2;
	mul.lo.s32 	%r13, %r3, %r12;
	add.s32 	%r14, %r3, -1;
	max.s32 	%r15, %r1, 3;
	add.s32 	%r16, %r15, -3;
	min.s32 	%r17, %r16, %r14;
	add.s32 	%r18, %r17, %r13;
	mul.lo.s32 	%r19, %r18, 3;
	ld.const.f32 	%f1, [d_gaussianWeights];
	cvt.s64.s32 	%rd5, %r19;
	add.s64 	%rd6, %rd4, %rd5;
	ld.global.u8 	%rs1, [%rd6];
	cvt.rn.f32.u16 	%f2, %rs1;
	fma.rn.f32 	%f3, %f1, %f2, 0f00000000;
	ld.global.u8 	%rs2, [%rd6+1];
	cvt.rn.f32.u16 	%f4, %rs2;
	fma.rn.f32 	%f5, %f1, %f4, 0f00000000;
	ld.global.u8 	%rs3, [%rd6+2];
	cvt.rn.f32.u16 	%f6, %rs3;
	fma.rn.f32 	%f7, %f1, %f6, 0f00000000;
	max.s32 	%r20, %r1, 2;
	add.s32 	%r21, %r20, -2;
	min.s32 	%r22, %r21, %r14;
	add.s32 	%r23, %r22, %r13;
	mul.lo.s32 	%r24, %r23, 3;
	ld.const.f32 	%f8, [d_gaussianWeights+4];
	cvt.s64.s32 	%rd7, %r24;
	add.s64 	%rd8, %rd4, %rd7;
	ld.global.u8 	%rs4, [%rd8];
	cvt.rn.f32.u16 	%f9, %rs4;
	fma.rn.f32 	%f10, %f8, %f9, %f3;
	ld.global.u8 	%rs5, [%rd8+1];
	cvt.rn.f32.u16 	%f11, %rs5;
	fma.rn.f32 	%f12, %f8, %f11, %f5;
	ld.global.u8 	%rs6, [%rd8+2];
	cvt.rn.f32.u16 	%f13, %rs6;
	fma.rn.f32 	%f14, %f8, %f13, %f7;
	max.s32 	%r25, %r1, 1;
	add.s32 	%r26, %r25, -1;
	min.s32 	%r27, %r26, %r14;
	add.s32 	%r28, %r27, %r13;
	mul.lo.s32 	%r29, %r28, 3;
	ld.const.f32 	%f15, [d_gaussianWeights+8];
	cvt.s64.s32 	%rd9, %r29;
	add.s64 	%rd10, %rd4, %rd9;
	ld.global.u8 	%rs7, [%rd10];
	cvt.rn.f32.u16 	%f16, %rs7;
	fma.rn.f32 	%f17, %f15, %f16, %f10;
	ld.global.u8 	%rs8, [%rd10+1];
	cvt.rn.f32.u16 	%f18, %rs8;
	fma.rn.f32 	%f19, %f15, %f18, %f12;
	ld.global.u8 	%rs9, [%rd10+2];
	cvt.rn.f32.u16 	%f20, %rs9;
	fma.rn.f32 	%f21, %f15, %f20, %f14;
	max.s32 	%r30, %r1, 0;
	min.s32 	%r31, %r30, %r14;
	add.s32 	%r32, %r31, %r13;
	mul.lo.s32 	%r33, %r32, 3;
	ld.const.f32 	%f22, [d_gaussianWeights+12];
	cvt.s64.s32 	%rd11, %r33;
	add.s64 	%rd12, %rd4, %rd11;
	ld.global.u8 	%rs10, [%rd12];
	cvt.rn.f32.u16 	%f23, %rs10;
	fma.rn.f32 	%f24, %f22, %f23, %f17;
	ld.global.u8 	%rs11, [%rd12+1];
	cvt.rn.f32.u16 	%f25, %rs11;
	fma.rn.f32 	%f26, %f22, %f25, %f19;
	ld.global.u8 	%rs12, [%rd12+2];
	cvt.rn.f32.u16 	%f27, %rs12;
	fma.rn.f32 	%f28, %f22, %f27, %f21;
	max.s32 	%r34, %r1, -1;
	add.s32 	%r35, %r34, 1;
	min.s32 	%r36, %r35, %r14;
	add.s32 	%r37, %r36, %r13;
	mul.lo.s32 	%r38, %r37, 3;
	ld.const.f32 	%f29, [d_gaussianWeights+16];
	cvt.s64.s32 	%rd13, %r38;
	add.s64 	%rd14, %rd4, %rd13;
	ld.global.u8 	%rs13, [%rd14];
	cvt.rn.f32.u16 	%f30, %rs13;
	fma.rn.f32 	%f31, %f29, %f30, %f24;
	ld.global.u8 	%rs14, [%rd14+1];
	cvt.rn.f32.u16 	%f32, %rs14;
	fma.rn.f32 	%f33, %f29, %f32, %f26;
	ld.global.u8 	%rs15, [%rd14+2];
	cvt.rn.f32.u16 	%f34, %rs15;
	fma.rn.f32 	%f35, %f29, %f34, %f28;
	max.s32 	%r39, %r1, -2;
	add.s32 	%r40, %r39, 2;
	min.s32 	%r41, %r40, %r14;
	add.s32 	%r42, %r41, %r13;
	mul.lo.s32 	%r43, %r42, 3;
	ld.const.f32 	%f36, [d_gaussianWeights+20];
	cvt.s64.s32 	%rd15, %r43;
	add.s64 	%rd16, %rd4, %rd15;
	ld.global.u8 	%rs16, [%rd16];
	cvt.rn.f32.u16 	%f37, %rs16;
	fma.rn.f32 	%f38, %f36, %f37, %f31;
	ld.global.u8 	%rs17, [%rd16+1];
	cvt.rn.f32.u16 	%f39, %rs17;
	fma.rn.f32 	%f40, %f36, %f39, %f33;
	ld.global.u8 	%rs18, [%rd16+2];
	cvt.rn.f32.u16 	%f41, %rs18;
	fma.rn.f32 	%f42, %f36, %f41, %f35;
	max.s32 	%r44, %r1, -3;
	add.s32 	%r45, %r44, 3;
	min.s32 	%r46, %r45, %r14;
	add.s32 	%r47, %r46, %r13;
	mul.lo.s32 	%r48, %r47, 3;
	ld.const.f32 	%f43, [d_gaussianWeights+24];
	cvt.s64.s32 	%rd17, %r48;
	add.s64 	%rd18, %rd4, %rd17;
	ld.global.u8 	%rs19, [%rd18];
	cvt.rn.f32.u16 	%f44, %rs19;
	fma.rn.f32 	%f45, %f43, %f44, %f38;
	ld.global.u8 	%rs20, [%rd18+1];
	cvt.rn.f32.u16 	%f46, %rs20;
	fma.rn.f32 	%f47, %f43, %f46, %f40;
	ld.global.u8 	%rs21, [%rd18+2];
	cvt.rn.f32.u16 	%f48, %rs21;
	fma.rn.f32 	%f49, %f43, %f48, %f42;
	add.s32 	%r49, %r13, %r1;
	mul.lo.s32 	%r50, %r49, 3;
	cvt.rzi.u32.f32 	%r51, %f45;
	cvt.s64.s32 	%rd19, %r50;
	add.s64 	%rd20, %rd3, %rd19;
	st.global.u8 	[%rd20], %r51;
	cvt.rzi.u32.f32 	%r52, %f47;
	st.global.u8 	[%rd20+1], %r52;
	cvt.rzi.u32.f32 	%r53, %f49;
	st.global.u8 	[%rd20+2], %r53;
$L__BB6_2:
	ret;

}
	// .globl	_Z20gaussianBlurVerticalPhPKhii
.visible .entry _Z20gaussianBlurVerticalPhPKhii(
	.param .u64 .ptr .align 1 _Z20gaussianBlurVerticalPhPKhii_param_0,
	.param .u64 .ptr .align 1 _Z20gaussianBlurVerticalPhPKhii_param_1,
	.param .u32 _Z20gaussianBlurVerticalPhPKhii_param_2,
	.param .u32 _Z20gaussianBlurVerticalPhPKhii_param_3
)
{
	.reg .pred 	%p<4>;
	.reg .b16 	%rs<22>;
	.reg .b32 	%r<49>;
	.reg .b32 	%f<50>;
	.reg .b64 	%rd<21>;

	ld.param.u64 	%rd1, [_Z20gaussianBlurVerticalPhPKhii_param_0];
	ld.param.u64 	%rd2, [_Z20gaussianBlurVerticalPhPKhii_param_1];
	ld.param.u32 	%r3, [_Z20gaussianBlurVerticalPhPKhii_param_2];
	ld.param.u32 	%r5, [_Z20gaussianBlurVerticalPhPKhii_param_3];
	mov.u32 	%r6, %ctaid.x;
	mov.u32 	%r7, %ntid.x;
	mov.u32 	%r8, %tid.x;
	mad.lo.s32 	%r1, %r6, %r7, %r8;
	mov.u32 	%r9, %ctaid.y;
	mov.u32 	%r10, %ntid.y;
	mov.u32 	%r11, %tid.y;
	mad.lo.s32 	%r12, %r9, %r10, %r11;
	setp.ge.s32 	%p1, %r1, %r3;
	setp.ge.s32 	%p2, %r12, %r5;
	or.pred  	%p3, %p1, %p2;
	@%p3 bra 	$L__BB7_2;
	cvta.to.global.u64 	%rd3, %rd1;
	cvta.to.global.u64 	%rd4, %rd2;
	add.s32 	%r13, %r5, -1;
	max.u32 	%r14, %r12, 3;
	add.s32 	%r15, %r14, -3;
	min.u32 	%r16, %r15, %r13;
	mad.lo.s32 	%r17, %r16, %r3, %r1;
	mul.lo.s32 	%r18, %r17, 3;
	ld.const.f32 	%f1, [d_gaussianWeights];
	cvt.s64.s32 	%rd5, %r18;
	add.s64 	%rd6, %rd4, %rd5;
	ld.global.u8 	%rs1, [%rd6];
	cvt.rn.f32.u16 	%f2, %rs1;
	fma.rn.f32 	%f3, %f1, %f2, 0f00000000;
	ld.global.u8 	%rs2, [%rd6+1];
	cvt.rn.f32.u16 	%f4, %rs2;
	fma.rn.f32 	%f5, %f1, %f4, 0f00000000;
	ld.global.u8 	%rs3, [%rd6+2];
	cvt.rn.f32.u16 	%f6, %rs3;
	fma.rn.f32 	%f7, %f1, %f6, 0f00000000;
	max.u32 	%r19, %r12, 2;
	add.s32 	%r20, %r19, -2;
	min.u32 	%r21, %r20, %r13;
	mad.lo.s32 	%r22, %r21, %r3, %r1;
	mul.lo.s32 	%r23, %r22, 3;
	ld.const.f32 	%f8, [d_gaussianWeights+4];
	cvt.s64.s32 	%rd7, %r23;
	add.s64 	%rd8, %rd4, %rd7;
	ld.global.u8 	%rs4, [%rd8];
	cvt.rn.f32.u16 	%f9, %rs4;
	fma.rn.f32 	%f10, %f8, %f9, %f3;
	ld.global.u8 	%rs5, [%rd8+1];
	cvt.rn.f32.u16 	%f11, %rs5;
	fma.rn.f32 	%f12, %f8, %f11, %f5;
	ld.global.u8 	%rs6, [%rd8+2];
	cvt.rn.f32.u16 	%f13, %rs6;
	fma.rn.f32 	%f14, %f8, %f13, %f7;
	max.u32 	%r24, %r12, 1;
	add.s32 	%r25, %r24, -1;
	min.u32 	%r26, %r25, %r13;
	mad.lo.s32 	%r27, %r26, %r3, %r1;
	mul.lo.s32 	%r28, %r27, 3;
	ld.const.f32 	%f15, [d_gaussianWeights+8];
	cvt.s64.s32 	%rd9, %r28;
	add.s64 	%rd10, %rd4, %rd9;
	ld.global.u8 	%rs7, [%rd10];
	cvt.rn.f32.u16 	%f16, %rs7;
	fma.rn.f32 	%f17, %f15, %f16, %f10;
	ld.global.u8 	%rs8, [%rd10+1];
	cvt.rn.f32.u16 	%f18, %rs8;
	fma.rn.f32 	%f19, %f15, %f18, %f12;
	ld.global.u8 	%rs9, [%rd10+2];
	cvt.rn.f32.u16 	%f20, %rs9;
	fma.rn.f32 	%f21, %f15, %f20, %f14;
	min.u32 	%r29, %r12, %r13;
	mad.lo.s32 	%r30, %r29, %r3, %r1;
	mul.lo.s32 	%r31, %r30, 3;
	ld.const.f32 	%f22, [d_gaussianWeights+12];
	cvt.s64.s32 	%rd11, %r31;
	add.s64 	%rd12, %rd4, %rd11;
	ld.global.u8 	%rs10, [%rd12];
	cvt.rn.f32.u16 	%f23, %rs10;
	fma.rn.f32 	%f24, %f22, %f23, %f17;
	ld.global.u8 	%rs11, [%rd12+1];
	cvt.rn.f32.u16 	%f25, %rs11;
	fma.rn.f32 	%f26, %f22, %f25, %f19;
	ld.global.u8 	%rs12, [%rd12+2];
	cvt.rn.f32.u16 	%f27, %rs12;
	fma.rn.f32 	%f28, %f22, %f27, %f21;
	add.s32 	%r32, %r12, 1;
	min.u32 	%r33, %r32, %r13;
	mad.lo.s32 	%r34, %r33, %r3, %r1;
	mul.lo.s32 	%r35, %r34, 3;
	ld.const.f32 	%f29, [d_gaussianWeights+16];
	cvt.s64.s32 	%rd13, %r35;
	add.s64 	%rd14, %rd4, %rd13;
	ld.global.u8 	%rs13, [%rd14];
	cvt.rn.f32.u16 	%f30, %rs13;
	fma.rn.f32 	%f31, %f29, %f30, %f24;
	ld.global.u8 	%rs14, [%rd14+1];
	cvt.rn.f32.u16 	%f32, %rs14;
	fma.rn.f32 	%f33, %f29, %f32, %f26;
	ld.global.u8 	%rs15, [%rd14+2];
	cvt.rn.f32.u16 	%f34, %rs15;
	fma.rn.f32 	%f35, %f29, %f34, %f28;
	add.s32 	%r36, %r12, 2;
	min.u32 	%r37, %r36, %r13;
	mad.lo.s32 	%r38, %r37, %r3, %r1;
	mul.lo.s32 	%r39, %r38, 3;
	ld.const.f32 	%f36, [d_gaussianWeights+20];
	cvt.s64.s32 	%rd15, %r39;
	add.s64 	%rd16, %rd4, %rd15;
	ld.global.u8 	%rs16, [%rd16];
	cvt.rn.f32.u16 	%f37, %rs16;
	fma.rn.f32 	%f38, %f36, %f37, %f31;
	ld.global.u8 	%rs17, [%rd16+1];
	cvt.rn.f32.u16 	%f39, %rs17;
	fma.rn.f32 	%f40, %f36, %f39, %f33;
	ld.global.u8 	%rs18, [%rd16+2];
	cvt.rn.f32.u16 	%f41, %rs18;
	fma.rn.f32 	%f42, %f36, %f41, %f35;
	add.s32 	%r40, %r12, 3;
	min.u32 	%r41, %r40, %r13;
	mad.lo.s32 	%r42, %r41, %r3, %r1;
	mul.lo.s32 	%r43, %r42, 3;
	ld.const.f32 	%f43, [d_gaussianWeights+24];
	cvt.s64.s32 	%rd17, %r43;
	add.s64 	%rd18, %rd4, %rd17;
	ld.global.u8 	%rs19, [%rd18];
	cvt.rn.f32.u16 	%f44, %rs19;
	fma.rn.f32 	%f45, %f43, %f44, %f38;
	ld.global.u8 	%rs20, [%rd18+1];
	cvt.rn.f32.u16 	%f46, %rs20;
	fma.rn.f32 	%f47, %f43, %f46, %f40;
	ld.global.u8 	%rs21, [%rd18+2];
	cvt.rn.f32.u16 	%f48, %rs21;
	fma.rn.f32 	%f49, %f43, %f48, %f42;
	mad.lo.s32 	%r44, %r3, %r12, %r1;
	mul.lo.s32 	%r45, %r44, 3;
	cvt.rzi.u32.f32 	%r46, %f45;
	cvt.s64.s32 	%rd19, %r45;
	add.s64 	%rd20, %rd3, %rd19;
	st.global.u8 	[%rd20], %r46;
	cvt.rzi.u32.f32 	%r47, %f47;
	st.global.u8 	[%rd20+1], %r47;
	cvt.rzi.u32.f32 	%r48, %f49;
	st.global.u8 	[%rd20+2], %r48;
$L__BB7_2:
	ret;

}
	// .globl	_Z13sharpenKernelPhPKhiif
.visible .entry _Z13sharpenKernelPhPKhiif(
	.param .u64 .ptr .align 1 _Z13sharpenKernelPhPKhiif_param_0,
	.param .u64 .ptr .align 1 _Z13sharpenKernelPhPKhiif_param_1,
	.param .u32 _Z13sharpenKernelPhPKhiif_param_2,
	.param .u32 _Z13sharpenKernelPhPKhiif_param_3,
	.param .f32 _Z13sharpenKernelPhPKhiif_param_4
)
{
	.reg .pred 	%p<11>;
	.reg .b16 	%rs<7>;
	.reg .b32 	%r<51>;
	.reg .b32 	%f<23>;
	.reg .b64 	%rd<15>;

	ld.param.u64 	%rd3, [_Z13sharpenKernelPhPKhiif_param_0];
	ld.param.u64 	%rd4, [_Z13sharpenKernelPhPKhiif_param_1];
	ld.param.u32 	%r5, [_Z13sharpenKernelPhPKhiif_param_2];
	ld.param.u32 	%r6, [_Z13sharpenKernelPhPKhiif_param_3];
	ld.param.f32 	%f1, [_Z13sharpenKernelPhPKhiif_param_4];
	cvta.to.global.u64 	%rd1, %rd3;
	cvta.to.global.u64 	%rd2, %rd4;
	mov.u32 	%r7, %ctaid.x;
	mov.u32 	%r8, %ntid.x;
	mov.u32 	%r9, %tid.x;
	mad.lo.s32 	%r10, %r7, %r8, %r9;
	mov.u32 	%r11, %ctaid.y;
	mov.u32 	%r12, %ntid.y;
	mov.u32 	%r13, %tid.y;
	mad.lo.s32 	%r14, %r11, %r12, %r13;
	setp.lt.s32 	%p1, %r10, 1;
	add.s32 	%r15, %r5, -1;
	setp.ge.s32 	%p2, %r10, %r15;
	or.pred  	%p3, %p1, %p2;
	setp.eq.s32 	%p4, %r14, 0;
	or.pred  	%p5, %p4, %p3;
	add.s32 	%r16, %r6, -1;
	setp.ge.s32 	%p6, %r14, %r16;
	or.pred  	%p7, %p5, %p6;
	@%p7 bra 	$L__BB8_2;
	mul.lo.s32 	%r19, %r5, %r14;
	add.s32 	%r20, %r19, %r10;
	sub.s32 	%r21, %r19, %r5;
	add.s32 	%r22, %r21, %r10;
	add.s32 	%r23, %r20, %r5;
	mul.lo.s32 	%r24, %r20, 3;
	mul.lo.s32 	%r25, %r23, 3;
	mul.lo.s32 	%r26, %r22, 3;
	cvt.s64.s32 	%rd8, %r24;
	add.s64 	%rd9, %rd2, %rd8;
	ld.global.u8 	%rs4, [%rd9];
	cvt.rn.f32.u16 	%f2, %rs4;
	cvt.s64.s32 	%rd10, %r26;
	add.s64 	%rd11, %rd2, %rd10;
	ld.global.u8 	%r27, [%rd11];
	cvt.s64.s32 	%rd12, %r25;
	add.s64 	%rd13, %rd2, %rd12;
	ld.global.u8 	%r28, [%rd13];
	add.s32 	%r29, %r28, %r27;
	ld.global.u8 	%r30, [%rd9+-3];
	add.s32 	%r31, %r29, %r30;
	ld.global.u8 	%r32, [%rd9+3];
	add.s32 	%r33, %r31, %r32;
	cvt.rn.f32.u32 	%f3, %r33;
	mul.f32 	%f4, %f2, 0f40800000;
	sub.f32 	%f5, %f4, %f3;
	fma.rn.f32 	%f6, %f1, %f5, %f2;
	max.f32 	%f7, %f6, 0f00000000;
	min.f32 	%f8, %f7, 0f437F0000;
	cvt.rzi.u32.f32 	%r34, %f8;
	add.s64 	%rd14, %rd1, %rd8;
	st.global.u8 	[%rd14], %r34;
	ld.global.u8 	%rs5, [%rd9+1];
	cvt.rn.f32.u16 	%f9, %rs5;
	ld.global.u8 	%r35, [%rd11+1];
	ld.global.u8 	%r36, [%rd13+1];
	add.s32 	%r37, %r36, %r35;
	ld.global.u8 	%r38, [%rd9+-2];
	add.s32 	%r39, %r37, %r38;
	ld.global.u8 	%r40, [%rd9+4];
	add.s32 	%r41, %r39, %r40;
	cvt.rn.f32.u32 	%f10, %r41;
	mul.f32 	%f11, %f9, 0f40800000;
	sub.f32 	%f12, %f11, %f10;
	fma.rn.f32 	%f13, %f1, %f12, %f9;
	max.f32 	%f14, %f13, 0f00000000;
	min.f32 	%f15, %f14, 0f437F0000;
	cvt.rzi.u32.f32 	%r42, %f15;
	st.global.u8 	[%rd14+1], %r42;
	ld.global.u8 	%rs6, [%rd9+2];
	cvt.rn.f32.u16 	%f16, %rs6;
	ld.global.u8 	%r43, [%rd11+2];
	ld.global.u8 	%r44, [%rd13+2];
	add.s32 	%r45, %r44, %r43;
	ld.global.u8 	%r46, [%rd9+-1];
	add.s32 	%r47, %r45, %r46;
	ld.global.u8 	%r48, [%rd9+5];
	add.s32 	%r49, %r47, %r48;
	cvt.rn.f32.u32 	%f17, %r49;
	mul.f32 	%f18, %f16, 0f40800000;
	sub.f32 	%f19, %f18, %f17;
	fma.rn.f32 	%f20, %f1, %f19, %f16;
	max.f32 	%f21, %f20, 0f00000000;
	min.f32 	%f22, %f21, 0f437F0000;
	cvt.rzi.u32.f32 	%r50, %f22;
	st.global.u8 	[%rd14+2], %r50;
	bra.uni 	$L__BB8_4;
$L__BB8_2:
	setp.ge.s32 	%p8, %r10, %r5;
	setp.ge.s32 	%p9, %r14, %r6;
	or.pred  	%p10, %p8, %p9;
	@%p10 bra 	$L__BB8_4;
	mad.lo.s32 	%r17, %r5, %r14, %r10;
	mul.lo.s32 	%r18, %r17, 3;
	cvt.s64.s32 	%rd5, %r18;
	add.s64 	%rd6, %rd2, %rd5;
	ld.global.u8 	%rs1, [%rd6];
	add.s64 	%rd7, %rd1, %rd5;
	st.global.u8 	[%rd7], %rs1;
	ld.global.u8 	%rs2, [%rd6+1];
	st.global.u8 	[%rd7+1], %rs2;
	ld.global.u8 	%rs3, [%rd6+2];
	st.global.u8 	[%rd7+2], %rs3;
$L__BB8_4:
	ret;

}
	// .globl	_Z16motionBlurKernelPhPKhiiif
.visible .entry _Z16motionBlurKernelPhPKhiiif(
	.param .u64 .ptr .align 1 _Z16motionBlurKernelPhPKhiiif_param_0,
	.param .u64 .ptr .align 1 _Z16motionBlurKernelPhPKhiiif_param_1,
	.param .u32 _Z16motionBlurKernelPhPKhiiif_param_2,
	.param .u32 _Z16motionBlurKernelPhPKhiiif_param_3,
	.param .u32 _Z16motionBlurKernelPhPKhiiif_param_4,
	.param .f32 _Z16motionBlurKernelPhPKhiiif_param_5
)
{
	.local .align 4 .b8 	__local_depot9[28];
	.reg .b64 	%SP;
	.reg .b64 	%SPL;
	.reg .pred 	%p<27>;
	.reg .b16 	%rs<22>;
	.reg .b32 	%r<196>;
	.reg .b32 	%f<156>;
	.reg .b64 	%rd<59>;
	.reg .b64 	%fd<5>;

	mov.u64 	%SPL, __local_depot9;
	ld.param.u64 	%rd17, [_Z16motionBlurKernelPhPKhiiif_param_0];
	ld.param.u64 	%rd18, [_Z16motionBlurKernelPhPKhiiif_param_1];
	ld.param.u32 	%r45, [_Z16motionBlurKernelPhPKhiiif_param_2];
	ld.param.u32 	%r48, [_Z16motionBlurKernelPhPKhiiif_param_3];
	ld.param.u32 	%r47, [_Z16motionBlurKernelPhPKhiiif_param_4];
	ld.param.f32 	%f38, [_Z16motionBlurKernelPhPKhiiif_param_5];
	cvta.to.global.u64 	%rd1, %rd18;
	add.u64 	%rd2, %SPL, 0;
	mov.u32 	%r49, %ctaid.x;
	mov.u32 	%r50, %ntid.x;
	mov.u32 	%r51, %tid.x;
	mad.lo.s32 	%r1, %r49, %r50, %r51;
	mov.u32 	%r52, %ctaid.y;
	mov.u32 	%r53, %ntid.y;
	mov.u32 	%r54, %tid.y;
	mad.lo.s32 	%r55, %r52, %r53, %r54;
	setp.ge.s32 	%p1, %r1, %r45;
	setp.ge.s32 	%p2, %r55, %r48;
	or.pred  	%p3, %p1, %p2;
	@%p3 bra 	$L__BB9_27;
	mul.f32 	%f39, %f38, 0f3F22F983;
	cvt.rni.s32.f32 	%r191, %f39;
	cvt.rn.f32.s32 	%f40, %r191;
	fma.rn.f32 	%f41, %f40, 0fBFC90FDA, %f38;
	fma.rn.f32 	%f42, %f40, 0fB3A22168, %f41;
	fma.rn.f32 	%f137, %f40, 0fA7C234C5, %f42;
	abs.f32 	%f2, %f38;
	setp.ltu.f32 	%p4, %f2, 0f47CE4780;
	mov.u32 	%r187, %r191;
	mov.f32 	%f136, %f137;
	@%p4 bra 	$L__BB9_9;
	setp.neu.f32 	%p5, %f2, 0f7F800000;
	@%p5 bra 	$L__BB9_4;
	mov.f32 	%f45, 0f00000000;
	mul.rn.f32 	%f136, %f38, %f45;
	mov.b32 	%r187, 0;
	bra.uni 	$L__BB9_9;
$L__BB9_4:
	mov.b32 	%r4, %f38;
	shl.b32 	%r57, %r4, 8;
	or.b32  	%r5, %r57, -2147483648;
	mov.b64 	%rd55, 0;
	mov.b32 	%r184, 0;
	mov.u64 	%rd53, __cudart_i2opi_f;
	mov.u64 	%rd54, %rd2;
$L__BB9_5:
	.pragma "nounroll";
	ld.global.nc.u32 	%r58, [%rd53];
	mad.wide.u32 	%rd22, %r58, %r5, %rd55;
	shr.u64 	%rd55, %rd22, 32;
	st.local.u32 	[%rd54], %rd22;
	add.s32 	%r184, %r184, 1;
	add.s64 	%rd54, %rd54, 4;
	add.s64 	%rd53, %rd53, 4;
	setp.ne.s32 	%p6, %r184, 6;
	@%p6 bra 	$L__BB9_5;
	shr.u32 	%r59, %r4, 23;
	st.local.u32 	[%rd2+24], %rd55;
	and.b32  	%r8, %r59, 31;
	and.b32  	%r60, %r59, 224;
	add.s32 	%r61, %r60, -128;
	shr.u32 	%r62, %r61, 5;
	mul.wide.u32 	%rd23, %r62, 4;
	sub.s64 	%rd9, %rd2, %rd23;
	ld.local.u32 	%r185, [%rd9+24];
	ld.local.u32 	%r186, [%rd9+20];
	setp.eq.s32 	%p7, %r8, 0;
	@%p7 bra 	$L__BB9_8;
	shf.l.wrap.b32 	%r185, %r186, %r185, %r8;
	ld.local.u32 	%r63, [%rd9+16];
	shf.l.wrap.b32 	%r186, %r63, %r186, %r8;
$L__BB9_8:
	shr.u32 	%r64, %r185, 30;
	shf.l.wrap.b32 	%r65, %r186, %r185, 2;
	shl.b32 	%r66, %r186, 2;
	shr.u32 	%r67, %r65, 31;
	add.s32 	%r68, %r67, %r64;
	neg.s32 	%r69, %r68;
	setp.lt.s32 	%p8, %r4, 0;
	selp.b32 	%r187, %r69, %r68, %p8;
	xor.b32  	%r70, %r65, %r4;
	shr.s32 	%r71, %r65, 31;
	xor.b32  	%r72, %r71, %r65;
	xor.b32  	%r73, %r71, %r66;
	cvt.u64.u32 	%rd24, %r72;
	shl.b64 	%rd25, %rd24, 32;
	cvt.u64.u32 	%rd26, %r73;
	or.b64  	%rd27, %rd25, %rd26;
	cvt.rn.f64.s64 	%fd1, %rd27;
	mul.f64 	%fd2, %fd1, 0d3BF921FB54442D19;
	cvt.rn.f32.f64 	%f43, %fd2;
	neg.f32 	%f44, %f43;
	setp.lt.s32 	%p9, %r70, 0;
	selp.f32 	%f136, %f44, %f43, %p9;
$L__BB9_9:
	setp.ltu.f32 	%p10, %f2, 0f47CE4780;
	add.s32 	%r75, %r187, 1;
	mul.rn.f32 	%f46, %f136, %f136;
	and.b32  	%r76, %r187, 1;
	setp.eq.b32 	%p11, %r76, 1;
	selp.f32 	%f47, %f136, 0f3F800000, %p11;
	fma.rn.f32 	%f48, %f46, %f47, 0f00000000;
	fma.rn.f32 	%f49, %f46, 0f37CBAC00, 0fBAB607ED;
	selp.f32 	%f50, 0fB94D4153, %f49, %p11;
	selp.f32 	%f51, 0f3C0885E4, 0f3D2AAABB, %p11;
	fma.rn.f32 	%f52, %f50, %f46, %f51;
	selp.f32 	%f53, 0fBE2AAAA8, 0fBEFFFFFF, %p11;
	fma.rn.f32 	%f54, %f52, %f46, %f53;
	fma.rn.f32 	%f55, %f54, %f48, %f47;
	and.b32  	%r77, %r75, 2;
	setp.eq.s32 	%p12, %r77, 0;
	mov.f32 	%f56, 0f00000000;
	sub.f32 	%f57, %f56, %f55;
	selp.f32 	%f6, %f55, %f57, %p12;
	@%p10 bra 	$L__BB9_17;
	setp.neu.f32 	%p13, %f2, 0f7F800000;
	@%p13 bra 	$L__BB9_12;
	mov.f32 	%f60, 0f00000000;
	mul.rn.f32 	%f137, %f38, %f60;
	mov.b32 	%r191, 0;
	bra.uni 	$L__BB9_17;
$L__BB9_12:
	mov.b32 	%r17, %f38;
	shl.b32 	%r79, %r17, 8;
	or.b32  	%r18, %r79, -2147483648;
	mov.b64 	%rd58, 0;
	mov.b32 	%r188, 0;
	mov.u64 	%rd56, __cudart_i2opi_f;
	mov.u64 	%rd57, %rd2;
$L__BB9_13:
	.pragma "nounroll";
	ld.global.nc.u32 	%r80, [%rd56];
	mad.wide.u32 	%rd30, %r80, %r18, %rd58;
	shr.u64 	%rd58, %rd30, 32;
	st.local.u32 	[%rd57], %rd30;
	add.s32 	%r188, %r188, 1;
	add.s64 	%rd57, %rd57, 4;
	add.s64 	%rd56, %rd56, 4;
	setp.ne.s32 	%p14, %r188, 6;
	@%p14 bra 	$L__BB9_13;
	shr.u32 	%r81, %r17, 23;
	st.local.u32 	[%rd2+24], %rd58;
	and.b32  	%r21, %r81, 31;
	and.b32  	%r82, %r81, 224;
	add.s32 	%r83, %r82, -128;
	shr.u32 	%r84, %r83, 5;
	mul.wide.u32 	%rd31, %r84, 4;
	sub.s64 	%rd16, %rd2, %rd31;
	ld.local.u32 	%r189, [%rd16+24];
	ld.local.u32 	%r190, [%rd16+20];
	setp.eq.s32 	%p15, %r21, 0;
	@%p15 bra 	$L__BB9_16;
	shf.l.wrap.b32 	%r189, %r190, %r189, %r21;
	ld.local.u32 	%r85, [%rd16+16];
	shf.l.wrap.b32 	%r190, %r85, %r190, %r21;
$L__BB9_16:
	shr.u32 	%r86, %r189, 30;
	shf.l.wrap.b32 	%r87, %r190, %r189, 2;
	shl.b32 	%r88, %r190, 2;
	shr.u32 	%r89, %r87, 31;
	add.s32 	%r90, %r89, %r86;
	neg.s32 	%r91, %r90;
	setp.lt.s32 	%p16, %r17, 0;
	selp.b32 	%r191, %r91, %r90, %p16;
	xor.b32  	%r92, %r87, %r17;
	shr.s32 	%r93, %r87, 31;
	xor.b32  	%r94, %r93, %r87;
	xor.b32  	%r95, %r93, %r88;
	cvt.u64.u32 	%rd32, %r94;
	shl.b64 	%rd33, %rd32, 32;
	cvt.u64.u32 	%rd34, %r95;
	or.b64  	%rd35, %rd33, %rd34;
	cvt.rn.f64.s64 	%fd3, %rd35;
	mul.f64 	%fd4, %fd3, 0d3BF921FB54442D19;
	cvt.rn.f32.f64 	%f58, %fd4;
	neg.f32 	%f59, %f58;
	setp.lt.s32 	%p17, %r92, 0;
	selp.f32 	%f137, %f59, %f58, %p17;
$L__BB9_17:
	mul.rn.f32 	%f62, %f137, %f137;
	and.b32  	%r97, %r191, 1;
	setp.eq.b32 	%p18, %r97, 1;
	selp.f32 	%f63, 0f3F800000, %f137, %p18;
	fma.rn.f32 	%f64, %f62, %f63, 0f00000000;
	fma.rn.f32 	%f65, %f62, 0f37CBAC00, 0fBAB607ED;
	selp.f32 	%f66, %f65, 0fB94D4153, %p18;
	selp.f32 	%f67, 0f3D2AAABB, 0f3C0885E4, %p18;
	fma.rn.f32 	%f68, %f66, %f62, %f67;
	selp.f32 	%f69, 0fBEFFFFFF, 0fBE2AAAA8, %p18;
	fma.rn.f32 	%f70, %f68, %f62, %f69;
	fma.rn.f32 	%f71, %f70, %f64, %f63;
	and.b32  	%r98, %r191, 2;
	setp.eq.s32 	%p19, %r98, 0;
	mov.f32 	%f153, 0f00000000;
	sub.f32 	%f72, %f153, %f71;
	selp.f32 	%f10, %f71, %f72, %p19;
	shr.u32 	%r99, %r47, 31;
	add.s32 	%r100, %r47, %r99;
	shr.s32 	%r31, %r100, 1;
	neg.s32 	%r194, %r31;
	setp.lt.s32 	%p20, %r31, %r194;
	mov.f32 	%f154, %f153;
	mov.f32 	%f155, %f153;
	@%p20 bra 	$L__BB9_26;
	add.s32 	%r32, %r45, -1;
	add.s32 	%r33, %r48, -1;
	sub.s32 	%r101, %r31, %r194;
	add.s32 	%r34, %r101, 1;
	and.b32  	%r35, %r34, 3;
	setp.lt.u32 	%p21, %r101, 3;
	mov.f32 	%f155, 0f00000000;
	mov.f32 	%f154, %f155;
	mov.f32 	%f153, %f155;
	@%p21 bra 	$L__BB9_21;
	and.b32  	%r102, %r34, -4;
	neg.s32 	%r192, %r102;
	mov.f32 	%f155, 0f00000000;
$L__BB9_20:
	.pragma "nounroll";
	cvt.rn.f32.s32 	%f76, %r194;
	mul.f32 	%f77, %f6, %f76;
	cvt.rzi.s32.f32 	%r103, %f77;
	add.s32 	%r104, %r103, %r1;
	mul.f32 	%f78, %f10, %f76;
	cvt.rzi.s32.f32 	%r105, %f78;
	add.s32 	%r106, %r105, %r55;
	max.s32 	%r107, %r104, 0;
	min.s32 	%r108, %r107, %r32;
	max.s32 	%r109, %r106, 0;
	min.u32 	%r110, %r109, %r33;
	mad.lo.s32 	%r111, %r110, %r45, %r108;
	mul.lo.s32 	%r112, %r111, 3;
	cvt.s64.s32 	%rd36, %r112;
	add.s64 	%rd37, %rd1, %rd36;
	ld.global.u8 	%rs1, [%rd37];
	cvt.rn.f32.u16 	%f79, %rs1;
	add.f32 	%f80, %f155, %f79;
	ld.global.u8 	%rs2, [%rd37+1];
	cvt.rn.f32.u16 	%f81, %rs2;
	add.f32 	%f82, %f154, %f81;
	ld.global.u8 	%rs3, [%rd37+2];
	cvt.rn.f32.u16 	%f83, %rs3;
	add.f32 	%f84, %f153, %f83;
	add.s32 	%r113, %r194, 1;
	cvt.rn.f32.s32 	%f85, %r113;
	mul.f32 	%f86, %f6, %f85;
	cvt.rzi.s32.f32 	%r114, %f86;
	add.s32 	%r115, %r114, %r1;
	mul.f32 	%f87, %f10, %f85;
	cvt.rzi.s32.f32 	%r116, %f87;
	add.s32 	%r117, %r116, %r55;
	max.s32 	%r118, %r115, 0;
	min.s32 	%r119, %r118, %r32;
	max.s32 	%r120, %r117, 0;
	min.u32 	%r121, %r120, %r33;
	mad.lo.s32 	%r122, %r121, %r45, %r119;
	mul.lo.s32 	%r123, %r122, 3;
	cvt.s64.s32 	%rd38, %r123;
	add.s64 	%rd39, %rd1, %rd38;
	ld.global.u8 	%rs4, [%rd39];
	cvt.rn.f32.u16 	%f88, %rs4;
	add.f32 	%f89, %f80, %f88;
	ld.global.u8 	%rs5, [%rd39+1];
	cvt.rn.f32.u16 	%f90, %rs5;
	add.f32 	%f91, %f82, %f90;
	ld.global.u8 	%rs6, [%rd39+2];
	cvt.rn.f32.u16 	%f92, %rs6;
	add.f32 	%f93, %f84, %f92;
	add.s32 	%r124, %r194, 2;
	cvt.rn.f32.s32 	%f94, %r124;
	mul.f32 	%f95, %f6, %f94;
	cvt.rzi.s32.f32 	%r125, %f95;
	add.s32 	%r126, %r125, %r1;
	mul.f32 	%f96, %f10, %f94;
	cvt.rzi.s32.f32 	%r127, %f96;
	add.s32 	%r128, %r127, %r55;
	max.s32 	%r129, %r126, 0;
	min.s32 	%r130, %r129, %r32;
	max.s32 	%r131, %r128, 0;
	min.u32 	%r132, %r131, %r33;
	mad.lo.s32 	%r133, %r132, %r45, %r130;
	mul.lo.s32 	%r134, %r133, 3;
	cvt.s64.s32 	%rd40, %r134;
	add.s64 	%rd41, %rd1, %rd40;
	ld.global.u8 	%rs7, [%rd41];
	cvt.rn.f32.u16 	%f97, %rs7;
	add.f32 	%f98, %f89, %f97;
	ld.global.u8 	%rs8, [%rd41+1];
	cvt.rn.f32.u16 	%f99, %rs8;
	add.f32 	%f100, %f91, %f99;
	ld.global.u8 	%rs9, [%rd41+2];
	cvt.rn.f32.u16 	%f101, %rs9;
	add.f32 	%f102, %f93, %f101;
	add.s32 	%r135, %r194, 3;
	cvt.rn.f32.s32 	%f103, %r135;
	mul.f32 	%f104, %f6, %f103;
	cvt.rzi.s32.f32 	%r136, %f104;
	add.s32 	%r137, %r136, %r1;
	mul.f32 	%f105, %f10, %f103;
	cvt.rzi.s32.f32 	%r138, %f105;
	add.s32 	%r139, %r138, %r55;
	max.s32 	%r140, %r137, 0;
	min.s32 	%r141, %r140, %r32;
	max.s32 	%r142, %r139, 0;
	min.u32 	%r143, %r142, %r33;
	mad.lo.s32 	%r144, %r143, %r45, %r141;
	mul.lo.s32 	%r145, %r144, 3;
	cvt.s64.s32 	%rd42, %r145;
	add.s64 	%rd43, %rd1, %rd42;
	ld.global.u8 	%rs10, [%rd43];
	cvt.rn.f32.u16 	%f106, %rs10;
	add.f32 	%f155, %f98, %f106;
	ld.global.u8 	%rs11, [%rd43+1];
	cvt.rn.f32.u16 	%f107, %rs11;
	add.f32 	%f154, %f100, %f107;
	ld.global.u8 	%rs12, [%rd43+2];
	cvt.rn.f32.u16 	%f108, %rs12;
	add.f32 	%f153, %f102, %f108;
	add.s32 	%r194, %r194, 4;
	add.s32 	%r192, %r192, 4;
	setp.ne.s32 	%p22, %r192, 0;
	@%p22 bra 	$L__BB9_20;
$L__BB9_21:
	setp.eq.s32 	%p23, %r35, 0;
	@%p23 bra 	$L__BB9_26;
	setp.eq.s32 	%p24, %r35, 1;
	@%p24 bra 	$L__BB9_24;
	cvt.rn.f32.s32 	%f110, %r194;
	mul.f32 	%f111, %f6, %f110;
	cvt.rzi.s32.f32 	%r146, %f111;
	add.s32 	%r147, %r146, %r1;
	mul.f32 	%f112, %f10, %f110;
	cvt.rzi.s32.f32 	%r148, %f112;
	add.s32 	%r149, %r148, %r55;
	max.s32 	%r150, %r147, 0;
	min.s32 	%r151, %r150, %r32;
	max.s32 	%r152, %r149, 0;
	min.u32 	%r153, %r152, %r33;
	mad.lo.s32 	%r154, %r153, %r45, %r151;
	mul.lo.s32 	%r155, %r154, 3;
	cvt.s64.s32 	%rd44, %r155;
	add.s64 	%rd45, %rd1, %rd44;
	ld.global.u8 	%rs13, [%rd45];
	cvt.rn.f32.u16 	%f113, %rs13;
	add.f32 	%f114, %f155, %f113;
	ld.global.u8 	%rs14, [%rd45+1];
	cvt.rn.f32.u16 	%f115, %rs14;
	add.f32 	%f116, %f154, %f115;
	ld.global.u8 	%rs15, [%rd45+2];
	cvt.rn.f32.u16 	%f117, %rs15;
	add.f32 	%f118, %f153, %f117;
	add.s32 	%r156, %r194, 1;
	cvt.rn.f32.s32 	%f119, %r156;
	mul.f32 	%f120, %f6, %f119;
	cvt.rzi.s32.f32 	%r157, %f120;
	add.s32 	%r158, %r157, %r1;
	mul.f32 	%f121, %f10, %f119;
	cvt.rzi.s32.f32 	%r159, %f121;
	add.s32 	%r160, %r159, %r55;
	max.s32 	%r161, %r158, 0;
	min.s32 	%r162, %r161, %r32;
	max.s32 	%r163, %r160, 0;
	min.u32 	%r164, %r163, %r33;
	mad.lo.s32 	%r165, %r164, %r45, %r162;
	mul.lo.s32 	%r166, %r165, 3;
	cvt.s64.s32 	%rd46, %r166;
	add.s64 	%rd47, %rd1, %rd46;
	ld.global.u8 	%rs16, [%rd47];
	cvt.rn.f32.u16 	%f122, %rs16;
	add.f32 	%f155, %f114, %f122;
	ld.global.u8 	%rs17, [%rd47+1];
	cvt.rn.f32.u16 	%f123, %rs17;
	add.f32 	%f154, %f116, %f123;
	ld.global.u8 	%rs18, [%rd47+2];
	cvt.rn.f32.u16 	%f124, %rs18;
	add.f32 	%f153, %f118, %f124;
	add.s32 	%r194, %r194, 2;
$L__BB9_24:
	and.b32  	%r167, %r34, 1;
	setp.eq.b32 	%p25, %r167, 1;
	not.pred 	%p26, %p25;
	@%p26 bra 	$L__BB9_26;
	cvt.rn.f32.s32 	%f125, %r194;
	mul.f32 	%f126, %f6, %f125;
	cvt.rzi.s32.f32 	%r168, %f126;
	add.s32 	%r169, %r168, %r1;
	mul.f32 	%f127, %f10, %f125;
	cvt.rzi.s32.f32 	%r170, %f127;
	add.s32 	%r171, %r170, %r55;
	max.s32 	%r172, %r169, 0;
	min.s32 	%r173, %r172, %r32;
	max.s32 	%r174, %r171, 0;
	min.u32 	%r175, %r174, %r33;
	mad.lo.s32 	%r176, %r175, %r45, %r173;
	mul.lo.s32 	%r177, %r176, 3;
	cvt.s64.s32 	%rd48, %r177;
	add.s64 	%rd49, %rd1, %rd48;
	ld.global.u8 	%rs19, [%rd49];
	cvt.rn.f32.u16 	%f128, %rs19;
	add.f32 	%f155, %f155, %f128;
	ld.global.u8 	%rs20, [%rd49+1];
	cvt.rn.f32.u16 	%f129, %rs20;
	add.f32 	%f154, %f154, %f129;
	ld.global.u8 	%rs21, [%rd49+2];
	cvt.rn.f32.u16 	%f130, %rs21;
	add.f32 	%f153, %f153, %f130;
$L__BB9_26:
	add.s32 	%r178, %r47, 1;
	cvt.rn.f32.s32 	%f131, %r178;
	rcp.rn.f32 	%f132, %f131;
	mad.lo.s32 	%r179, %r45, %r55, %r1;
	mul.lo.s32 	%r180, %r179, 3;
	mul.f32 	%f133, %f132, %f155;
	cvt.rzi.u32.f32 	%r181, %f133;
	cvt.s64.s32 	%rd50, %r180;
	cvta.to.global.u64 	%rd51, %rd17;
	add.s64 	%rd52, %rd51, %rd50;
	st.global.u8 	[%rd52], %r181;
	mul.f32 	%f134, %f132, %f154;
	cvt.rzi.u32.f32 	%r182, %f134;
	st.global.u8 	[%rd52+1], %r182;
	mul.f32 	%f135, %f132, %f153;
	cvt.rzi.u32.f32 	%r183, %f135;
	st.global.u8 	[%rd52+2], %r183;
$L__BB9_27:
	ret;

}
	// .globl	_Z21bilateralFilterKernelPhPKhiiiff
.visible .entry _Z21bilateralFilterKernelPhPKhiiiff(
	.param .u64 .ptr .align 1 _Z21bilateralFilterKernelPhPKhiiiff_param_0,
	.param .u64 .ptr .align 1 _Z21bilateralFilterKernelPhPKhiiiff_param_1,
	.param .u32 _Z21bilateralFilterKernelPhPKhiiiff_param_2,
	.param .u32 _Z21bilateralFilterKernelPhPKhiiiff_param_3,
	.param .u32 _Z21bilateralFilterKernelPhPKhiiiff_param_4,
	.param .f32 _Z21bilateralFilterKernelPhPKhiiiff_param_5,
	.param .f32 _Z21bilateralFilterKernelPhPKhiiiff_param_6
)
{
	.reg .pred 	%p<8>;
	.reg .b16 	%rs<13>;
	.reg .b32 	%r<77>;
	.reg .b32 	%f<165>;
	.reg .b64 	%rd<20>;

	ld.param.u64 	%rd3, [_Z21bilateralFilterKernelPhPKhiiiff_param_1];
	ld.param.u32 	%r22, [_Z21bilateralFilterKernelPhPKhiiiff_param_2];
	ld.param.u32 	%r25, [_Z21bilateralFilterKernelPhPKhiiiff_param_3];
	ld.param.u32 	%r24, [_Z21bilateralFilterKernelPhPKhiiiff_param_4];
	ld.param.f32 	%f30, [_Z21bilateralFilterKernelPhPKhiiiff_param_5];
	ld.param.f32 	%f31, [_Z21bilateralFilterKernelPhPKhiiiff_param_6];
	cvta.to.global.u64 	%rd1, %rd3;
	mov.u32 	%r26, %ctaid.x;
	mov.u32 	%r27, %ntid.x;
	mov.u32 	%r28, %tid.x;
	mad.lo.s32 	%r1, %r26, %r27, %r28;
	mov.u32 	%r29, %ctaid.y;
	mov.u32 	%r30, %ntid.y;
	mov.u32 	%r31, %tid.y;
	mad.lo.s32 	%r32, %r29, %r30, %r31;
	setp.ge.s32 	%p1, %r1, %r22;
	setp.ge.s32 	%p2, %r32, %r25;
	or.pred  	%p3, %p1, %p2;
	@%p3 bra 	$L__BB10_8;
	mad.lo.s32 	%r33, %r22, %r32, %r1;
	mul.lo.s32 	%r3, %r33, 3;
	cvt.s64.s32 	%rd4, %r3;
	add.s64 	%rd5, %rd1, %rd4;
	ld.global.u8 	%rs1, [%rd5];
	cvt.rn.f32.u16 	%f1, %rs1;
	ld.global.u8 	%rs2, [%rd5+1];
	cvt.rn.f32.u16 	%f2, %rs2;
	ld.global.u8 	%rs3, [%rd5+2];
	cvt.rn.f32.u16 	%f3, %rs3;
	add.f32 	%f33, %f30, %f30;
	mul.f32 	%f4, %f30, %f33;
	add.f32 	%f34, %f31, %f31;
	mul.f32 	%f5, %f31, %f34;
	setp.lt.s32 	%p4, %r24, 0;
	mov.f32 	%f157, 0f00000000;
	mov.f32 	%f158, %f157;
	mov.f32 	%f159, %f157;
	mov.f32 	%f160, %f157;
	@%p4 bra 	$L__BB10_7;
	neg.s32 	%r72, %r24;
	add.s32 	%r5, %r22, -1;
	sub.s32 	%r6, %r1, %r24;
	max.s32 	%r34, %r6, 0;
	min.s32 	%r7, %r34, %r5;
	mov.f32 	%f160, 0f00000000;
	mov.f32 	%f159, %f160;
	mov.f32 	%f158, %f160;
	mov.f32 	%f157, %f160;
$L__BB10_3:
	ld.param.u64 	%rd18, [_Z21bilateralFilterKernelPhPKhiiiff_param_1];
	setp.eq.s32 	%p5, %r24, 0;
	add.s32 	%r35, %r72, %r32;
	max.s32 	%r36, %r35, 0;
	add.s32 	%r37, %r25, -1;
	min.s32 	%r38, %r36, %r37;
	mul.lo.s32 	%r9, %r38, %r22;
	mul.lo.s32 	%r10, %r72, %r72;
	add.s32 	%r39, %r7, %r9;
	mul.lo.s32 	%r40, %r39, 3;
	cvt.s64.s32 	%rd6, %r40;
	cvta.to.global.u64 	%rd7, %rd18;
	add.s64 	%rd8, %rd7, %rd6;
	ld.global.u8 	%rs4, [%rd8];
	cvt.rn.f32.u16 	%f36, %rs4;
	ld.global.u8 	%rs5, [%rd8+1];
	cvt.rn.f32.u16 	%f37, %rs5;
	ld.global.u8 	%rs6, [%rd8+2];
	cvt.rn.f32.u16 	%f38, %rs6;
	mad.lo.s32 	%r41, %r24, %r24, %r10;
	neg.s32 	%r42, %r41;
	cvt.rn.f32.s32 	%f39, %r42;
	div.rn.f32 	%f40, %f39, %f4;
	fma.rn.f32 	%f41, %f40, 0f3BBB989D, 0f3F000000;
	cvt.sat.f32.f32 	%f42, %f41;
	mov.f32 	%f43, 0f4B400001;
	mov.f32 	%f44, 0f437C0000;
	fma.rm.f32 	%f45, %f42, %f44, %f43;
	add.f32 	%f46, %f45, 0fCB40007F;
	neg.f32 	%f47, %f46;
	fma.rn.f32 	%f48, %f40, 0f3FB8AA3B, %f47;
	fma.rn.f32 	%f49, %f40, 0f32A57060, %f48;
	mov.b32 	%r43, %f45;
	shl.b32 	%r44, %r43, 23;
	mov.b32 	%f50, %r44;
	ex2.approx.ftz.f32 	%f51, %f49;
	mul.f32 	%f52, %f51, %f50;
	sub.f32 	%f53, %f36, %f1;
	sub.f32 	%f54, %f37, %f2;
	mul.f32 	%f55, %f54, %f54;
	fma.rn.f32 	%f56, %f53, %f53, %f55;
	sub.f32 	%f57, %f38, %f3;
	fma.rn.f32 	%f58, %f57, %f57, %f56;
	neg.f32 	%f59, %f58;
	div.rn.f32 	%f60, %f59, %f5;
	fma.rn.f32 	%f61, %f60, 0f3BBB989D, 0f3F000000;
	cvt.sat.f32.f32 	%f62, %f61;
	fma.rm.f32 	%f63, %f62, %f44, %f43;
	add.f32 	%f64, %f63, 0fCB40007F;
	neg.f32 	%f65, %f64;
	fma.rn.f32 	%f66, %f60, 0f3FB8AA3B, %f65;
	fma.rn.f32 	%f67, %f60, 0f32A57060, %f66;
	mov.b32 	%r45, %f63;
	shl.b32 	%r46, %r45, 23;
	mov.b32 	%f68, %r46;
	ex2.approx.ftz.f32 	%f69, %f67;
	mul.f32 	%f70, %f69, %f68;
	mul.f32 	%f71, %f52, %f70;
	fma.rn.f32 	%f157, %f71, %f36, %f157;
	fma.rn.f32 	%f158, %f71, %f37, %f158;
	fma.rn.f32 	%f159, %f71, %f38, %f159;
	add.f32 	%f160, %f160, %f71;
	@%p5 bra 	$L__BB10_6;
	sub.s32 	%r76, 1, %r24;
	shl.b32 	%r47, %r24, 1;
	neg.s32 	%r74, %r47;
	mov.u32 	%r73, %r6;
	mov.u32 	%r75, %r24;
$L__BB10_5:
	ld.param.u64 	%rd19, [_Z21bilateralFilterKernelPhPKhiiiff_param_1];
	add.s32 	%r48, %r73, 1;
	max.s32 	%r49, %r48, 0;
	min.s32 	%r50, %r49, %r5;
	add.s32 	%r51, %r50, %r9;
	mul.lo.s32 	%r52, %r51, 3;
	cvt.s64.s32 	%rd9, %r52;
	cvta.to.global.u64 	%rd10, %rd19;
	add.s64 	%rd11, %rd10, %rd9;
	ld.global.u8 	%rs7, [%rd11];
	cvt.rn.f32.u16 	%f72, %rs7;
	ld.global.u8 	%rs8, [%rd11+1];
	cvt.rn.f32.u16 	%f73, %rs8;
	ld.global.u8 	%rs9, [%rd11+2];
	cvt.rn.f32.u16 	%f74, %rs9;
	mad.lo.s32 	%r53, %r76, %r76, %r10;
	neg.s32 	%r54, %r53;
	cvt.rn.f32.s32 	%f75, %r54;
	div.rn.f32 	%f76, %f75, %f4;
	fma.rn.f32 	%f77, %f76, 0f3BBB989D, 0f3F000000;
	cvt.sat.f32.f32 	%f78, %f77;
	mov.f32 	%f79, 0f4B400001;
	mov.f32 	%f80, 0f437C0000;
	fma.rm.f32 	%f81, %f78, %f80, %f79;
	add.f32 	%f82, %f81, 0fCB40007F;
	neg.f32 	%f83, %f82;
	fma.rn.f32 	%f84, %f76, 0f3FB8AA3B, %f83;
	fma.rn.f32 	%f85, %f76, 0f32A57060, %f84;
	mov.b32 	%r55, %f81;
	shl.b32 	%r56, %r55, 23;
	mov.b32 	%f86, %r56;
	ex2.approx.ftz.f32 	%f87, %f85;
	mul.f32 	%f88, %f87, %f86;
	sub.f32 	%f89, %f72, %f1;
	sub.f32 	%f90, %f73, %f2;
	mul.f32 	%f91, %f90, %f90;
	fma.rn.f32 	%f92, %f89, %f89, %f91;
	sub.f32 	%f93, %f74, %f3;
	fma.rn.f32 	%f94, %f93, %f93, %f92;
	neg.f32 	%f95, %f94;
	div.rn.f32 	%f96, %f95, %f5;
	fma.rn.f32 	%f97, %f96, 0f3BBB989D, 0f3F000000;
	cvt.sat.f32.f32 	%f98, %f97;
	fma.rm.f32 	%f99, %f98, %f80, %f79;
	add.f32 	%f100, %f99, 0fCB40007F;
	neg.f32 	%f101, %f100;
	fma.rn.f32 	%f102, %f96, 0f3FB8AA3B, %f101;
	fma.rn.f32 	%f103, %f96, 0f32A57060, %f102;
	mov.b32 	%r57, %f99;
	shl.b32 	%r58, %r57, 23;
	mov.b32 	%f104, %r58;
	ex2.approx.ftz.f32 	%f105, %f103;
	mul.f32 	%f106, %f105, %f104;
	mul.f32 	%f107, %f88, %f106;
	fma.rn.f32 	%f108, %f107, %f72, %f157;
	fma.rn.f32 	%f109, %f107, %f73, %f158;
	fma.rn.f32 	%f110, %f107, %f74, %f159;
	add.f32 	%f111, %f160, %f107;
	add.s32 	%r75, %r75, -2;
	add.s32 	%r73, %r73, 2;
	max.s32 	%r59, %r73, 0;
	min.s32 	%r60, %r59, %r5;
	add.s32 	%r61, %r60, %r9;
	mul.lo.s32 	%r62, %r61, 3;
	cvt.s64.s32 	%rd12, %r62;
	add.s64 	%rd13, %rd10, %rd12;
	ld.global.u8 	%rs10, [%rd13];
	cvt.rn.f32.u16 	%f112, %rs10;
	ld.global.u8 	%rs11, [%rd13+1];
	cvt.rn.f32.u16 	%f113, %rs11;
	ld.global.u8 	%rs12, [%rd13+2];
	cvt.rn.f32.u16 	%f114, %rs12;
	mad.lo.s32 	%r63, %r75, %r76, %r75;
	sub.s32 	%r64, %r63, %r10;
	cvt.rn.f32.s32 	%f115, %r64;
	div.rn.f32 	%f116, %f115, %f4;
	fma.rn.f32 	%f117, %f116, 0f3BBB989D, 0f3F000000;
	cvt.sat.f32.f32 	%f118, %f117;
	fma.rm.f32 	%f119, %f118, %f80, %f79;
	add.f32 	%f120, %f119, 0fCB40007F;
	neg.f32 	%f121, %f120;
	fma.rn.f32 	%f122, %f116, 0f3FB8AA3B, %f121;
	fma.rn.f32 	%f123, %f116, 0f32A57060, %f122;
	mov.b32 	%r65, %f119;
	shl.b32 	%r66, %r65, 23;
	mov.b32 	%f124, %r66;
	ex2.approx.ftz.f32 	%f125, %f123;
	mul.f32 	%f126, %f125, %f124;
	sub.f32 	%f127, %f112, %f1;
	sub.f32 	%f128, %f113, %f2;
	mul.f32 	%f129, %f128, %f128;
	fma.rn.f32 	%f130, %f127, %f127, %f129;
	sub.f32 	%f131, %f114, %f3;
	fma.rn.f32 	%f132, %f131, %f131, %f130;
	neg.f32 	%f133, %f132;
	div.rn.f32 	%f134, %f133, %f5;
	fma.rn.f32 	%f135, %f134, 0f3BBB989D, 0f3F000000;
	cvt.sat.f32.f32 	%f136, %f135;
	fma.rm.f32 	%f137, %f136, %f80, %f79;
	add.f32 	%f138, %f137, 0fCB40007F;
	neg.f32 	%f139, %f138;
	fma.rn.f32 	%f140, %f134, 0f3FB8AA3B, %f139;
	fma.rn.f32 	%f141, %f134, 0f32A57060, %f140;
	mov.b32 	%r67, %f137;
	shl.b32 	%r68, %r67, 23;
	mov.b32 	%f142, %r68;
	ex2.approx.ftz.f32 	%f143, %f141;
	mul.f32 	%f144, %f143, %f142;
	mul.f32 	%f145, %f126, %f144;
	fma.rn.f32 	%f157, %f145, %f112, %f108;
	fma.rn.f32 	%f158, %f145, %f113, %f109;
	fma.rn.f32 	%f159, %f145, %f114, %f110;
	add.f32 	%f160, %f111, %f145;
	add.s32 	%r76, %r76, 2;
	add.s32 	%r74, %r74, 2;
	setp.ne.s32 	%p6, %r74, 0;
	@%p6 bra 	$L__BB10_5;
$L__BB10_6:
	add.s32 	%r21, %r72, 1;
	setp.ne.s32 	%p7, %r72, %r24;
	mov.u32 	%r72, %r21;
	@%p7 bra 	$L__BB10_3;
$L__BB10_7:
	ld.param.u64 	%rd17, [_Z21bilateralFilterKernelPhPKhiiiff_param_0];
	cvt.s64.s32 	%rd14, %r3;
	div.rn.f32 	%f146, %f157, %f160;
	cvt.rzi.u32.f32 	%r69, %f146;
	cvta.to.global.u64 	%rd15, %rd17;
	add.s64 	%rd16, %rd15, %rd14;
	st.global.u8 	[%rd16], %r69;
	div.rn.f32 	%f147, %f158, %f160;
	cvt.rzi.u32.f32 	%r70, %f147;
	st.global.u8 	[%rd16+1], %r70;
	div.rn.f32 	%f148, %f159, %f160;
	cvt.rzi.u32.f32 	%r71, %f148;
	st.global.u8 	[%rd16+2], %r71;
$L__BB10_8:
	ret;

}
	// .globl	_Z15audioGainKernelPfPKfif
.visible .entry _Z15audioGainKernelPfPKfif(
	.param .u64 .ptr .align 1 _Z15audioGainKernelPfPKfif_param_0,
	.param .u64 .ptr .align 1 _Z15audioGainKernelPfPKfif_param_1,
	.param .u32 _Z15audioGainKernelPfPKfif_param_2,
	.param .f32 _Z15audioGainKernelPfPKfif_param_3
)
{
	.reg .pred 	%p<2>;
	.reg .b32 	%r<6>;
	.reg .b32 	%f<6>;
	.reg .b64 	%rd<8>;

	ld.param.u64 	%rd1, [_Z15audioGainKernelPfPKfif_param_0];
	ld.param.u64 	%rd2, [_Z15audioGainKernelPfPKfif_param_1];
	ld.param.u32 	%r2, [_Z15audioGainKernelPfPKfif_param_2];
	ld.param.f32 	%f1, [_Z15audioGainKernelPfPKfif_param_3];
	mov.u32 	%r3, %ctaid.x;
	mov.u32 	%r4, %ntid.x;
	mov.u32 	%r5, %tid.x;
	mad.lo.s32 	%r1, %r3, %r4, %r5;
	setp.ge.s32 	%p1, %r1, %r2;
	@%p1 bra 	$L__BB11_2;
	cvta.to.global.u64 	%rd3, %rd2;
	cvta.to.global.u64 	%rd4, %rd1;
	mul.wide.s32 	%rd5, %r1, 4;
	add.s64 	%rd6, %rd3, %rd5;
	ld.global.f32 	%f2, [%rd6];
	mul.f32 	%f3, %f1, %f2;
	max.f32 	%f4, %f3, 0fBF800000;
	min.f32 	%f5, %f4, 0f3F800000;
	add.s64 	%rd7, %rd4, %rd5;
	st.global.f32 	[%rd7], %f5;
$L__BB11_2:
	ret;

}
	// .globl	_Z19audioSoftClipKernelPfPKfif
.visible .entry _Z19audioSoftClipKernelPfPKfif(
	.param .u64 .ptr .align 1 _Z19audioSoftClipKernelPfPKfif_param_0,
	.param .u64 .ptr .align 1 _Z19audioSoftClipKernelPfPKfif_param_1,
	.param .u32 _Z19audioSoftClipKernelPfPKfif_param_2,
	.param .f32 _Z19audioSoftClipKernelPfPKfif_param_3
)
{
	.reg .pred 	%p<6>;
	.reg .b32 	%r<6>;
	.reg .b32 	%f<26>;
	.reg .b64 	%rd<11>;

	ld.param.u64 	%rd3, [_Z19audioSoftClipKernelPfPKfif_param_0];
	ld.param.u64 	%rd2, [_Z19audioSoftClipKernelPfPKfif_param_1];
	ld.param.u32 	%r2, [_Z19audioSoftClipKernelPfPKfif_param_2];
	ld.param.f32 	%f3, [_Z19audioSoftClipKernelPfPKfif_param_3];
	cvta.to.global.u64 	%rd1, %rd3;
	mov.u32 	%r3, %ctaid.x;
	mov.u32 	%r4, %ntid.x;
	mov.u32 	%r5, %tid.x;
	mad.lo.s32 	%r1, %r3, %r4, %r5;
	setp.ge.s32 	%p1, %r1, %r2;
	@%p1 bra 	$L__BB12_4;
	cvta.to.global.u64 	%rd4, %rd2;
	mul.wide.s32 	%rd5, %r1, 4;
	add.s64 	%rd6, %rd4, %rd5;
	ld.global.f32 	%f1, [%rd6];
	abs.f32 	%f2, %f1;
	setp.gtu.f32 	%p2, %f2, %f3;
	@%p2 bra 	$L__BB12_3;
	add.s64 	%rd8, %rd1, %rd5;
	st.global.f32 	[%rd8], %f1;
	bra.uni 	$L__BB12_4;
$L__BB12_3:
	setp.gt.f32 	%p3, %f1, 0f00000000;
	mov.f32 	%f4, 0f3F800000;
	sub.f32 	%f5, %f4, %f3;
	sub.f32 	%f6, %f2, %f3;
	div.rn.f32 	%f7, %f6, %f5;
	abs.f32 	%f8, %f7;
	mul.f32 	%f9, %f8, 0f4038AA3B;
	ex2.approx.ftz.f32 	%f10, %f9;
	add.f32 	%f11, %f10, 0f3F800000;
	rcp.approx.ftz.f32 	%f12, %f11;
	fma.rn.f32 	%f13, %f12, 0fC0000000, 0f3F800000;
	setp.ge.f32 	%p4, %f8, 0f41102CB4;
	selp.f32 	%f14, 0f3F800000, %f13, %p4;
	copysign.f32 	%f15, %f7, %f14;
	mul.f32 	%f16, %f7, %f7;
	fma.rn.f32 	%f17, %f16, 0f3C80F082, 0fBD563CAE;
	fma.rn.f32 	%f18, %f17, %f16, 0f3E085941;
	fma.rn.f32 	%f19, %f18, %f16, 0fBEAAA9ED;
	fma.rn.f32 	%f20, %f19, %f16, 0f00000000;
	fma.rn.f32 	%f21, %f20, %f7, %f7;
	setp.ge.f32 	%p5, %f8, 0f3F19999A;
	selp.f32 	%f22, %f15, %f21, %p5;
	fma.rn.f32 	%f23, %f5, %f22, %f3;
	neg.f32 	%f24, %f23;
	selp.f32 	%f25, %f23, %f24, %p3;
	add.s64 	%rd10, %rd1, %rd5;
	st.global.f32 	[%rd10], %f25;
$L__BB12_4:
	ret;

}
	// .globl	_Z18audioLowPassKernelPfPKfif
.visible .entry _Z18audioLowPassKernelPfPKfif(
	.param .u64 .ptr .align 1 _Z18audioLowPassKernelPfPKfif_param_0,
	.param .u64 .ptr .align 1 _Z18audioLowPassKernelPfPKfif_param_1,
	.param .u32 _Z18audioLowPassKernelPfPKfif_param_2,
	.param .f32 _Z18audioLowPassKernelPfPKfif_param_3
)
{
	.reg .pred 	%p<3>;
	.reg .b32 	%r<6>;
	.reg .b32 	%f<9>;
	.reg .b64 	%rd<8>;

	ld.param.u64 	%rd3, [_Z18audioLowPassKernelPfPKfif_param_0];
	ld.param.u64 	%rd4, [_Z18audioLowPassKernelPfPKfif_param_1];
	ld.param.u32 	%r2, [_Z18audioLowPassKernelPfPKfif_param_2];
	ld.param.f32 	%f1, [_Z18audioLowPassKernelPfPKfif_param_3];
	cvta.to.global.u64 	%rd1, %rd3;
	cvta.to.global.u64 	%rd2, %rd4;
	mov.u32 	%r3, %ctaid.x;
	mov.u32 	%r4, %ntid.x;
	mov.u32 	%r5, %tid.x;
	mad.lo.s32 	%r1, %r3, %r4, %r5;
	setp.ge.s32 	%p1, %r1, %r2;
	@%p1 bra 	$L__BB13_4;
	setp.ne.s32 	%p2, %r1, 0;
	@%p2 bra 	$L__BB13_3;
	ld.global.f32 	%f8, [%rd2];
	st.global.f32 	[%rd1], %f8;
	bra.uni 	$L__BB13_4;
$L__BB13_3:
	mul.wide.s32 	%rd5, %r1, 4;
	add.s64 	%rd6, %rd2, %rd5;
	ld.global.f32 	%f2, [%rd6];
	mov.f32 	%f3, 0f3F800000;
	sub.f32 	%f4, %f3, %f1;
	add.s64 	%rd7, %rd1, %rd5;
	ld.global.f32 	%f5, [%rd7+-4];
	mul.f32 	%f6, %f4, %f5;
	fma.rn.f32 	%f7, %f1, %f2, %f6;
	st.global.f32 	[%rd7], %f7;
$L__BB13_4:
	ret;

}
	// .globl	_Z20audioFirFilterKernelPfPKfi
.visible .entry _Z20audioFirFilterKernelPfPKfi(
	.param .u64 .ptr .align 1 _Z20audioFirFilterKernelPfPKfi_param_0,
	.param .u64 .ptr .align 1 _Z20audioFirFilterKernelPfPKfi_param_1,
	.param .u32 _Z20audioFirFilterKernelPfPKfi_param_2
)
{
	.reg .pred 	%p<5>;
	.reg .b32 	%r<10>;
	.reg .b32 	%f<198>;
	.reg .b64 	%rd<11>;

	ld.param.u64 	%rd2, [_Z20audioFirFilterKernelPfPKfi_param_0];
	ld.param.u64 	%rd3, [_Z20audioFirFilterKernelPfPKfi_param_1];
	ld.param.u32 	%r5, [_Z20audioFirFilterKernelPfPKfi_param_2];
	cvta.to.global.u64 	%rd1, %rd3;
	mov.u32 	%r6, %ctaid.x;
	mov.u32 	%r7, %ntid.x;
	mov.u32 	%r1, %tid.x;
	mad.lo.s32 	%r2, %r6, %r7, %r1;
	setp.ge.s32 	%p1, %r2, %r5;
	shl.b32 	%r8, %r1, 2;
	mov.u32 	%r9, smem;
	add.s32 	%r3, %r9, %r8;
	@%p1 bra 	$L__BB14_2;
	mul.wide.s32 	%rd4, %r2, 4;
	add.s64 	%rd5, %rd1, %rd4;
	ld.global.f32 	%f3, [%rd5];
	st.shared.f32 	[%r3+252], %f3;
$L__BB14_2:
	setp.gt.u32 	%p2, %r1, 62;
	@%p2 bra 	$L__BB14_6;
	add.s32 	%r4, %r2, -63;
	setp.lt.s32 	%p3, %r4, 0;
	mov.f32 	%f197, 0f00000000;
	@%p3 bra 	$L__BB14_5;
	mul.wide.u32 	%rd6, %r4, 4;
	add.s64 	%rd7, %rd1, %rd6;
	ld.global.f32 	%f197, [%rd7];
$L__BB14_5:
	st.shared.f32 	[%r3], %f197;
$L__BB14_6:
	setp.ge.s32 	%p4, %r2, %r5;
	bar.sync 	0;
	@%p4 bra 	$L__BB14_8;
	ld.const.f32 	%f5, [d_firCoeffs];
	ld.shared.f32 	%f6, [%r3+252];
	fma.rn.f32 	%f7, %f5, %f6, 0f00000000;
	ld.const.f32 	%f8, [d_firCoeffs+4];
	ld.shared.f32 	%f9, [%r3+248];
	fma.rn.f32 	%f10, %f8, %f9, %f7;
	ld.const.f32 	%f11, [d_firCoeffs+8];
	ld.shared.f32 	%f12, [%r3+244];
	fma.rn.f32 	%f13, %f11, %f12, %f10;
	ld.const.f32 	%f14, [d_firCoeffs+12];
	ld.shared.f32 	%f15, [%r3+240];
	fma.rn.f32 	%f16, %f14, %f15, %f13;
	ld.const.f32 	%f17, [d_firCoeffs+16];
	ld.shared.f32 	%f18, [%r3+236];
	fma.rn.f32 	%f19, %f17, %f18, %f16;
	ld.const.f32 	%f20, [d_firCoeffs+20];
	ld.shared.f32 	%f21, [%r3+232];
	fma.rn.f32 	%f22, %f20, %f21, %f19;
	ld.const.f32 	%f23, [d_firCoeffs+24];
	ld.shared.f32 	%f24, [%r3+228];
	fma.rn.f32 	%f25, %f23, %f24, %f22;
	ld.const.f32 	%f26, [d_firCoeffs+28];
	ld.shared.f32 	%f27, [%r3+224];
	fma.rn.f32 	%f28, %f26, %f27, %f25;
	ld.const.f32 	%f29, [d_firCoeffs+32];
	ld.shared.f32 	%f30, [%r3+220];
	fma.rn.f32 	%f31, %f29, %f30, %f28;
	ld.const.f32 	%f32, [d_firCoeffs+36];
	ld.shared.f32 	%f33, [%r3+216];
	fma.rn.f32 	%f34, %f32, %f33, %f31;
	ld.const.f32 	%f35, [d_firCoeffs+40];
	ld.shared.f32 	%f36, [%r3+212];
	fma.rn.f32 	%f37, %f35, %f36, %f34;
	ld.const.f32 	%f38, [d_firCoeffs+44];
	ld.shared.f32 	%f39, [%r3+208];
	fma.rn.f32 	%f40, %f38, %f39, %f37;
	ld.const.f32 	%f41, [d_firCoeffs+48];
	ld.shared.f32 	%f42, [%r3+204];
	fma.rn.f32 	%f43, %f41, %f42, %f40;
	ld.const.f32 	%f44, [d_firCoeffs+52];
	ld.shared.f32 	%f45, [%r3+200];
	fma.rn.f32 	%f46, %f44, %f45, %f43;
	ld.const.f32 	%f47, [d_firCoeffs+56];
	ld.shared.f32 	%f48, [%r3+196];
	fma.rn.f32 	%f49, %f47, %f48, %f46;
	ld.const.f32 	%f50, [d_firCoeffs+60];
	ld.shared.f32 	%f51, [%r3+192];
	fma.rn.f32 	%f52, %f50, %f51, %f49;
	ld.const.f32 	%f53, [d_firCoeffs+64];
	ld.shared.f32 	%f54, [%r3+188];
	fma.rn.f32 	%f55, %f53, %f54, %f52;
	ld.const.f32 	%f56, [d_firCoeffs+68];
	ld.shared.f32 	%f57, [%r3+184];
	fma.rn.f32 	%f58, %f56, %f57, %f55;
	ld.const.f32 	%f59, [d_firCoeffs+72];
	ld.shared.f32 	%f60, [%r3+180];
	fma.rn.f32 	%f61, %f59, %f60, %f58;
	ld.const.f32 	%f62, [d_firCoeffs+76];
	ld.shared.f32 	%f63, [%r3+176];
	fma.rn.f32 	%f64, %f62, %f63, %f61;
	ld.const.f32 	%f65, [d_firCoeffs+80];
	ld.shared.f32 	%f66, [%r3+172];
	fma.rn.f32 	%f67, %f65, %f66, %f64;
	ld.const.f32 	%f68, [d_firCoeffs+84];
	ld.shared.f32 	%f69, [%r3+168];
	fma.rn.f32 	%f70, %f68, %f69, %f67;
	ld.const.f32 	%f71, [d_firCoeffs+88];
	ld.shared.f32 	%f72, [%r3+164];
	fma.rn.f32 	%f73, %f71, %f72, %f70;
	ld.const.f32 	%f74, [d_firCoeffs+92];
	ld.shared.f32 	%f75, [%r3+160];
	fma.rn.f32 	%f76, %f74, %f75, %f73;
	ld.const.f32 	%f77, [d_firCoeffs+96];
	ld.shared.f32 	%f78, [%r3+156];
	fma.rn.f32 	%f79, %f77, %f78, %f76;
	ld.const.f32 	%f80, [d_firCoeffs+100];
	ld.shared.f32 	%f81, [%r3+152];
	fma.rn.f32 	%f82, %f80, %f81, %f79;
	ld.const.f32 	%f83, [d_firCoeffs+104];
	ld.shared.f32 	%f84, [%r3+148];
	fma.rn.f32 	%f85, %f83, %f84, %f82;
	ld.const.f32 	%f86, [d_firCoeffs+108];
	ld.shared.f32 	%f87, [%r3+144];
	fma.rn.f32 	%f88, %f86, %f87, %f85;
	ld.const.f32 	%f89, [d_firCoeffs+112];
	ld.shared.f32 	%f90, [%r3+140];
	fma.rn.f32 	%f91, %f89, %f90, %f88;
	ld.const.f32 	%f92, [d_firCoeffs+116];
	ld.shared.f32 	%f93, [%r3+136];
	fma.rn.f32 	%f94, %f92, %f93, %f91;
	ld.const.f32 	%f95, [d_firCoeffs+120];
	ld.shared.f32 	%f96, [%r3+132];
	fma.rn.f32 	%f97, %f95, %f96, %f94;
	ld.const.f32 	%f98, [d_firCoeffs+124];
	ld.shared.f32 	%f99, [%r3+128];
	fma.rn.f32 	%f100, %f98, %f99, %f97;
	ld.const.f32 	%f101, [d_firCoeffs+128];
	ld.shared.f32 	%f102, [%r3+124];
	fma.rn.f32 	%f103, %f101, %f102, %f100;
	ld.const.f32 	%f104, [d_firCoeffs+132];
	ld.shared.f32 	%f105, [%r3+120];
	fma.rn.f32 	%f106, %f104, %f105, %f103;
	ld.const.f32 	%f107, [d_firCoeffs+136];
	ld.shared.f32 	%f108, [%r3+116];
	fma.rn.f32 	%f109, %f107, %f108, %f106;
	ld.const.f32 	%f110, [d_firCoeffs+140];
	ld.shared.f32 	%f111, [%r3+112];
	fma.rn.f32 	%f112, %f110, %f111, %f109;
	ld.const.f32 	%f113, [d_firCoeffs+144];
	ld.shared.f32 	%f114, [%r3+108];
	fma.rn.f32 	%f115, %f113, %f114, %f112;
	ld.const.f32 	%f116, [d_firCoeffs+148];
	ld.shared.f32 	%f117, [%r3+104];
	fma.rn.f32 	%f118, %f116, %f117, %f115;
	ld.const.f32 	%f119, [d_firCoeffs+152];
	ld.shared.f32 	%f120, [%r3+100];
	fma.rn.f32 	%f121, %f119, %f120, %f118;
	ld.const.f32 	%f122, [d_firCoeffs+156];
	ld.shared.f32 	%f123, [%r3+96];
	fma.rn.f32 	%f124, %f122, %f123, %f121;
	ld.const.f32 	%f125, [d_firCoeffs+160];
	ld.shared.f32 	%f126, [%r3+92];
	fma.rn.f32 	%f127, %f125, %f126, %f124;
	ld.const.f32 	%f128, [d_firCoeffs+164];
	ld.shared.f32 	%f129, [%r3+88];
	fma.rn.f32 	%f130, %f128, %f129, %f127;
	ld.const.f32 	%f131, [d_firCoeffs+168];
	ld.shared.f32 	%f132, [%r3+84];
	fma.rn.f32 	%f133, %f131, %f132, %f130;
	ld.const.f32 	%f134, [d_firCoeffs+172];
	ld.shared.f32 	%f135, [%r3+80];
	fma.rn.f32 	%f136, %f134, %f135, %f133;
	ld.const.f32 	%f137, [d_firCoeffs+176];
	ld.shared.f32 	%f138, [%r3+76];
	fma.rn.f32 	%f139, %f137, %f138, %f136;
	ld.const.f32 	%f140, [d_firCoeffs+180];
	ld.shared.f32 	%f141, [%r3+72];
	fma.rn.f32 	%f142, %f140, %f141, %f139;
	ld.const.f32 	%f143, [d_firCoeffs+184];
	ld.shared.f32 	%f144, [%r3+68];
	fma.rn.f32 	%f145, %f143, %f144, %f142;
	ld.const.f32 	%f146, [d_firCoeffs+188];
	ld.shared.f32 	%f147, [%r3+64];
	fma.rn.f32 	%f148, %f146, %f147, %f145;
	ld.const.f32 	%f149, [d_firCoeffs+192];
	ld.shared.f32 	%f150, [%r3+60];
	fma.rn.f32 	%f151, %f149, %f150, %f148;
	ld.const.f32 	%f152, [d_firCoeffs+196];
	ld.shared.f32 	%f153, [%r3+56];
	fma.rn.f32 	%f154, %f152, %f153, %f151;
	ld.const.f32 	%f155, [d_firCoeffs+200];
	ld.shared.f32 	%f156, [%r3+52];
	fma.rn.f32 	%f157, %f155, %f156, %f154;
	ld.const.f32 	%f158, [d_firCoeffs+204];
	ld.shared.f32 	%f159, [%r3+48];
	fma.rn.f32 	%f160, %f158, %f159, %f157;
	ld.const.f32 	%f161, [d_firCoeffs+208];
	ld.shared.f32 	%f162, [%r3+44];
	fma.rn.f32 	%f163, %f161, %f162, %f160;
	ld.const.f32 	%f164, [d_firCoeffs+212];
	ld.shared.f32 	%f165, [%r3+40];
	fma.rn.f32 	%f166, %f164, %f165, %f163;
	ld.const.f32 	%f167, [d_firCoeffs+216];
	ld.shared.f32 	%f168, [%r3+36];
	fma.rn.f32 	%f169, %f167, %f168, %f166;
	ld.const.f32 	%f170, [d_firCoeffs+220];
	ld.shared.f32 	%f171, [%r3+32];
	fma.rn.f32 	%f172, %f170, %f171, %f169;
	ld.const.f32 	%f173, [d_firCoeffs+224];
	ld.shared.f32 	%f174, [%r3+28];
	fma.rn.f32 	%f175, %f173, %f174, %f172;
	ld.const.f32 	%f176, [d_firCoeffs+228];
	ld.shared.f32 	%f177, [%r3+24];
	fma.rn.f32 	%f178, %f176, %f177, %f175;
	ld.const.f32 	%f179, [d_firCoeffs+232];
	ld.shared.f32 	%f180, [%r3+20];
	fma.rn.f32 	%f181, %f179, %f180, %f178;
	ld.const.f32 	%f182, [d_firCoeffs+236];
	ld.shared.f32 	%f183, [%r3+16];
	fma.rn.f32 	%f184, %f182, %f183, %f181;
	ld.const.f32 	%f185, [d_firCoeffs+240];
	ld.shared.f32 	%f186, [%r3+12];
	fma.rn.f32 	%f187, %f185, %f186, %f184;
	ld.const.f32 	%f188, [d_firCoeffs+244];
	ld.shared.f32 	%f189, [%r3+8];
	fma.rn.f32 	%f190, %f188, %f189, %f187;
	ld.const.f32 	%f191, [d_firCoeffs+248];
	ld.shared.f32 	%f192, [%r3+4];
	fma.rn.f32 	%f193, %f191, %f192, %f190;
	ld.const.f32 	%f194, [d_firCoeffs+252];
	ld.shared.f32 	%f195, [%r3];
	fma.rn.f32 	%f196, %f194, %f195, %f193;
	cvta.to.global.u64 	%rd8, %rd2;
	mul.wide.s32 	%rd9, %r2, 4;
	add.s64 	%rd10, %rd8, %rd9;
	st.global.f32 	[%rd10], %f196;
$L__BB14_8:
	ret;

}
	// .globl	_Z23spectrumMagnitudeKernelPfPK6float2i
.visible .entry _Z23spectrumMagnitudeKernelPfPK6float2i(
	.param .u64 .ptr .align 1 _Z23spectrumMagnitudeKernelPfPK6float2i_param_0,
	.param .u64 .ptr .align 1 _Z23spectrumMagnitudeKernelPfPK6float2i_param_1,
	.param .u32 _Z23spectrumMagnitudeKernelPfPK6float2i_param_2
)
{
	.reg .pred 	%p<2>;
	.reg .b32 	%r<6>;
	.reg .b32 	%f<6>;
	.reg .b64 	%rd<9>;

	ld.param.u64 	%rd1, [_Z23spectrumMagnitudeKernelPfPK6float2i_param_0];
	ld.param.u64 	%rd2, [_Z23spectrumMagnitudeKernelPfPK6float2i_param_1];
	ld.param.u32 	%r2, [_Z23spectrumMagnitudeKernelPfPK6float2i_param_2];
	mov.u32 	%r3, %ctaid.x;
	mov.u32 	%r4, %ntid.x;
	mov.u32 	%r5, %tid.x;
	mad.lo.s32 	%r1, %r3, %r4, %r5;
	setp.ge.s32 	%p1, %r1, %r2;
	@%p1 bra 	$L__BB15_2;
	cvta.to.global.u64 	%rd3, %rd2;
	cvta.to.global.u64 	%rd4, %rd1;
	mul.wide.s32 	%rd5, %r1, 8;
	add.s64 	%rd6, %rd3, %rd5;
	ld.global.v2.f32 	{%f1, %f2}, [%rd6];
	mul.f32 	%f3, %f2, %f2;
	fma.rn.f32 	%f4, %f1, %f1, %f3;
	sqrt.rn.f32 	%f5, %f4;
	mul.wide.s32 	%rd7, %r1, 4;
	add.s64 	%rd8, %rd4, %rd7;
	st.global.f32 	[%rd8], %f5;
$L__BB15_2:
	ret;

}
	// .globl	_Z15equalizerKernelP6float2iifff
.visible .entry _Z15equalizerKernelP6float2iifff(
	.param .u64 .ptr .align 1 _Z15equalizerKernelP6float2iifff_param_0,
	.param .u32 _Z15equalizerKernelP6float2iifff_param_1,
	.param .u32 _Z15equalizerKernelP6float2iifff_param_2,
	.param .f32 _Z15equalizerKernelP6float2iifff_param_3,
	.param .f32 _Z15equalizerKernelP6float2iifff_param_4,
	.param .f32 _Z15equalizerKernelP6float2iifff_param_5
)
{
	.reg .pred 	%p<4>;
	.reg .b32 	%r<8>;
	.reg .b32 	%f<15>;
	.reg .b64 	%rd<5>;

	ld.param.u64 	%rd1, [_Z15equalizerKernelP6float2iifff_param_0];
	ld.param.u32 	%r2, [_Z15equalizerKernelP6float2iifff_param_1];
	ld.param.u32 	%r3, [_Z15equalizerKernelP6float2iifff_param_2];
	ld.param.f32 	%f1, [_Z15equalizerKernelP6float2iifff_param_3];
	ld.param.f32 	%f2, [_Z15equalizerKernelP6float2iifff_param_4];
	ld.param.f32 	%f3, [_Z15equalizerKernelP6float2iifff_param_5];
	mov.u32 	%r4, %ctaid.x;
	mov.u32 	%r5, %ntid.x;
	mov.u32 	%r6, %tid.x;
	mad.lo.s32 	%r1, %r4, %r5, %r6;
	setp.ge.s32 	%p1, %r1, %r2;
	@%p1 bra 	$L__BB16_2;
	cvta.to.global.u64 	%rd2, %rd1;
	cvt.rn.f32.s32 	%f4, %r1;
	cvt.rn.f32.s32 	%f5, %r3;
	mul.f32 	%f6, %f4, %f5;
	shl.b32 	%r7, %r2, 1;
	cvt.rn.f32.s32 	%f7, %r7;
	div.rn.f32 	%f8, %f6, %f7;
	setp.lt.f32 	%p2, %f8, 0f437A0000;
	setp.lt.f32 	%p3, %f8, 0f457A0000;
	selp.f32 	%f9, %f2, %f3, %p3;
	selp.f32 	%f10, %f1, %f9, %p2;
	mul.wide.s32 	%rd3, %r1, 8;
	add.s64 	%rd4, %rd2, %rd3;
	ld.global.v2.f32 	{%f11, %f12}, [%rd4];
	mul.f32 	%f13, %f10, %f11;
	mul.f32 	%f14, %f10, %f12;
	st.global.v2.f32 	[%rd4], {%f13, %f14};
$L__BB16_2:
	ret;

}


// ===== COMPILED SASS (sm_100) =====

	.target	sm_100

	.elftype	@"ET_EXEC"


//--------------------- .note.nv.tkinfo           --------------------------
	.section	.note.nv.tkinfo,"",@"SHT_NOTE"
	.sectionflags	@"SHF_NOTE_NV_TKINFO"
	.tkinfo
        /*0018*/ 	.word	0x00000002
        /*0030*/ 	.string	""
        /*0030*/ 	.string	"ptxas"
        /*0030*/ 	.string	"Cuda compilation tools, release 13.0, V13.0.88"
        /*0030*/ 	.string	"Build cuda_13.0.r13.0/compiler.36424714_0"
        /*0030*/ 	.string	"-arch sm_100 -m 64 "



//--------------------- .note.nv.cuinfo           --------------------------
	.section	.note.nv.cuinfo,"",@"SHT_NOTE"
	.sectionflags	@"SHF_NOTE_NV_CUINFO"
        /*0018*/ 	.short	0x0002
        /*001a*/ 	.short	0x0064
        /*001c*/ 	.short	0x0082
	.zero		2


//--------------------- .nv.info                  --------------------------
	.section	.nv.info,"",@"SHT_CUDA_INFO"
	.align	4


	//----- nvinfo : EIATTR_REGCOUNT
	.align		4
        /*0000*/ 	.byte	0x04, 0x2f
        /*0002*/ 	.short	(.L_4 - .L_3)
	.align		4
.L_3:
        /*0004*/ 	.word	index@(_Z15nv12ToRgbKernelPhPKhS1_ii)
        /*0008*/ 	.word	0x0000000d


	//----- nvinfo : EIATTR_FRAME_SIZE
	.align		4
.L_4:
        /*000c*/ 	.byte	0x04, 0x11
        /*000e*/ 	.short	(.L_6 - .L_5)
	.align		4
.L_5:
        /*0010*/ 	.word	index@(_Z15nv12ToRgbKernelPhPKhS1_ii)
        /*0014*/ 	.word	0x00000000


	//----- nvinfo : EIATTR_REGCOUNT
	.align		4
.L_6:
        /*0018*/ 	.byte	0x04, 0x2f
        /*001a*/ 	.short	(.L_8 - .L_7)
	.align		4
.L_7:
        /*001c*/ 	.word	index@(_Z14rgbToYuvKernelPhS_S_PKhii)
        /*0020*/ 	.word	0x00000010


	//----- nvinfo : EIATTR_FRAME_SIZE
	.align		4
.L_8:
        /*0024*/ 	.byte	0x04, 0x11
        /*0026*/ 	.short	(.L_10 - .L_9)
	.align		4
.L_9:
        /*0028*/ 	.word	index@(_Z14rgbToYuvKernelPhS_S_PKhii)
        /*002c*/ 	.word	0x00000000


	//----- nvinfo : EIATTR_REGCOUNT
	.align		4
.L_10:
        /*0030*/ 	.byte	0x04, 0x2f
        /*0032*/ 	.short	(.L_12 - .L_11)
	.align		4
.L_11:
        /*0034*/ 	.word	index@(_Z24brightnessContrastKernelPhPKhiiiff)
        /*0038*/ 	.word	0x00000015


	//----- nvinfo : EIATTR_FRAME_SIZE
	.align		4
.L_12:
        /*003c*/ 	.byte	0x04, 0x11
        /*003e*/ 	.short	(.L_14 - .L_13)
	.align		4
.L_13:
        /*0040*/ 	.word	index@(_Z24brightnessContrastKernelPhPKhiiiff)
        /*0044*/ 	.word	0x00000000


	//----- nvinfo : EIATTR_REGCOUNT
	.align		4
.L_14:
        /*0048*/ 	.byte	0x04, 0x2f
        /*004a*/ 	.short	(.L_16 - .L_15)
	.align		4
.L_15:
        /*004c*/ 	.word	index@(_Z16saturationKernelPhPKhiif)
        /*0050*/ 	.word	0x0000000e


	//----- nvinfo : EIATTR_FRAME_SIZE
	.align		4
.L_16:
        /*0054*/ 	.byte	0x04, 0x11
        /*0056*/ 	.short	(.L_18 - .L_17)
	.align		4
.L_17:
        /*0058*/ 	.word	index@(_Z16saturationKernelPhPKhiif)
        /*005c*/ 	.word	0x00000000


	//----- nvinfo : EIATTR_REGCOUNT
	.align		4
.L_18:
        /*0060*/ 	.byte	0x04, 0x2f
        /*0062*/ 	.short	(.L_20 - .L_19)
	.align		4
.L_19:
        /*0064*/ 	.word	index@(_Z22colorTemperatureKernelPhPKhiif)
        /*0068*/ 	.word	0x0000000c


	//----- nvinfo : EIATTR_FRAME_SIZE
	.align		4
.L_20:
        /*006c*/ 	.byte	0x04, 0x11
        /*006e*/ 	.short	(.L_22 - .L_21)
	.align		4
.L_21:
        /*0070*/ 	.word	index@(_Z22colorTemperatureKernelPhPKhiif)
        /*0074*/ 	.word	0x00000000


	//----- nvinfo : EIATTR_REGCOUNT
	.align		4
.L_22:
        /*0078*/ 	.byte	0x04, 0x2f
        /*007a*/ 	.short	(.L_24 - .L_23)
	.align		4
.L_23:
        /*007c*/ 	.word	index@(_Z14applyLutKernelPhPKhS1_ii)
        /*0080*/ 	.word	0x0000000e


	//----- nvinfo : EIATTR_FRAME_SIZE
	.align		4
.L_24:
        /*0084*/ 	.byte	0x04, 0x11
        /*0086*/ 	.short	(.L_26 - .L_25)
	.align		4
.L_25:
        /*0088*/ 	.word	index@(_Z14applyLutKernelPhPKhS1_ii)
        /*008c*/ 	.word	0x00000000


	//----- nvinfo : EIATTR_REGCOUNT
	.align		4
.L_26:
        /*0090*/ 	.byte	0x04, 0x2f
        /*0092*/ 	.short	(.L_28 - .L_27)
	.align		4
.L_27:
        /*0094*/ 	.word	index@(_Z22gaussianBlurHorizontalPhPKhii)
        /*0098*/ 	.word	0x00000020


	//----- nvinfo : EIATTR_FRAME_SIZE
	.align		4
.L_28:
        /*009c*/ 	.byte	0x04, 0x11
        /*009e*/ 	.short	(.L_30 - .L_29)
	.align		4
.L_29:
        /*00a0*/ 	.word	index@(_Z22gaussianBlurHorizontalPhPKhii)
        /*00a4*/ 	.word	0x00000000


	//----- nvinfo : EIATTR_REGCOUNT
	.align		4
.L_30:
        /*00a8*/ 	.byte	0x04, 0x2f
        /*00aa*/ 	.short	(.L_32 - .L_31)
	.align		4
.L_31:
        /*00ac*/ 	.word	index@(_Z20gaussianBlurVerticalPhPKhii)
        /*00b0*/ 	.word	0x00000020


	//----- nvinfo : EIATTR_FRAME_SIZE
	.align		4
.L_32:
        /*00b4*/ 	.byte	0x04, 0x11
        /*00b6*/ 	.short	(.L_34 - .L_33)
	.align		4
.L_33:
        /*00b8*/ 	.word	index@(_Z20gaussianBlurVerticalPhPKhii)
        /*00bc*/ 	.word	0x00000000


	//----- nvinfo : EIATTR_REGCOUNT
	.align		4
.L_34:
        /*00c0*/ 	.byte	0x04, 0x2f
        /*00c2*/ 	.short	(.L_36 - .L_35)
	.align		4
.L_35:
        /*00c4*/ 	.word	index@(_Z13sharpenKernelPhPKhiif)
        /*00c8*/ 	.word	0x00000012


	//----- nvinfo : EIATTR_FRAME_SIZE
	.align		4
.L_36:
        /*00cc*/ 	.byte	0x04, 0x11
        /*00ce*/ 	.short	(.L_38 - .L_37)
	.align		4
.L_37:
        /*00d0*/ 	.word	index@(_Z13sharpenKernelPhPKhiif)
        /*00d4*/ 	.word	0x00000000


	//----- nvinfo : EIATTR_REGCOUNT
	.align		4
.L_38:
        /*00d8*/ 	.byte	0x04, 0x2f
        /*00da*/ 	.short	(.L_40 - .L_39)
	.align		4
.L_39:
        /*00dc*/ 	.word	index@(_Z16motionBlurKernelPhPKhiiif)
        /*00e0*/ 	.word	0x0000001d


	//----- nvinfo : EIATTR_FRAME_SIZE
	.align		4
.L_40:
        /*00e4*/ 	.byte	0x04, 0x11
        /*00e6*/ 	.short	(.L_42 - .L_41)
	.align		4
.L_41:
        /*00e8*/ 	.word	index@($__internal_4_$__cuda_sm20_rcp_rn_f32_slowpath)
        /*00ec*/ 	.word	0x00000000


	//----- nvinfo : EIATTR_FRAME_SIZE
	.align		4
.L_42:
        /*00f0*/ 	.byte	0x04, 0x11
        /*00f2*/ 	.short	(.L_44 - .L_43)
	.align		4
.L_43:
        /*00f4*/ 	.word	index@(_Z16motionBlurKernelPhPKhiiif)
        /*00f8*/ 	.word	0x00000000


	//----- nvinfo : EIATTR_REGCOUNT
	.align		4
.L_44:
        /*00fc*/ 	.byte	0x04, 0x2f
        /*00fe*/ 	.short	(.L_46 - .L_45)
	.align		4
.L_45:
        /*0100*/ 	.word	index@(_Z21bilateralFilterKernelPhPKhiiiff)
        /*0104*/ 	.word	0x00000020


	//----- nvinfo : EIATTR_FRAME_SIZE
	.align		4
.L_46:
        /*0108*/ 	.byte	0x04, 0x11
        /*010a*/ 	.short	(.L_48 - .L_47)
	.align		4
.L_47:
        /*010c*/ 	.word	index@($__internal_3_$__cuda_sm3x_div_rn_noftz_f32_slowpath)
        /*0110*/ 	.word	0x00000000


	//----- nvinfo : EIATTR_FRAME_SIZE
	.align		4
.L_48:
        /*0114*/ 	.byte	0x04, 0x11
        /*0116*/ 	.short	(.L_50 - .L_49)
	.align		4
.L_49:
        /*0118*/ 	.word	index@(_Z21bilateralFilterKernelPhPKhiiiff)
        /*011c*/ 	.word	0x00000000


	//----- nvinfo : EIATTR_REGCOUNT
	.align		4
.L_50:
        /*0120*/ 	.byte	0x04, 0x2f
        /*0122*/ 	.short	(.L_52 - .L_51)
	.align		4
.L_51:
        /*0124*/ 	.word	index@(_Z15audioGainKernelPfPKfif)
        /*0128*/ 	.word	0x0000000a


	//----- nvinfo : EIATTR_FRAME_SIZE
	.align		4
.L_52:
        /*012c*/ 	.byte	0x04, 0x11
        /*012e*/ 	.short	(.L_54 - .L_53)
	.align		4
.L_53:
        /*0130*/ 	.word	index@(_Z15audioGainKernelPfPKfif)
        /*0134*/ 	.word	0x00000000


	//----- nvinfo : EIATTR_REGCOUNT
	.align		4
.L_54:
        /*0138*/ 	.byte	0x04, 0x2f
        /*013a*/ 	.short	(.L_56 - .L_55)
	.align		4
.L_55:
        /*013c*/ 	.word	index@(_Z19audioSoftClipKernelPfPKfif)
        /*0140*/ 	.word	0x00000012


	//----- nvinfo : EIATTR_FRAME_SIZE
	.align		4
.L_56:
        /*0144*/ 	.byte	0x04, 0x11
        /*0146*/ 	.short	(.L_58 - .L_57)
	.align		4
.L_57:
        /*0148*/ 	.word	index@($__internal_2_$__cuda_sm3x_div_rn_noftz_f32_slowpath)
        /*014c*/ 	.word	0x00000000


	//----- nvinfo : EIATTR_FRAME_SIZE
	.align		4
.L_58:
        /*0150*/ 	.byte	0x04, 0x11
        /*0152*/ 	.short	(.L_60 - .L_59)
	.align		4
.L_59:
        /*0154*/ 	.word	index@(_Z19audioSoftClipKernelPfPKfif)
        /*0158*/ 	.word	0x00000000


	//----- nvinfo : EIATTR_REGCOUNT
	.align		4
.L_60:
        /*015c*/ 	.byte	0x04, 0x2f
        /*015e*/ 	.short	(.L_62 - .L_61)
	.align		4
.L_61:
        /*0160*/ 	.word	index@(_Z18audioLowPassKernelPfPKfif)
        /*0164*/ 	.word	0x0000000a


	//----- nvinfo : EIATTR_FRAME_SIZE
	.align		4
.L_62:
        /*0168*/ 	.byte	0x04, 0x11
        /*016a*/ 	.short	(.L_64 - .L_63)
	.align		4
.L_63:
        /*016c*/ 	.word	index@(_Z18audioLowPassKernelPfPKfif)
        /*0170*/ 	.word	0x00000000


	//----- nvinfo : EIATTR_REGCOUNT
	.align		4
.L_64:
        /*0174*/ 	.byte	0x04, 0x2f
        /*0176*/ 	.short	(.L_66 - .L_65)
	.align		4
.L_65:
        /*0178*/ 	.word	index@(_Z20audioFirFilterKernelPfPKfi)
        /*017c*/ 	.word	0x0000001c


	//----- nvinfo : EIATTR_FRAME_SIZE
	.align		4
.L_66:
        /*0180*/ 	.byte	0x04, 0x11
        /*0182*/ 	.short	(.L_68 - .L_67)
	.align		4
.L_67:
        /*0184*/ 	.word	index@(_Z20audioFirFilterKernelPfPKfi)
        /*0188*/ 	.word	0x00000000


	//----- nvinfo : EIATTR_REGCOUNT
	.align		4
.L_68:
        /*018c*/ 	.byte	0x04, 0x2f
        /*018e*/ 	.short	(.L_70 - .L_69)
	.align		4
.L_69:
        /*0190*/ 	.word	index@(_Z23spectrumMagnitudeKernelPfPK6float2i)
        /*0194*/ 	.word	0x0000000b


	//----- nvinfo : EIATTR_FRAME_SIZE
	.align		4
.L_70:
        /*0198*/ 	.byte	0x04, 0x11
        /*019a*/ 	.short	(.L_72 - .L_71)
	.align		4
.L_71:
        /*019c*/ 	.word	index@($__internal_1_$__cuda_sm20_sqrt_rn_f32_slowpath)
        /*01a0*/ 	.word	0x00000000


	//----- nvinfo : EIATTR_FRAME_SIZE
	.align		4
.L_72:
        /*01a4*/ 	.byte	0x04, 0x11
        /*01a6*/ 	.short	(.L_74 - .L_73)
	.align		4
.L_73:
        /*01a8*/ 	.word	index@(_Z23spectrumMagnitudeKernelPfPK6float2i)
        /*01ac*/ 	.word	0x00000000


	//----- nvinfo : EIATTR_REGCOUNT
	.align		4
.L_74:
        /*01b0*/ 	.byte	0x04, 0x2f
        /*01b2*/ 	.short	(.L_76 - .L_75)
	.align		4
.L_75:
        /*01b4*/ 	.word	index@(_Z15equalizerKernelP6float2iifff)
        /*01b8*/ 	.word	0x00000010


	//----- nvinfo : EIATTR_FRAME_SIZE
	.align		4
.L_76:
        /*01bc*/ 	.byte	0x04, 0x11
        /*01be*/ 	.short	(.L_78 - .L_77)
	.align		4
.L_77:
        /*01c0*/ 	.word	index@($__internal_0_$__cuda_sm3x_div_rn_noftz_f32_slowpath)
        /*01c4*/ 	.word	0x00000000


	//----- nvinfo : EIATTR_FRAME_SIZE
	.align		4
.L_78:
        /*01c8*/ 	.byte	0x04, 0x11
        /*01ca*/ 	.short	(.L_80 - .L_79)
	.align		4
.L_79:
        /*01cc*/ 	.word	index@(_Z15equalizerKernelP6float2iifff)
        /*01d0*/ 	.word	0x00000000


	//----- nvinfo : EIATTR_MIN_STACK_SIZE
	.align		4
.L_80:
        /*01d4*/ 	.byte	0x04, 0x12
        /*01d6*/ 	.short	(.L_82 - .L_81)
	.align		4
.L_81:
        /*01d8*/ 	.word	index@(_Z15equalizerKernelP6float2iifff)
        /*01dc*/ 	.word	0x00000000


	//----- nvinfo : EIATTR_MIN_STACK_SIZE
	.align		4
.L_82:
        /*01e0*/ 	.byte	0x04, 0x12
        /*01e2*/ 	.short	(.L_84 - .L_83)
	.align		4
.L_83:
        /*01e4*/ 	.word	index@(_Z23spectrumMagnitudeKernelPfPK6float2i)
        /*01e8*/ 	.word	0x00000000


	//----- nvinfo : EIATTR_MIN_STACK_SIZE
	.align		4
.L_84:
        /*01ec*/ 	.byte	0x04, 0x12
        /*01ee*/ 	.short	(.L_86 - .L_85)
	.align		4
.L_85:
        /*01f0*/ 	.word	index@(_Z20audioFirFilterKernelPfPKfi)
        /*01f4*/ 	.word	0x00000000


	//----- nvinfo : EIATTR_MIN_STACK_SIZE
	.align		4
.L_86:
        /*01f8*/ 	.byte	0x04, 0x12
        /*01fa*/ 	.short	(.L_88 - .L_87)
	.align		4
.L_87:
        /*01fc*/ 	.word	index@(_Z18audioLowPassKernelPfPKfif)
        /*0200*/ 	.word	0x00000000


	//----- nvinfo : EIATTR_MIN_STACK_SIZE
	.align		4
.L_88:
        /*0204*/ 	.byte	0x04, 0x12
        /*0206*/ 	.short	(.L_90 - .L_89)
	.align		4
.L_89:
        /*0208*/ 	.word	index@(_Z19audioSoftClipKernelPfPKfif)
        /*020c*/ 	.word	0x00000000


	//----- nvinfo : EIATTR_MIN_STACK_SIZE
	.align		4
.L_90:
        /*0210*/ 	.byte	0x04, 0x12
        /*0212*/ 	.short	(.L_92 - .L_91)
	.align		4
.L_91:
        /*0214*/ 	.word	index@(_Z15audioGainKernelPfPKfif)
        /*0218*/ 	.word	0x00000000


	//----- nvinfo : EIATTR_MIN_STACK_SIZE
	.align		4
.L_92:
        /*021c*/ 	.byte	0x04, 0x12
        /*021e*/ 	.short	(.L_94 - .L_93)
	.align		4
.L_93:
        /*0220*/ 	.word	index@(_Z21bilateralFilterKernelPhPKhiiiff)
        /*0224*/ 	.word	0x00000000


	//----- nvinfo : EIATTR_MIN_STACK_SIZE
	.align		4
.L_94:
        /*0228*/ 	.byte	0x04, 0x12
        /*022a*/ 	.short	(.L_96 - .L_95)
	.align		4
.L_95:
        /*022c*/ 	.word	index@(_Z16motionBlurKernelPhPKhiiif)
        /*0230*/ 	.word	0x00000000


	//----- nvinfo : EIATTR_MIN_STACK_SIZE
	.align		4
.L_96:
        /*0234*/ 	.byte	0x04, 0x12
        /*0236*/ 	.short	(.L_98 - .L_97)
	.align		4
.L_97:
        /*0238*/ 	.word	index@(_Z13sharpenKernelPhPKhiif)
        /*023c*/ 	.word	0x00000000


	//----- nvinfo : EIATTR_MIN_STACK_SIZE
	.align		4
.L_98:
        /*0240*/ 	.byte	0x04, 0x12
        /*0242*/ 	.short	(.L_100 - .L_99)
	.align		4
.L_99:
        /*0244*/ 	.word	index@(_Z20gaussianBlurVerticalPhPKhii)
        /*0248*/ 	.word	0x00000000


	//----- nvinfo : EIATTR_MIN_STACK_SIZE
	.align		4
.L_100:
        /*024c*/ 	.byte	0x04, 0x12
        /*024e*/ 	.short	(.L_102 - .L_101)
	.align		4
.L_101:
        /*0250*/ 	.word	index@(_Z22gaussianBlurHorizontalPhPKhii)
        /*0254*/ 	.word	0x00000000


	//----- nvinfo : EIATTR_MIN_STACK_SIZE
	.align		4
.L_102:
        /*0258*/ 	.byte	0x04, 0x12
        /*025a*/ 	.short	(.L_104 - .L_103)
	.align		4
.L_103:
        /*025c*/ 	.word	index@(_Z14applyLutKernelPhPKhS1_ii)
        /*0260*/ 	.word	0x00000000


	//----- nvinfo : EIATTR_MIN_STACK_SIZE
	.align		4
.L_104:
        /*0264*/ 	.byte	0x04, 0x12
        /*0266*/ 	.short	(.L_106 - .L_105)
	.align		4
.L_105:
        /*0268*/ 	.word	index@(_Z22colorTemperatureKernelPhPKhiif)
        /*026c*/ 	.word	0x00000000


	//----- nvinfo : EIATTR_MIN_STACK_SIZE
	.align		4
.L_106:
        /*0270*/ 	.byte	0x04, 0x12
        /*0272*/ 	.short	(.L_108 - .L_107)
	.align		4
.L_107:
        /*0274*/ 	.word	index@(_Z16saturationKernelPhPKhiif)
        /*0278*/ 	.word	0x00000000


	//----- nvinfo : EIATTR_MIN_STACK_SIZE
	.align		4
.L_108:
        /*027c*/ 	.byte	0x04, 0x12
        /*027e*/ 	.short	(.L_110 - .L_109)
	.align		4
.L_109:
        /*0280*/ 	.word	index@(_Z24brightnessContrastKernelPhPKhiiiff)
        /*0284*/ 	.word	0x00000000


	//----- nvinfo : EIATTR_MIN_STACK_SIZE
	.align		4
.L_110:
        /*0288*/ 	.byte	0x04, 0x12
        /*028a*/ 	.short	(.L_112 - .L_111)
	.align		4
.L_111:
        /*028c*/ 	.word	index@(_Z14rgbToYuvKernelPhS_S_PKhii)
        /*0290*/ 	.word	0x00000000


	//----- nvinfo : EIATTR_MIN_STACK_SIZE
	.align		4
.L_112:
        /*0294*/ 	.byte	0x04, 0x12
        /*0296*/ 	.short	(.L_114 - .L_113)
	.align		4
.L_113:
        /*0298*/ 	.word	index@(_Z15nv12ToRgbKernelPhPKhS1_ii)
        /*029c*/ 	.word	0x00000000
.L_114:


//--------------------- .nv.compat                --------------------------
	.section	.nv.compat,"",@"SHT_CUDA_COMPAT_INFO"
	.align	4
        /*0000*/ 	.byte	0x02, 0x09, 0x00, 0x00, 0x02, 0x02, 0x01, 0x00, 0x02, 0x05, 0x05, 0x00, 0x03, 0x07, 0x01, 0x01
        /*0010*/ 	.byte	0x02, 0x03, 0x00, 0x00, 0x02, 0x06, 0x01, 0x00, 0x04, 0x0b, 0x08, 0x00, 0x01, 0x00, 0x00, 0x00
        /*0020*/ 	.byte	0x00, 0x00, 0x00, 0x00


//--------------------- .nv.info._Z15equalizerKernelP6float2iifff --------------------------
	.section	.nv.info._Z15equalizerKernelP6float2iifff,"",@"SHT_CUDA_INFO"
	.sectionflags	@""
	.align	4


	//----- nvinfo : EIATTR_CUDA_API_VERSION
	.align		4
        /*0000*/ 	.byte	0x04, 0x37
        /*0002*/ 	.short	(.L_116 - .L_115)
.L_115:
        /*0004*/ 	.word	0x00000082


	//----- nvinfo : EIATTR_KPARAM_INFO
	.align		4
.L_116:
        /*0008*/ 	.byte	0x04, 0x17
        /*000a*/ 	.short	(.L_118 - .L_117)
.L_117:
        /*000c*/ 	.word	0x00000000
        /*0010*/ 	.short	0x0005
        /*0012*/ 	.short	0x0018
        /*0014*/ 	.byte	0x00, 0xf0, 0x11, 0x00


	//----- nvinfo : EIATTR_KPARAM_INFO
	.align		4
.L_118:
        /*0018*/ 	.byte	0x04, 0x17
        /*001a*/ 	.short	(.L_120 - .L_119)
.L_119:
        /*001c*/ 	.word	0x00000000
        /*0020*/ 	.short	0x0004
        /*0022*/ 	.short	0x0014
        /*0024*/ 	.byte	0x00, 0xf0, 0x11, 0x00


	//----- nvinfo : EIATTR_KPARAM_INFO
	.align		4
.L_120:
        /*0028*/ 	.byte	0x04, 0x17
        /*002a*/ 	.short	(.L_122 - .L_121)
.L_121:
        /*002c*/ 	.word	0x00000000
        /*0030*/ 	.short	0x0003
        /*0032*/ 	.short	0x0010
        /*0034*/ 	.byte	0x00, 0xf0, 0x11, 0x00


	//----- nvinfo : EIATTR_KPARAM_INFO
	.align		4
.L_122:
        /*0038*/ 	.byte	0x04, 0x17
        /*003a*/ 	.short	(.L_124 - .L_123)
.L_123:
        /*003c*/ 	.word	0x00000000
        /*0040*/ 	.short	0x0002
        /*0042*/ 	.short	0x000c
        /*0044*/ 	.byte	0x00, 0xf0, 0x11, 0x00


	//----- nvinfo : EIATTR_KPARAM_INFO
	.align		4
.L_124:
        /*0048*/ 	.byte	0x04, 0x17
        /*004a*/ 	.short	(.L_126 - .L_125)
.L_125:
        /*004c*/ 	.word	0x00000000
        /*0050*/ 	.short	0x0001
        /*0052*/ 	.short	0x0008
        /*0054*/ 	.byte	0x00, 0xf0, 0x11, 0x00


	//----- nvinfo : EIATTR_KPARAM_INFO
	.align		4
.L_126:
        /*0058*/ 	.byte	0x04, 0x17
        /*005a*/ 	.short	(.L_128 - .L_127)
.L_127:
        /*005c*/ 	.word	0x00000000
        /*0060*/ 	.short	0x0000
        /*0062*/ 	.short	0x0000
        /*0064*/ 	.byte	0x00, 0xf5, 0x21, 0x00


	//----- nvinfo : EIATTR_SPARSE_MMA_MASK
	.align		4
.L_128:
        /*0068*/ 	.byte	0x03, 0x50
        /*006a*/ 	.short	0x0000


	//----- nvinfo : EIATTR_MAXREG_COUNT
	.align		4
        /*006c*/ 	.byte	0x03, 0x1b
        /*006e*/ 	.short	0x00ff


	//----- nvinfo : EIATTR_MERCURY_ISA_VERSION
	.align		4
        /*0070*/ 	.byte	0x03, 0x5f
        /*0072*/ 	.short	0x0101


	//----- nvinfo : EIATTR_VRC_CTA_INIT_COUNT
	.align		4
        /*0074*/ 	.byte	0x02, 0x4a
	.zero		1
	.zero		1


	//----- nvinfo : EIATTR_EXIT_INSTR_OFFSETS
	.align		4
        /*0078*/ 	.byte	0x04, 0x1c
        /*007a*/ 	.short	(.L_130 - .L_129)


	//   ....[0]....
.L_129:
        /*007c*/ 	.word	0x00000070


	//   ....[1]....
        /*0080*/ 	.word	0x00000270


	//----- nvinfo : EIATTR_CRS_STACK_SIZE
	.align		4
.L_130:
        /*0084*/ 	.byte	0x04, 0x1e
        /*0086*/ 	.short	(.L_132 - .L_131)
.L_131:
        /*0088*/ 	.word	0x00000000


	//----- nvinfo : EIATTR_CBANK_PARAM_SIZE
	.align		4
.L_132:
        /*008c*/ 	.byte	0x03, 0x19
        /*008e*/ 	.short	0x001c


	//----- nvinfo : EIATTR_PARAM_CBANK
	.align		4
        /*0090*/ 	.byte	0x04, 0x0a
        /*0092*/ 	.short	(.L_134 - .L_133)
	.align		4
.L_133:
        /*0094*/ 	.word	index@(.nv.constant0._Z15equalizerKernelP6float2iifff)
        /*0098*/ 	.short	0x0380
        /*009a*/ 	.short	0x001c


	//----- nvinfo : EIATTR_SW_WAR
	.align		4
.L_134:
        /*009c*/ 	.byte	0x04, 0x36
        /*009e*/ 	.short	(.L_136 - .L_135)
.L_135:
        /*00a0*/ 	.word	0x00000008
.L_136:


//--------------------- .nv.info._Z23spectrumMagnitudeKernelPfPK6float2i --------------------------
	.section	.nv.info._Z23spectrumMagnitudeKernelPfPK6float2i,"",@"SHT_CUDA_INFO"
	.sectionflags	@""
	.align	4


	//----- nvinfo : EIATTR_CUDA_API_VERSION
	.align		4
        /*0000*/ 	.byte	0x04, 0x37
        /*0002*/ 	.short	(.L_138 - .L_137)
.L_137:
        /*0004*/ 	.word	0x00000082


	//----- nvinfo : EIATTR_KPARAM_INFO
	.align		4
.L_138:
        /*0008*/ 	.byte	0x04, 0x17
        /*000a*/ 	.short	(.L_140 - .L_139)
.L_139:
        /*000c*/ 	.word	0x00000000
        /*0010*/ 	.short	0x0002
        /*0012*/ 	.short	0x0010
        /*0014*/ 	.byte	0x00, 0xf0, 0x11, 0x00


	//----- nvinfo : EIATTR_KPARAM_INFO
	.align		4
.L_140:
        /*0018*/ 	.byte	0x04, 0x17
        /*001a*/ 	.short	(.L_142 - .L_141)
.L_141:
        /*001c*/ 	.word	0x00000000
        /*0020*/ 	.short	0x0001
        /*0022*/ 	.short	0x0008
        /*0024*/ 	.byte	0x00, 0xf5, 0x21, 0x00


	//----- nvinfo : EIATTR_KPARAM_INFO
	.align		4
.L_142:
        /*0028*/ 	.byte	0x04, 0x17
        /*002a*/ 	.short	(.L_144 - .L_143)
.L_143:
        /*002c*/ 	.word	0x00000000
        /*0030*/ 	.short	0x0000
        /*0032*/ 	.short	0x0000
        /*0034*/ 	.byte	0x00, 0xf5, 0x21, 0x00


	//----- nvinfo : EIATTR_SPARSE_MMA_MASK
	.align		4
.L_144:
        /*0038*/ 	.byte	0x03, 0x50
        /*003a*/ 	.short	0x0000


	//----- nvinfo : EIATTR_MAXREG_COUNT
	.align		4
        /*003c*/ 	.byte	0x03, 0x1b
        /*003e*/ 	.short	0x00ff


	//----- nvinfo : EIATTR_MERCURY_ISA_VERSION
	.align		4
        /*0040*/ 	.byte	0x03, 0x5f
        /*0042*/ 	.short	0x0101


	//----- nvinfo : EIATTR_VRC_CTA_INIT_COUNT
	.align		4
        /*0044*/ 	.byte	0x02, 0x4a
	.zero		1
	.zero		1


	//----- nvinfo : EIATTR_EXIT_INSTR_OFFSETS
	.align		4
        /*0048*/ 	.byte	0x04, 0x1c
        /*004a*/ 	.short	(.L_146 - .L_145)


	//   ....[0]....
.L_145:
        /*004c*/ 	.word	0x00000070


	//   ....[1]....
        /*0050*/ 	.word	0x000001f0


	//----- nvinfo : EIATTR_CRS_STACK_SIZE
	.align		4
.L_146:
        /*0054*/ 	.byte	0x04, 0x1e
        /*0056*/ 	.short	(.L_148 - .L_147)
.L_147:
        /*0058*/ 	.word	0x00000000


	//----- nvinfo : EIATTR_CBANK_PARAM_SIZE
	.align		4
.L_148:
        /*005c*/ 	.byte	0x03, 0x19
        /*005e*/ 	.short	0x0014


	//----- nvinfo : EIATTR_PARAM_CBANK
	.align		4
        /*0060*/ 	.byte	0x04, 0x0a
        /*0062*/ 	.short	(.L_150 - .L_149)
	.align		4
.L_149:
        /*0064*/ 	.word	index@(.nv.constant0._Z23spectrumMagnitudeKernelPfPK6float2i)
        /*0068*/ 	.short	0x0380
        /*006a*/ 	.short	0x0014


	//----- nvinfo : EIATTR_SW_WAR
	.align		4
.L_150:
        /*006c*/ 	.byte	0x04, 0x36
        /*006e*/ 	.short	(.L_152 - .L_151)
.L_151:
        /*0070*/ 	.word	0x00000008
.L_152:


//--------------------- .nv.info._Z20audioFirFilterKernelPfPKfi --------------------------
	.section	.nv.info._Z20audioFirFilterKernelPfPKfi,"",@"SHT_CUDA_INFO"
	.sectionflags	@""
	.align	4


	//----- nvinfo : EIATTR_CUDA_API_VERSION
	.align		4
        /*0000*/ 	.byte	0x04, 0x37
        /*0002*/ 	.short	(.L_154 - .L_153)
.L_153:
        /*0004*/ 	.word	0x00000082


	//----- nvinfo : EIATTR_KPARAM_INFO
	.align		4
.L_154:
        /*0008*/ 	.byte	0x04, 0x17
        /*000a*/ 	.short	(.L_156 - .L_155)
.L_155:
        /*000c*/ 	.word	0x00000000
        /*0010*/ 	.short	0x0002
        /*0012*/ 	.short	0x0010
        /*0014*/ 	.byte	0x00, 0xf0, 0x11, 0x00


	//----- nvinfo : EIATTR_KPARAM_INFO
	.align		4
.L_156:
        /*0018*/ 	.byte	0x04, 0x17
        /*001a*/ 	.short	(.L_158 - .L_157)
.L_157:
        /*001c*/ 	.word	0x00000000
        /*0020*/ 	.short	0x0001
        /*0022*/ 	.short	0x0008
        /*0024*/ 	.byte	0x00, 0xf5, 0x21, 0x00


	//----- nvinfo : EIATTR_KPARAM_INFO
	.align		4
.L_158:
        /*0028*/ 	.byte	0x04, 0x17
        /*002a*/ 	.short	(.L_160 - .L_159)
.L_159:
        /*002c*/ 	.word	0x00000000
        /*0030*/ 	.short	0x0000
        /*0032*/ 	.short	0x0000
        /*0034*/ 	.byte	0x00, 0xf5, 0x21, 0x00


	//----- nvinfo : EIATTR_SPARSE_MMA_MASK
	.align		4
.L_160:
        /*0038*/ 	.byte	0x03, 0x50
        /*003a*/ 	.short	0x0000


	//----- nvinfo : EIATTR_MAXREG_COUNT
	.align		4
        /*003c*/ 	.byte	0x03, 0x1b
        /*003e*/ 	.short	0x00ff


	//----- nvinfo : EIATTR_NUM_BARRIERS
	.align		4
        /*0040*/ 	.byte	0x02, 0x4c
        /*0042*/ 	.byte	0x01
	.zero		1


	//----- nvinfo : EIATTR_MERCURY_ISA_VERSION
	.align		4
        /*0044*/ 	.byte	0x03, 0x5f
        /*0046*/ 	.short	0x0101


	//----- nvinfo : EIATTR_VRC_CTA_INIT_COUNT
	.align		4
        /*0048*/ 	.byte	0x02, 0x4a
	.zero		1
	.zero		1


	//----- nvinfo : EIATTR_EXIT_INSTR_OFFSETS
	.align		4
        /*004c*/ 	.byte	0x04, 0x1c
        /*004e*/ 	.short	(.L_162 - .L_161)


	//   ....[0]....
.L_161:
        /*0050*/ 	.word	0x000001f0


	//   ....[1]....
        /*0054*/ 	.word	0x00000b50


	//----- nvinfo : EIATTR_CRS_STACK_SIZE
	.align		4
.L_162:
        /*0058*/ 	.byte	0x04, 0x1e
        /*005a*/ 	.short	(.L_164 - .L_163)
.L_163:
        /*005c*/ 	.word	0x00000000


	//----- nvinfo : EIATTR_CBANK_PARAM_SIZE
	.align		4
.L_164:
        /*0060*/ 	.byte	0x03, 0x19
        /*0062*/ 	.short	0x0014


	//----- nvinfo : EIATTR_PARAM_CBANK
	.align		4
        /*0064*/ 	.byte	0x04, 0x0a
        /*0066*/ 	.short	(.L_166 - .L_165)
	.align		4
.L_165:
        /*0068*/ 	.word	index@(.nv.constant0._Z20audioFirFilterKernelPfPKfi)
        /*006c*/ 	.short	0x0380
        /*006e*/ 	.short	0x0014


	//----- nvinfo : EIATTR_SW_WAR
	.align		4
.L_166:
        /*0070*/ 	.byte	0x04, 0x36
        /*0072*/ 	.short	(.L_168 - .L_167)
.L_167:
        /*0074*/ 	.word	0x00000008
.L_168:


//--------------------- .nv.info._Z18audioLowPassKernelPfPKfif --------------------------
	.section	.nv.info._Z18audioLowPassKernelPfPKfif,"",@"SHT_CUDA_INFO"
	.sectionflags	@""
	.align	4


	//----- nvinfo : EIATTR_CUDA_API_VERSION
	.align		4
        /*0000*/ 	.byte	0x04, 0x37
        /*0002*/ 	.short	(.L_170 - .L_169)
.L_169:
        /*0004*/ 	.word	0x00000082


	//----- nvinfo : EIATTR_KPARAM_INFO
	.align		4
.L_170:
        /*0008*/ 	.byte	0x04, 0x17
        /*000a*/ 	.short	(.L_172 - .L_171)
.L_171:
        /*000c*/ 	.word	0x00000000
        /*0010*/ 	.short	0x0003
        /*0012*/ 	.short	0x0014
        /*0014*/ 	.byte	0x00, 0xf0, 0x11, 0x00


	//----- nvinfo : EIATTR_KPARAM_INFO
	.align		4
.L_172:
        /*0018*/ 	.byte	0x04, 0x17
        /*001a*/ 	.short	(.L_174 - .L_173)
.L_173:
        /*001c*/ 	.word	0x00000000
        /*0020*/ 	.short	0x0002
        /*0022*/ 	.short	0x0010
        /*0024*/ 	.byte	0x00, 0xf0, 0x11, 0x00


	//----- nvinfo : EIATTR_KPARAM_INFO
	.align		4
.L_174:
        /*0028*/ 	.byte	0x04, 0x17
        /*002a*/ 	.short	(.L_176 - .L_175)
.L_175:
        /*002c*/ 	.word	0x00000000
        /*0030*/ 	.short	0x0001
        /*0032*/ 	.short	0x0008
        /*0034*/ 	.byte	0x00, 0xf5, 0x21, 0x00


	//----- nvinfo : EIATTR_KPARAM_INFO
	.align		4
.L_176:
        /*0038*/ 	.byte	0x04, 0x17
        /*003a*/ 	.short	(.L_178 - .L_177)
.L_177:
        /*003c*/ 	.word	0x00000000
        /*0040*/ 	.short	0x0000
        /*0042*/ 	.short	0x0000
        /*0044*/ 	.byte	0x00, 0xf5, 0x21, 0x00


	//----- nvinfo : EIATTR_SPARSE_MMA_MASK
	.align		4
.L_178:
        /*0048*/ 	.byte	0x03, 0x50
        /*004a*/ 	.short	0x0000


	//----- nvinfo : EIATTR_MAXREG_COUNT
	.align		4
        /*004c*/ 	.byte	0x03, 0x1b
        /*004e*/ 	.short	0x00ff


	//----- nvinfo : EIATTR_MERCURY_ISA_VERSION
	.align		4
        /*0050*/ 	.byte	0x03, 0x5f
        /*0052*/ 	.short	0x0101


	//----- nvinfo : EIATTR_VRC_CTA_INIT_COUNT
	.align		4
        /*0054*/ 	.byte	0x02, 0x4a
	.zero		1
	.zero		1


	//----- nvinfo : EIATTR_EXIT_INSTR_OFFSETS
	.align		4
        /*0058*/ 	.byte	0x04, 0x1c
        /*005a*/ 	.short	(.L_180 - .L_179)


	//   ....[0]....
.L_179:
        /*005c*/ 	.word	0x00000070


	//   ....[1]....
        /*0060*/ 	.word	0x000000f0


	//   ....[2]....
        /*0064*/ 	.word	0x000001b0


	//----- nvinfo : EIATTR_CRS_STACK_SIZE
	.align		4
.L_180:
        /*0068*/ 	.byte	0x04, 0x1e
        /*006a*/ 	.short	(.L_182 - .L_181)
.L_181:
        /*006c*/ 	.word	0x00000000


	//----- nvinfo : EIATTR_CBANK_PARAM_SIZE
	.align		4
.L_182:
        /*0070*/ 	.byte	0x03, 0x19
        /*0072*/ 	.short	0x0018


	//----- nvinfo : EIATTR_PARAM_CBANK
	.align		4
        /*0074*/ 	.byte	0x04, 0x0a
        /*0076*/ 	.short	(.L_184 - .L_183)
	.align		4
.L_183:
        /*0078*/ 	.word	index@(.nv.constant0._Z18audioLowPassKernelPfPKfif)
        /*007c*/ 	.short	0x0380
        /*007e*/ 	.short	0x0018


	//----- nvinfo : EIATTR_SW_WAR
	.align		4
.L_184:
        /*0080*/ 	.byte	0x04, 0x36
        /*0082*/ 	.short	(.L_186 - .L_185)
.L_185:
        /*0084*/ 	.word	0x00000008
.L_186:


//--------------------- .nv.info._Z19audioSoftClipKernelPfPKfif --------------------------
	.section	.nv.info._Z19audioSoftClipKernelPfPKfif,"",@"SHT_CUDA_INFO"
	.sectionflags	@""
	.align	4


	//----- nvinfo : EIATTR_CUDA_API_VERSION
	.align		4
        /*0000*/ 	.byte	0x04, 0x37
        /*0002*/ 	.short	(.L_188 - .L_187)
.L_187:
        /*0004*/ 	.word	0x00000082


	//----- nvinfo : EIATTR_KPARAM_INFO
	.align		4
.L_188:
        /*0008*/ 	.byte	0x04, 0x17
        /*000a*/ 	.short	(.L_190 - .L_189)
.L_189:
        /*000c*/ 	.word	0x00000000
        /*0010*/ 	.short	0x0003
        /*0012*/ 	.short	0x0014
        /*0014*/ 	.byte	0x00, 0xf0, 0x11, 0x00


	//----- nvinfo : EIATTR_KPARAM_INFO
	.align		4
.L_190:
        /*0018*/ 	.byte	0x04, 0x17
        /*001a*/ 	.short	(.L_192 - .L_191)
.L_191:
        /*001c*/ 	.word	0x00000000
        /*0020*/ 	.short	0x0002
        /*0022*/ 	.short	0x0010
        /*0024*/ 	.byte	0x00, 0xf0, 0x11, 0x00


	//----- nvinfo : EIATTR_KPARAM_INFO
	.align		4
.L_192:
        /*0028*/ 	.byte	0x04, 0x17
        /*002a*/ 	.short	(.L_194 - .L_193)
.L_193:
        /*002c*/ 	.word	0x00000000
        /*0030*/ 	.short	0x0001
        /*0032*/ 	.short	0x0008
        /*0034*/ 	.byte	0x00, 0xf5, 0x21, 0x00


	//----- nvinfo : EIATTR_KPARAM_INFO
	.align		4
.L_194:
        /*0038*/ 	.byte	0x04, 0x17
        /*003a*/ 	.short	(.L_196 - .L_195)
.L_195:
        /*003c*/ 	.word	0x00000000
        /*0040*/ 	.short	0x0000
        /*0042*/ 	.short	0x0000
        /*0044*/ 	.byte	0x00, 0xf5, 0x21, 0x00


	//----- nvinfo : EIATTR_SPARSE_MMA_MASK
	.align		4
.L_196:
        /*0048*/ 	.byte	0x03, 0x50
        /*004a*/ 	.short	0x0000


	//----- nvinfo : EIATTR_MAXREG_COUNT
	.align		4
        /*004c*/ 	.byte	0x03, 0x1b
        /*004e*/ 	.short	0x00ff


	//----- nvinfo : EIATTR_MERCURY_ISA_VERSION
	.align		4
        /*0050*/ 	.byte	0x03, 0x5f
        /*0052*/ 	.short	0x0101


	//----- nvinfo : EIATTR_VRC_CTA_INIT_COUNT
	.align		4
        /*0054*/ 	.byte	0x02, 0x4a
	.zero		1
	.zero		1


	//----- nvinfo : EIATTR_EXIT_INSTR_OFFSETS
	.align		4
        /*0058*/ 	.byte	0x04, 0x1c
        /*005a*/ 	.short	(.L_198 - .L_197)


	//   ....[0]....
.L_197:
        /*005c*/ 	.word	0x00000070


	//   ....[1]....
        /*0060*/ 	.word	0x00000110


	//   ....[2]....
        /*0064*/ 	.word	0x00000390


	//----- nvinfo : EIATTR_CRS_STACK_SIZE
	.align		4
.L_198:
        /*0068*/ 	.byte	0x04, 0x1e
        /*006a*/ 	.short	(.L_200 - .L_199)
.L_199:
        /*006c*/ 	.word	0x00000000


	//----- nvinfo : EIATTR_CBANK_PARAM_SIZE
	.align		4
.L_200:
        /*0070*/ 	.byte	0x03, 0x19
        /*0072*/ 	.short	0x0018


	//----- nvinfo : EIATTR_PARAM_CBANK
	.align		4
        /*0074*/ 	.byte	0x04, 0x0a
        /*0076*/ 	.short	(.L_202 - .L_201)
	.align		4
.L_201:
        /*0078*/ 	.word	index@(.nv.constant0._Z19audioSoftClipKernelPfPKfif)
        /*007c*/ 	.short	0x0380
        /*007e*/ 	.short	0x0018


	//----- nvinfo : EIATTR_SW_WAR
	.align		4
.L_202:
        /*0080*/ 	.byte	0x04, 0x36
        /*0082*/ 	.short	(.L_204 - .L_203)
.L_203:
        /*0084*/ 	.word	0x00000008
.L_204:


//--------------------- .nv.info._Z15audioGainKernelPfPKfif --------------------------
	.section	.nv.info._Z15audioGainKernelPfPKfif,"",@"SHT_CUDA_INFO"
	.sectionflags	@""
	.align	4


	//----- nvinfo : EIATTR_CUDA_API_VERSION
	.align		4
        /*0000*/ 	.byte	0x04, 0x37
        /*0002*/ 	.short	(.L_206 - .L_205)
.L_205:
        /*0004*/ 	.word	0x00000082


	//----- nvinfo : EIATTR_KPARAM_INFO
	.align		4
.L_206:
        /*0008*/ 	.byte	0x04, 0x17
        /*000a*/ 	.short	(.L_208 - .L_207)
.L_207:
        /*000c*/ 	.word	0x00000000
        /*0010*/ 	.short	0x0003
        /*0012*/ 	.short	0x0014
        /*0014*/ 	.byte	0x00, 0xf0, 0x11, 0x00


	//----- nvinfo : EIATTR_KPARAM_INFO
	.align		4
.L_208:
        /*0018*/ 	.byte	0x04, 0x17
        /*001a*/ 	.short	(.L_210 - .L_209)
.L_209:
        /*001c*/ 	.word	0x00000000
        /*0020*/ 	.short	0x0002
        /*0022*/ 	.short	0x0010
        /*0024*/ 	.byte	0x00, 0xf0, 0x11, 0x00


	//----- nvinfo : EIATTR_KPARAM_INFO
	.align		4
.L_210:
        /*0028*/ 	.byte	0x04, 0x17
        /*002a*/ 	.short	(.L_212 - .L_211)
.L_211:
        /*002c*/ 	.word	0x00000000
        /*0030*/ 	.short	0x0001
        /*0032*/ 	.short	0x0008
        /*0034*/ 	.byte	0x00, 0xf5, 0x21, 0x00


	//----- nvinfo : EIATTR_KPARAM_INFO
	.align		4
.L_212:
        /*0038*/ 	.byte	0x04, 0x17
        /*003a*/ 	.short	(.L_214 - .L_213)
.L_213:
        /*003c*/ 	.word	0x00000000
        /*0040*/ 	.short	0x0000
        /*0042*/ 	.short	0x0000
        /*0044*/ 	.byte	0x00, 0xf5, 0x21, 0x00


	//----- nvinfo : EIATTR_SPARSE_MMA_MASK
	.align		4
.L_214:
        /*0048*/ 	.byte	0x03, 0x50
        /*004a*/ 	.short	0x0000


	//----- nvinfo : EIATTR_MAXREG_COUNT
	.align		4
        /*004c*/ 	.byte	0x03, 0x1b
        /*004e*/ 	.short	0x00ff


	//----- nvinfo : EIATTR_MERCURY_ISA_VERSION
	.align		4
        /*0050*/ 	.byte	0x03, 0x5f
        /*0052*/ 	.short	0x0101


	//----- nvinfo : EIATTR_VRC_CTA_INIT_COUNT
	.align		4
        /*0054*/ 	.byte	0x02, 0x4a
	.zero		1
	.zero		1


	//----- nvinfo : EIATTR_EXIT_INSTR_OFFSETS
	.align		4
        /*0058*/ 	.byte	0x04, 0x1c
        /*005a*/ 	.short	(.L_216 - .L_215)


	//   ....[0]....
.L_215:
        /*005c*/ 	.word	0x00000070


	//   ....[1]....
        /*0060*/ 	.word	0x00000130


	//----- nvinfo : EIATTR_CBANK_PARAM_SIZE
	.align		4
.L_216:
        /*0064*/ 	.byte	0x03, 0x19
        /*0066*/ 	.short	0x0018


	//----- nvinfo : EIATTR_PARAM_CBANK
	.align		4
        /*0068*/ 	.byte	0x04, 0x0a
        /*006a*/ 	.short	(.L_218 - .L_217)
	.align		4
.L_217:
        /*006c*/ 	.word	index@(.nv.constant0._Z15audioGainKernelPfPKfif)
        /*0070*/ 	.short	0x0380
        /*0072*/ 	.short	0x0018


	//----- nvinfo : EIATTR_SW_WAR
	.align		4
.L_218:
        /*0074*/ 	.byte	0x04, 0x36
        /*0076*/ 	.short	(.L_220 - .L_219)
.L_219:
        /*0078*/ 	.word	0x00000008
.L_220:


//--------------------- .nv.info._Z21bilateralFilterKernelPhPKhiiiff --------------------------
	.section	.nv.info._Z21bilateralFilterKernelPhPKhiiiff,"",@"SHT_CUDA_INFO"
	.sectionflags	@""
	.align	4


	//----- nvinfo : EIATTR_CUDA_API_VERSION
	.align		4
        /*0000*/ 	.byte	0x04, 0x37
        /*0002*/ 	.short	(.L_222 - .L_221)
.L_221:
        /*0004*/ 	.word	0x00000082


	//----- nvinfo : EIATTR_KPARAM_INFO
	.align		4
.L_222:
        /*0008*/ 	.byte	0x04, 0x17
        /*000a*/ 	.short	(.L_224 - .L_223)
.L_223:
        /*000c*/ 	.word	0x00000000
        /*0010*/ 	.short	0x0006
        /*0012*/ 	.short	0x0020
        /*0014*/ 	.byte	0x00, 0xf0, 0x11, 0x00


	//----- nvinfo : EIATTR_KPARAM_INFO
	.align		4
.L_224:
        /*0018*/ 	.byte	0x04, 0x17
        /*001a*/ 	.short	(.L_226 - .L_225)
.L_225:
        /*001c*/ 	.word	0x00000000
        /*0020*/ 	.short	0x0005
        /*0022*/ 	.short	0x001c
        /*0024*/ 	.byte	0x00, 0xf0, 0x11, 0x00


	//----- nvinfo : EIATTR_KPARAM_INFO
	.align		4
.L_226:
        /*0028*/ 	.byte	0x04, 0x17
        /*002a*/ 	.short	(.L_228 - .L_227)
.L_227:
        /*002c*/ 	.word	0x00000000
        /*0030*/ 	.short	0x0004
        /*0032*/ 	.short	0x0018
        /*0034*/ 	.byte	0x00, 0xf0, 0x11, 0x00


	//----- nvinfo : EIATTR_KPARAM_INFO
	.align		4
.L_228:
        /*0038*/ 	.byte	0x04, 0x17
        /*003a*/ 	.short	(.L_230 - .L_229)
.L_229:
        /*003c*/ 	.word	0x00000000
        /*0040*/ 	.short	0x0003
        /*0042*/ 	.short	0x0014
        /*0044*/ 	.byte	0x00, 0xf0, 0x11, 0x00


	//----- nvinfo : EIATTR_KPARAM_INFO
	.align		4
.L_230:
        /*0048*/ 	.byte	0x04, 0x17
        /*004a*/ 	.short	(.L_232 - .L_231)
.L_231:
        /*004c*/ 	.word	0x00000000
        /*0050*/ 	.short	0x0002
        /*0052*/ 	.short	0x0010
        /*0054*/ 	.byte	0x00, 0xf0, 0x11, 0x00


	//----- nvinfo : EIATTR_KPARAM_INFO
	.align		4
.L_232:
        /*0058*/ 	.byte	0x04, 0x17
        /*005a*/ 	.short	(.L_234 - .L_233)
.L_233:
        /*005c*/ 	.word	0x00000000
        /*0060*/ 	.short	0x0001
        /*0062*/ 	.short	0x0008
        /*0064*/ 	.byte	0x00, 0xf5, 0x21, 0x00


	//----- nvinfo : EIATTR_KPARAM_INFO
	.align		4
.L_234:
        /*0068*/ 	.byte	0x04, 0x17
        /*006a*/ 	.short	(.L_236 - .L_235)
.L_235:
        /*006c*/ 	.word	0x00000000
        /*0070*/ 	.short	0x0000
        /*0072*/ 	.short	0x0000
        /*0074*/ 	.byte	0x00, 0xf5, 0x21, 0x00


	//----- nvinfo : EIATTR_SPARSE_MMA_MASK
	.align		4
.L_236:
        /*0078*/ 	.byte	0x03, 0x50
        /*007a*/ 	.short	0x0000


	//----- nvinfo : EIATTR_MAXREG_COUNT
	.align		4
        /*007c*/ 	.byte	0x03, 0x1b
        /*007e*/ 	.short	0x00ff


	//----- nvinfo : EIATTR_MERCURY_ISA_VERSION
	.align		4
        /*0080*/ 	.byte	0x03, 0x5f
        /*0082*/ 	.short	0x0101


	//----- nvinfo : EIATTR_VRC_CTA_INIT_COUNT
	.align		4
        /*0084*/ 	.byte	0x02, 0x4a
	.zero		1
	.zero		1


	//----- nvinfo : EIATTR_EXIT_INSTR_OFFSETS
	.align		4
        /*0088*/ 	.byte	0x04, 0x1c
        /*008a*/ 	.short	(.L_238 - .L_237)


	//   ....[0]....
.L_237:
        /*008c*/ 	.word	0x000000c0


	//   ....[1]....
        /*0090*/ 	.word	0x000014e0


	//----- nvinfo : EIATTR_CRS_STACK_SIZE
	.align		4
.L_238:
        /*0094*/ 	.byte	0x04, 0x1e
        /*0096*/ 	.short	(.L_240 - .L_239)
.L_239:
        /*0098*/ 	.word	0x00000000


	//----- nvinfo : EIATTR_CBANK_PARAM_SIZE
	.align		4
.L_240:
        /*009c*/ 	.byte	0x03, 0x19
        /*009e*/ 	.short	0x0024


	//----- nvinfo : EIATTR_PARAM_CBANK
	.align		4
        /*00a0*/ 	.byte	0x04, 0x0a
        /*00a2*/ 	.short	(.L_242 - .L_241)
	.align		4
.L_241:
        /*00a4*/ 	.word	index@(.nv.constant0._Z21bilateralFilterKernelPhPKhiiiff)
        /*00a8*/ 	.short	0x0380
        /*00aa*/ 	.short	0x0024


	//----- nvinfo : EIATTR_SW_WAR
	.align		4
.L_242:
        /*00ac*/ 	.byte	0x04, 0x36
        /*00ae*/ 	.short	(.L_244 - .L_243)
.L_243:
        /*00b0*/ 	.word	0x00000008
.L_244:


//--------------------- .nv.info._Z16motionBlurKernelPhPKhiiif --------------------------
	.section	.nv.info._Z16motionBlurKernelPhPKhiiif,"",@"SHT_CUDA_INFO"
	.sectionflags	@""
	.align	4


	//----- nvinfo : EIATTR_CUDA_API_VERSION
	.align		4
        /*0000*/ 	.byte	0x04, 0x37
        /*0002*/ 	.short	(.L_246 - .L_245)
.L_245:
        /*0004*/ 	.word	0x00000082


	//----- nvinfo : EIATTR_KPARAM_INFO
	.align		4
.L_246:
        /*0008*/ 	.byte	0x04, 0x17
        /*000a*/ 	.short	(.L_248 - .L_247)
.L_247:
        /*000c*/ 	.word	0x00000000
        /*0010*/ 	.short	0x0005
        /*0012*/ 	.short	0x001c
        /*0014*/ 	.byte	0x00, 0xf0, 0x11, 0x00


	//----- nvinfo : EIATTR_KPARAM_INFO
	.align		4
.L_248:
        /*0018*/ 	.byte	0x04, 0x17
        /*001a*/ 	.short	(.L_250 - .L_249)
.L_249:
        /*001c*/ 	.word	0x00000000
        /*0020*/ 	.short	0x0004
        /*0022*/ 	.short	0x0018
        /*0024*/ 	.byte	0x00, 0xf0, 0x11, 0x00


	//----- nvinfo : EIATTR_KPARAM_INFO
	.align		4
.L_250:
        /*0028*/ 	.byte	0x04, 0x17
        /*002a*/ 	.short	(.L_252 - .L_251)
.L_251:
        /*002c*/ 	.word	0x00000000
        /*0030*/ 	.short	0x0003
        /*0032*/ 	.short	0x0014
        /*0034*/ 	.byte	0x00, 0xf0, 0x11, 0x00


	//----- nvinfo : EIATTR_KPARAM_INFO
	.align		4
.L_252:
        /*0038*/ 	.byte	0x04, 0x17
        /*003a*/ 	.short	(.L_254 - .L_253)
.L_253:
        /*003c*/ 	.word	0x00000000
        /*0040*/ 	.short	0x0002
        /*0042*/ 	.short	0x0010
        /*0044*/ 	.byte	0x00, 0xf0, 0x11, 0x00


	//----- nvinfo : EIATTR_KPARAM_INFO
	.align		4
.L_254:
        /*0048*/ 	.byte	0x04, 0x17
        /*004a*/ 	.short	(.L_256 - .L_255)
.L_255:
        /*004c*/ 	.word	0x00000000
        /*0050*/ 	.short	0x0001
        /*0052*/ 	.short	0x0008
        /*0054*/ 	.byte	0x00, 0xf5, 0x21, 0x00


	//----- nvinfo : EIATTR_KPARAM_INFO
	.align		4
.L_256:
        /*0058*/ 	.byte	0x04, 0x17
        /*005a*/ 	.short	(.L_258 - .L_257)
.L_257:
        /*005c*/ 	.word	0x00000000
        /*0060*/ 	.short	0x0000
        /*0062*/ 	.short	0x0000
        /*0064*/ 	.byte	0x00, 0xf5, 0x21, 0x00


	//----- nvinfo : EIATTR_SPARSE_MMA_MASK
	.align		4
.L_258:
        /*0068*/ 	.byte	0x03, 0x50
        /*006a*/ 	.short	0x0000


	//----- nvinfo : EIATTR_MAXREG_COUNT
	.align		4
        /*006c*/ 	.byte	0x03, 0x1b
        /*006e*/ 	.short	0x00ff


	//----- nvinfo : EIATTR_MERCURY_ISA_VERSION
	.align		4
        /*0070*/ 	.byte	0x03, 0x5f
        /*0072*/ 	.short	0x0101


	//----- nvinfo : EIATTR_VRC_CTA_INIT_COUNT
	.align		4
        /*0074*/ 	.byte	0x02, 0x4a
	.zero		1
	.zero		1


	//----- nvinfo : EIATTR_EXIT_INSTR_OFFSETS
	.align		4
        /*0078*/ 	.byte	0x04, 0x1c
        /*007a*/ 	.short	(.L_260 - .L_259)


	//   ....[0]....
.L_259:
        /*007c*/ 	.word	0x000000c0


	//   ....[1]....
        /*0080*/ 	.word	0x00001d50


	//----- nvinfo : EIATTR_CRS_STACK_SIZE
	.align		4
.L_260:
        /*0084*/ 	.byte	0x04, 0x1e
        /*0086*/ 	.short	(.L_262 - .L_261)
.L_261:
        /*0088*/ 	.word	0x00000000


	//----- nvinfo : EIATTR_CBANK_PARAM_SIZE
	.align		4
.L_262:
        /*008c*/ 	.byte	0x03, 0x19
        /*008e*/ 	.short	0x0020


	//----- nvinfo : EIATTR_PARAM_CBANK
	.align		4
        /*0090*/ 	.byte	0x04, 0x0a
        /*0092*/ 	.short	(.L_264 - .L_263)
	.align		4
.L_263:
        /*0094*/ 	.word	index@(.nv.constant0._Z16motionBlurKernelPhPKhiiif)
        /*0098*/ 	.short	0x0380
        /*009a*/ 	.short	0x0020


	//----- nvinfo : EIATTR_SW_WAR
	.align		4
.L_264:
        /*009c*/ 	.byte	0x04, 0x36
        /*009e*/ 	.short	(.L_266 - .L_265)
.L_265:
        /*00a0*/ 	.word	0x00000008
.L_266:


//--------------------- .nv.info._Z13sharpenKernelPhPKhiif --------------------------
	.section	.nv.info._Z13sharpenKernelPhPKhiif,"",@"SHT_CUDA_INFO"
	.sectionflags	@""
	.align	4


	//----- nvinfo : EIATTR_CUDA_API_VERSION
	.align		4
        /*0000*/ 	.byte	0x04, 0x37
        /*0002*/ 	.short	(.L_268 - .L_267)
.L_267:
        /*0004*/ 	.word	0x00000082


	//----- nvinfo : EIATTR_KPARAM_INFO
	.align		4
.L_268:
        /*0008*/ 	.byte	0x04, 0x17
        /*000a*/ 	.short	(.L_270 - .L_269)
.L_269:
        /*000c*/ 	.word	0x00000000
        /*0010*/ 	.short	0x0004
        /*0012*/ 	.short	0x0018
        /*0014*/ 	.byte	0x00, 0xf0, 0x11, 0x00


	//----- nvinfo : EIATTR_KPARAM_INFO
	.align		4
.L_270:
        /*0018*/ 	.byte	0x04, 0x17
        /*001a*/ 	.short	(.L_272 - .L_271)
.L_271:
        /*001c*/ 	.word	0x00000000
        /*0020*/ 	.short	0x0003
        /*0022*/ 	.short	0x0014
        /*0024*/ 	.byte	0x00, 0xf0, 0x11, 0x00


	//----- nvinfo : EIATTR_KPARAM_INFO
	.align		4
.L_272:
        /*0028*/ 	.byte	0x04, 0x17
        /*002a*/ 	.short	(.L_274 - .L_273)
.L_273:
        /*002c*/ 	.word	0x00000000
        /*0030*/ 	.short	0x0002
        /*0032*/ 	.short	0x0010
        /*0034*/ 	.byte	0x00, 0xf0, 0x11, 0x00


	//----- nvinfo : EIATTR_KPARAM_INFO
	.align		4
.L_274:
        /*0038*/ 	.byte	0x04, 0x17
        /*003a*/ 	.short	(.L_276 - .L_275)
.L_275:
        /*003c*/ 	.word	0x00000000
        /*0040*/ 	.short	0x0001
        /*0042*/ 	.short	0x0008
        /*0044*/ 	.byte	0x00, 0xf5, 0x21, 0x00


	//----- nvinfo : EIATTR_KPARAM_INFO
	.align		4
.L_276:
        /*0048*/ 	.byte	0x04, 0x17
        /*004a*/ 	.short	(.L_278 - .L_277)
.L_277:
        /*004c*/ 	.word	0x00000000
        /*0050*/ 	.short	0x0000
        /*0052*/ 	.short	0x0000
        /*0054*/ 	.byte	0x00, 0xf5, 0x21, 0x00


	//----- nvinfo : EIATTR_SPARSE_MMA_MASK
	.align		4
.L_278:
        /*0058*/ 	.byte	0x03, 0x50
        /*005a*/ 	.short	0x0000


	//----- nvinfo : EIATTR_MAXREG_COUNT
	.align		4
        /*005c*/ 	.byte	0x03, 0x1b
        /*005e*/ 	.short	0x00ff


	//----- nvinfo : EIATTR_MERCURY_ISA_VERSION
	.align		4
        /*0060*/ 	.byte	0x03, 0x5f
        /*0062*/ 	.short	0x0101


	//----- nvinfo : EIATTR_VRC_CTA_INIT_COUNT
	.align		4
        /*0064*/ 	.byte	0x02, 0x4a
	.zero		1
	.zero		1


	//----- nvinfo : EIATTR_EXIT_INSTR_OFFSETS
	.align		4
        /*0068*/ 	.byte	0x04, 0x1c
        /*006a*/ 	.short	(.L_280 - .L_279)


	//   ....[0]....
.L_279:
        /*006c*/ 	.word	0x00000510


	//   ....[1]....
        /*0070*/ 	.word	0x00000540


	//   ....[2]....
        /*0074*/ 	.word	0x00000630


	//----- nvinfo : EIATTR_CRS_STACK_SIZE
	.align		4
.L_280:
        /*0078*/ 	.byte	0x04, 0x1e
        /*007a*/ 	.short	(.L_282 - .L_281)
.L_281:
        /*007c*/ 	.word	0x00000000


	//----- nvinfo : EIATTR_CBANK_PARAM_SIZE
	.align		4
.L_282:
        /*0080*/ 	.byte	0x03, 0x19
        /*0082*/ 	.short	0x001c


	//----- nvinfo : EIATTR_PARAM_CBANK
	.align		4
        /*0084*/ 	.byte	0x04, 0x0a
        /*0086*/ 	.short	(.L_284 - .L_283)
	.align		4
.L_283:
        /*0088*/ 	.word	index@(.nv.constant0._Z13sharpenKernelPhPKhiif)
        /*008c*/ 	.short	0x0380
        /*008e*/ 	.short	0x001c


	//----- nvinfo : EIATTR_SW_WAR
	.align		4
.L_284:
        /*0090*/ 	.byte	0x04, 0x36
        /*0092*/ 	.short	(.L_286 - .L_285)
.L_285:
        /*0094*/ 	.word	0x00000008
.L_286:


//--------------------- .nv.info._Z20gaussianBlurVerticalPhPKhii --------------------------
	.section	.nv.info._Z20gaussianBlurVerticalPhPKhii,"",@"SHT_CUDA_INFO"
	.sectionflags	@""
	.align	4


	//----- nvinfo : EIATTR_CUDA_API_VERSION
	.align		4
        /*0000*/ 	.byte	0x04, 0x37
        /*0002*/ 	.short	(.L_288 - .L_287)
.L_287:
        /*0004*/ 	.word	0x00000082


	//----- nvinfo : EIATTR_KPARAM_INFO
	.align		4
.L_288:
        /*0008*/ 	.byte	0x04, 0x17
        /*000a*/ 	.short	(.L_290 - .L_289)
.L_289:
        /*000c*/ 	.word	0x00000000
        /*0010*/ 	.short	0x0003
        /*0012*/ 	.short	0x0014
        /*0014*/ 	.byte	0x00, 0xf0, 0x11, 0x00


	//----- nvinfo : EIATTR_KPARAM_INFO
	.align		4
.L_290:
        /*0018*/ 	.byte	0x04, 0x17
        /*001a*/ 	.short	(.L_292 - .L_291)
.L_291:
        /*001c*/ 	.word	0x00000000
        /*0020*/ 	.short	0x0002
        /*0022*/ 	.short	0x0010
        /*0024*/ 	.byte	0x00, 0xf0, 0x11, 0x00


	//----- nvinfo : EIATTR_KPARAM_INFO
	.align		4
.L_292:
        /*0028*/ 	.byte	0x04, 0x17
        /*002a*/ 	.short	(.L_294 - .L_293)
.L_293:
        /*002c*/ 	.word	0x00000000
        /*0030*/ 	.short	0x0001
        /*0032*/ 	.short	0x0008
        /*0034*/ 	.byte	0x00, 0xf5, 0x21, 0x00


	//----- nvinfo : EIATTR_KPARAM_INFO
	.align		4
.L_294:
        /*0038*/ 	.byte	0x04, 0x17
        /*003a*/ 	.short	(.L_296 - .L_295)
.L_295:
        /*003c*/ 	.word	0x00000000
        /*0040*/ 	.short	0x0000
        /*0042*/ 	.short	0x0000
        /*0044*/ 	.byte	0x00, 0xf5, 0x21, 0x00


	//----- nvinfo : EIATTR_SPARSE_MMA_MASK
	.align		4
.L_296:
        /*0048*/ 	.byte	0x03, 0x50
        /*004a*/ 	.short	0x0000


	//----- nvinfo : EIATTR_MAXREG_COUNT
	.align		4
        /*004c*/ 	.byte	0x03, 0x1b
        /*004e*/ 	.short	0x00ff


	//----- nvinfo : EIATTR_MERCURY_ISA_VERSION
	.align		4
        /*0050*/ 	.byte	0x03, 0x5f
        /*0052*/ 	.short	0x0101


	//----- nvinfo : EIATTR_VRC_CTA_INIT_COUNT
	.align		4
        /*0054*/ 	.byte	0x02, 0x4a
	.zero		1
	.zero		1


	//----- nvinfo : EIATTR_EXIT_INSTR_OFFSETS
	.align		4
        /*0058*/ 	.byte	0x04, 0x1c
        /*005a*/ 	.short	(.L_298 - .L_297)


	//   ....[0]....
.L_297:
        /*005c*/ 	.word	0x000000c0


	//   ....[1]....
        /*0060*/ 	.word	0x00000820


	//----- nvinfo : EIATTR_CBANK_PARAM_SIZE
	.align		4
.L_298:
        /*0064*/ 	.byte	0x03, 0x19
        /*0066*/ 	.short	0x0018


	//----- nvinfo : EIATTR_PARAM_CBANK
	.align		4
        /*0068*/ 	.byte	0x04, 0x0a
        /*006a*/ 	.short	(.L_300 - .L_299)
	.align		4
.L_299:
        /*006c*/ 	.word	index@(.nv.constant0._Z20gaussianBlurVerticalPhPKhii)
        /*0070*/ 	.short	0x0380
        /*0072*/ 	.short	0x0018


	//----- nvinfo : EIATTR_SW_WAR
	.align		4
.L_300:
        /*0074*/ 	.byte	0x04, 0x36
        /*0076*/ 	.short	(.L_302 - .L_301)
.L_301:
        /*0078*/ 	.word	0x00000008
.L_302:


//--------------------- .nv.info._Z22gaussianBlurHorizontalPhPKhii --------------------------
	.section	.nv.info._Z22gaussianBlurHorizontalPhPKhii,"",@"SHT_CUDA_INFO"
	.sectionflags	@""
	.align	4


	//----- nvinfo : EIATTR_CUDA_API_VERSION
	.align		4
        /*0000*/ 	.byte	0x04, 0x37
        /*0002*/ 	.short	(.L_304 - .L_303)
.L_303:
        /*0004*/ 	.word	0x00000082


	//----- nvinfo : EIATTR_KPARAM_INFO
	.align		4
.L_304:
        /*0008*/ 	.byte	0x04, 0x17
        /*000a*/ 	.short	(.L_306 - .L_305)
.L_305:
        /*000c*/ 	.word	0x00000000
        /*0010*/ 	.short	0x0003
        /*0012*/ 	.short	0x0014
        /*0014*/ 	.byte	0x00, 0xf0, 0x11, 0x00


	//----- nvinfo : EIATTR_KPARAM_INFO
	.align		4
.L_306:
        /*0018*/ 	.byte	0x04, 0x17
        /*001a*/ 	.short	(.L_308 - .L_307)
.L_307:
        /*001c*/ 	.word	0x00000000
        /*0020*/ 	.short	0x0002
        /*0022*/ 	.short	0x0010
        /*0024*/ 	.byte	0x00, 0xf0, 0x11, 0x00


	//----- nvinfo : EIATTR_KPARAM_INFO
	.align		4
.L_308:
        /*0028*/ 	.byte	0x04, 0x17
        /*002a*/ 	.short	(.L_310 - .L_309)
.L_309:
        /*002c*/ 	.word	0x00000000
        /*0030*/ 	.short	0x0001
        /*0032*/ 	.short	0x0008
        /*0034*/ 	.byte	0x00, 0xf5, 0x21, 0x00


	//----- nvinfo : EIATTR_KPARAM_INFO
	.align		4
.L_310:
        /*0038*/ 	.byte	0x04, 0x17
        /*003a*/ 	.short	(.L_312 - .L_311)
.L_311:
        /*003c*/ 	.word	0x00000000
        /*0040*/ 	.short	0x0000
        /*0042*/ 	.short	0x0000
        /*0044*/ 	.byte	0x00, 0xf5, 0x21, 0x00


	//----- nvinfo : EIATTR_SPARSE_MMA_MASK
	.align		4
.L_312:
        /*0048*/ 	.byte	0x03, 0x50
        /*004a*/ 	.short	0x0000


	//----- nvinfo : EIATTR_MAXREG_COUNT
	.align		4
        /*004c*/ 	.byte	0x03, 0x1b
        /*004e*/ 	.short	0x00ff


	//----- nvinfo : EIATTR_MERCURY_ISA_VERSION
	.align		4
        /*0050*/ 	.byte	0x03, 0x5f
        /*0052*/ 	.short	0x0101


	//----- nvinfo : EIATTR_VRC_CTA_INIT_COUNT
	.align		4
        /*0054*/ 	.byte	0x02, 0x4a
	.zero		1
	.zero		1


	//----- nvinfo : EIATTR_EXIT_INSTR_OFFSETS
	.align		4
        /*0058*/ 	.byte	0x04, 0x1c
        /*005a*/ 	.short	(.L_314 - .L_313)


	//   ....[0]....
.L_313:
        /*005c*/ 	.word	0x000000c0


	//   ....[1]....
        /*0060*/ 	.word	0x00000860


	//----- nvinfo : EIATTR_CBANK_PARAM_SIZE
	.align		4
.L_314:
        /*0064*/ 	.byte	0x03, 0x19
        /*0066*/ 	.short	0x0018


	//----- nvinfo : EIATTR_PARAM_CBANK
	.align		4
        /*0068*/ 	.byte	0x04, 0x0a
        /*006a*/ 	.short	(.L_316 - .L_315)
	.align		4
.L_315:
        /*006c*/ 	.word	index@(.nv.constant0._Z22gaussianBlurHorizontalPhPKhii)
        /*0070*/ 	.short	0x0380
        /*0072*/ 	.short	0x0018


	//----- nvinfo : EIATTR_SW_WAR
	.align		4
.L_316:
        /*0074*/ 	.byte	0x04, 0x36
        /*0076*/ 	.short	(.L_318 - .L_317)
.L_317:
        /*0078*/ 	.word	0x00000008
.L_318:


//--------------------- .nv.info._Z14applyLutKernelPhPKhS1_ii --------------------------
	.section	.nv.info._Z14applyLutKernelPhPKhS1_ii,"",@"SHT_CUDA_INFO"
	.sectionflags	@""
	.align	4


	//----- nvinfo : EIATTR_CUDA_API_VERSION
	.align		4
        /*0000*/ 	.byte	0x04, 0x37
        /*0002*/ 	.short	(.L_320 - .L_319)
.L_319:
        /*0004*/ 	.word	0x00000082


	//----- nvinfo : EIATTR_KPARAM_INFO
	.align		4
.L_320:
        /*0008*/ 	.byte	0x04, 0x17
        /*000a*/ 	.short	(.L_322 - .L_321)
.L_321:
        /*000c*/ 	.word	0x00000000
        /*0010*/ 	.short	0x0004
        /*0012*/ 	.short	0x001c
        /*0014*/ 	.byte	0x00, 0xf0, 0x11, 0x00


	//----- nvinfo : EIATTR_KPARAM_INFO
	.align		4
.L_322:
        /*0018*/ 	.byte	0x04, 0x17
        /*001a*/ 	.short	(.L_324 - .L_323)
.L_323:
        /*001c*/ 	.word	0x00000000
        /*0020*/ 	.short	0x0003
        /*0022*/ 	.short	0x0018
        /*0024*/ 	.byte	0x00, 0xf0, 0x11, 0x00


	//----- nvinfo : EIATTR_KPARAM_INFO
	.align		4
.L_324:
        /*0028*/ 	.byte	0x04, 0x17
        /*002a*/ 	.short	(.L_326 - .L_325)
.L_325:
        /*002c*/ 	.word	0x00000000
        /*0030*/ 	.short	0x0002
        /*0032*/ 	.short	0x0010
        /*0034*/ 	.byte	0x00, 0xf5, 0x21, 0x00


	//----- nvinfo : EIATTR_KPARAM_INFO
	.align		4
.L_326:
        /*0038*/ 	.byte	0x04, 0x17
        /*003a*/ 	.short	(.L_328 - .L_327)
.L_327:
        /*003c*/ 	.word	0x00000000
        /*0040*/ 	.short	0x0001
        /*0042*/ 	.short	0x0008
        /*0044*/ 	.byte	0x00, 0xf5, 0x21, 0x00


	//----- nvinfo : EIATTR_KPARAM_INFO
	.align		4
.L_328:
        /*0048*/ 	.byte	0x04, 0x17
        /*004a*/ 	.short	(.L_330 - .L_329)
.L_329:
        /*004c*/ 	.word	0x00000000
        /*0050*/ 	.short	0x0000
        /*0052*/ 	.short	0x0000
        /*0054*/ 	.byte	0x00, 0xf5, 0x21, 0x00


	//----- nvinfo : EIATTR_SPARSE_MMA_MASK
	.align		4
.L_330:
        /*0058*/ 	.byte	0x03, 0x50
        /*005a*/ 	.short	0x0000


	//----- nvinfo : EIATTR_MAXREG_COUNT
	.align		4
        /*005c*/ 	.byte	0x03, 0x1b
        /*005e*/ 	.short	0x00ff


	//----- nvinfo : EIATTR_MERCURY_ISA_VERSION
	.align		4
        /*0060*/ 	.byte	0x03, 0x5f
        /*0062*/ 	.short	0x0101


	//----- nvinfo : EIATTR_VRC_CTA_INIT_COUNT
	.align		4
        /*0064*/ 	.byte	0x02, 0x4a
	.zero		1
	.zero		1


	//----- nvinfo : EIATTR_EXIT_INSTR_OFFSETS
	.align		4
        /*0068*/ 	.byte	0x04, 0x1c
        /*006a*/ 	.short	(.L_332 - .L_331)


	//   ....[0]....
.L_331:
        /*006c*/ 	.word	0x000000c0


	//   ....[1]....
        /*0070*/ 	.word	0x00000260


	//----- nvinfo : EIATTR_CBANK_PARAM_SIZE
	.align		4
.L_332:
        /*0074*/ 	.byte	0x03, 0x19
        /*0076*/ 	.short	0x0020


	//----- nvinfo : EIATTR_PARAM_CBANK
	.align		4
        /*0078*/ 	.byte	0x04, 0x0a
        /*007a*/ 	.short	(.L_334 - .L_333)
	.align		4
.L_333:
        /*007c*/ 	.word	index@(.nv.constant0._Z14applyLutKernelPhPKhS1_ii)
        /*0080*/ 	.short	0x0380
        /*0082*/ 	.short	0x0020


	//----- nvinfo : EIATTR_SW_WAR
	.align		4
.L_334:
        /*0084*/ 	.byte	0x04, 0x36
        /*0086*/ 	.short	(.L_336 - .L_335)
.L_335:
        /*0088*/ 	.word	0x00000008
.L_336:


//--------------------- .nv.info._Z22colorTemperatureKernelPhPKhiif --------------------------
	.section	.nv.info._Z22colorTemperatureKernelPhPKhiif,"",@"SHT_CUDA_INFO"
	.sectionflags	@""
	.align	4


	//----- nvinfo : EIATTR_CUDA_API_VERSION
	.align		4
        /*0000*/ 	.byte	0x04, 0x37
        /*0002*/ 	.short	(.L_338 - .L_337)
.L_337:
        /*0004*/ 	.word	0x00000082


	//----- nvinfo : EIATTR_KPARAM_INFO
	.align		4
.L_338:
        /*0008*/ 	.byte	0x04, 0x17
        /*000a*/ 	.short	(.L_340 - .L_339)
.L_339:
        /*000c*/ 	.word	0x00000000
        /*0010*/ 	.short	0x0004
        /*0012*/ 	.short	0x0018
        /*0014*/ 	.byte	0x00, 0xf0, 0x11, 0x00


	//----- nvinfo : EIATTR_KPARAM_INFO
	.align		4
.L_340:
        /*0018*/ 	.byte	0x04, 0x17
        /*001a*/ 	.short	(.L_342 - .L_341)
.L_341:
        /*001c*/ 	.word	0x00000000
        /*0020*/ 	.short	0x0003
        /*0022*/ 	.short	0x0014
        /*0024*/ 	.byte	0x00, 0xf0, 0x11, 0x00


	//----- nvinfo : EIATTR_KPARAM_INFO
	.align		4
.L_342:
        /*0028*/ 	.byte	0x04, 0x17
        /*002a*/ 	.short	(.L_344 - .L_343)
.L_343:
        /*002c*/ 	.word	0x00000000
        /*0030*/ 	.short	0x0002
        /*0032*/ 	.short	0x0010
        /*0034*/ 	.byte	0x00, 0xf0, 0x11, 0x00


	//----- nvinfo : EIATTR_KPARAM_INFO
	.align		4
.L_344:
        /*0038*/ 	.byte	0x04, 0x17
        /*003a*/ 	.short	(.L_346 - .L_345)
.L_345:
        /*003c*/ 	.word	0x00000000
        /*0040*/ 	.short	0x0001
        /*0042*/ 	.short	0x0008
        /*0044*/ 	.byte	0x00, 0xf5, 0x21, 0x00


	//----- nvinfo : EIATTR_KPARAM_INFO
	.align		4
.L_346:
        /*0048*/ 	.byte	0x04, 0x17
        /*004a*/ 	.short	(.L_348 - .L_347)
.L_347:
        /*004c*/ 	.word	0x00000000
        /*0050*/ 	.short	0x0000
        /*0052*/ 	.short	0x0000
        /*0054*/ 	.byte	0x00, 0xf5, 0x21, 0x00


	//----- nvinfo : EIATTR_SPARSE_MMA_MASK
	.align		4
.L_348:
        /*0058*/ 	.byte	0x03, 0x50
        /*005a*/ 	.short	0x0000


	//----- nvinfo : EIATTR_MAXREG_COUNT
	.align		4
        /*005c*/ 	.byte	0x03, 0x1b
        /*005e*/ 	.short	0x00ff


	//----- nvinfo : EIATTR_MERCURY_ISA_VERSION
	.align		4
        /*0060*/ 	.byte	0x03, 0x5f
        /*0062*/ 	.short	0x0101


	//----- nvinfo : EIATTR_VRC_CTA_INIT_COUNT
	.align		4
        /*0064*/ 	.byte	0x02, 0x4a
	.zero		1
	.zero		1


	//----- nvinfo : EIATTR_EXIT_INSTR_OFFSETS
	.align		4
        /*0068*/ 	.byte	0x04, 0x1c
        /*006a*/ 	.short	(.L_350 - .L_349)


	//   ....[0]....
.L_349:
        /*006c*/ 	.word	0x000000c0


	//   ....[1]....
        /*0070*/ 	.word	0x00000290


	//----- nvinfo : EIATTR_CBANK_PARAM_SIZE
	.align		4
.L_350:
        /*0074*/ 	.byte	0x03, 0x19
        /*0076*/ 	.short	0x001c


	//----- nvinfo : EIATTR_PARAM_CBANK
	.align		4
        /*0078*/ 	.byte	0x04, 0x0a
        /*007a*/ 	.short	(.L_352 - .L_351)
	.align		4
.L_351:
        /*007c*/ 	.word	index@(.nv.constant0._Z22colorTemperatureKernelPhPKhiif)
        /*0080*/ 	.short	0x0380
        /*0082*/ 	.short	0x001c


	//----- nvinfo : EIATTR_SW_WAR
	.align		4
.L_352:
        /*0084*/ 	.byte	0x04, 0x36
        /*0086*/ 	.short	(.L_354 - .L_353)
.L_353:
        /*0088*/ 	.word	0x00000008
.L_354:


//--------------------- .nv.info._Z16saturationKernelPhPKhiif --------------------------
	.section	.nv.info._Z16saturationKernelPhPKhiif,"",@"SHT_CUDA_INFO"
	.sectionflags	@""
	.align	4


	//----- nvinfo : EIATTR_CUDA_API_VERSION
	.align		4
        /*0000*/ 	.byte	0x04, 0x37
        /*0002*/ 	.short	(.L_356 - .L_355)
.L_355:
        /*0004*/ 	.word	0x00000082


	//----- nvinfo : EIATTR_KPARAM_INFO
	.align		4
.L_356:
        /*0008*/ 	.byte	0x04, 0x17
        /*000a*/ 	.short	(.L_358 - .L_357)
.L_357:
        /*000c*/ 	.word	0x00000000
        /*0010*/ 	.short	0x0004
        /*0012*/ 	.short	0x0018
        /*0014*/ 	.byte	0x00, 0xf0, 0x11, 0x00


	//----- nvinfo : EIATTR_KPARAM_INFO
	.align		4
.L_358:
        /*0018*/ 	.byte	0x04, 0x17
        /*001a*/ 	.short	(.L_360 - .L_359)
.L_359:
        /*001c*/ 	.word	0x00000000
        /*0020*/ 	.short	0x0003
        /*0022*/ 	.short	0x0014
        /*0024*/ 	.byte	0x00, 0xf0, 0x11, 0x00


	//----- nvinfo : EIATTR_KPARAM_INFO
	.align		4
.L_360:
        /*0028*/ 	.byte	0x04, 0x17
        /*002a*/ 	.short	(.L_362 - .L_361)
.L_361:
        /*002c*/ 	.word	0x00000000
        /*0030*/ 	.short	0x0002
        /*0032*/ 	.short	0x0010
        /*0034*/ 	.byte	0x00, 0xf0, 0x11, 0x00


	//----- nvinfo : EIATTR_KPARAM_INFO
	.align		4
.L_362:
        /*0038*/ 	.byte	0x04, 0x17
        /*003a*/ 	.short	(.L_364 - .L_363)
.L_363:
        /*003c*/ 	.word	0x00000000
        /*0040*/ 	.short	0x0001
        /*0042*/ 	.short	0x0008
        /*0044*/ 	.byte	0x00, 0xf5, 0x21, 0x00


	//----- nvinfo : EIATTR_KPARAM_INFO
	.align		4
.L_364:
        /*0048*/ 	.byte	0x04, 0x17
        /*004a*/ 	.short	(.L_366 - .L_365)
.L_365:
        /*004c*/ 	.word	0x00000000
        /*0050*/ 	.short	0x0000
        /*0052*/ 	.short	0x0000
        /*0054*/ 	.byte	0x00, 0xf5, 0x21, 0x00


	//----- nvinfo : EIATTR_SPARSE_MMA_MASK
	.align		4
.L_366:
        /*0058*/ 	.byte	0x03, 0x50
        /*005a*/ 	.short	0x0000


	//----- nvinfo : EIATTR_MAXREG_COUNT
	.align		4
        /*005c*/ 	.byte	0x03, 0x1b
        /*005e*/ 	.short	0x00ff


	//----- nvinfo : EIATTR_MERCURY_ISA_VERSION
	.align		4
        /*0060*/ 	.byte	0x03, 0x5f
        /*0062*/ 	.short	0x0101


	//----- nvinfo : EIATTR_VRC_CTA_INIT_COUNT
	.align		4
        /*0064*/ 	.byte	0x02, 0x4a
	.zero		1
	.zero		1


	//----- nvinfo : EIATTR_EXIT_INSTR_OFFSETS
	.align		4
        /*0068*/ 	.byte	0x04, 0x1c
        /*006a*/ 	.short	(.L_368 - .L_367)


	//   ....[0]....
.L_367:
        /*006c*/ 	.word	0x000000c0


	//   ....[1]....
        /*0070*/ 	.word	0x00000320


	//----- nvinfo : EIATTR_CBANK_PARAM_SIZE
	.align		4
.L_368:
        /*0074*/ 	.byte	0x03, 0x19
        /*0076*/ 	.short	0x001c


	//----- nvinfo : EIATTR_PARAM_CBANK
	.align		4
        /*0078*/ 	.byte	0x04, 0x0a
        /*007a*/ 	.short	(.L_370 - .L_369)
	.align		4
.L_369:
        /*007c*/ 	.word	index@(.nv.constant0._Z16saturationKernelPhPKhiif)
        /*0080*/ 	.short	0x0380
        /*0082*/ 	.short	0x001c


	//----- nvinfo : EIATTR_SW_WAR
	.align		4
.L_370:
        /*0084*/ 	.byte	0x04, 0x36
        /*0086*/ 	.short	(.L_372 - .L_371)
.L_371:
        /*0088*/ 	.word	0x00000008
.L_372:


//--------------------- .nv.info._Z24brightnessContrastKernelPhPKhiiiff --------------------------
	.section	.nv.info._Z24brightnessContrastKernelPhPKhiiiff,"",@"SHT_CUDA_INFO"
	.sectionflags	@""
	.align	4


	//----- nvinfo : EIATTR_CUDA_API_VERSION
	.align		4
        /*0000*/ 	.byte	0x04, 0x37
        /*0002*/ 	.short	(.L_374 - .L_373)
.L_373:
        /*0004*/ 	.word	0x00000082


	//----- nvinfo : EIATTR_KPARAM_INFO
	.align		4
.L_374:
        /*0008*/ 	.byte	0x04, 0x17
        /*000a*/ 	.short	(.L_376 - .L_375)
.L_375:
        /*000c*/ 	.word	0x00000000
        /*0010*/ 	.short	0x0006
        /*0012*/ 	.short	0x0020
        /*0014*/ 	.byte	0x00, 0xf0, 0x11, 0x00


	//----- nvinfo : EIATTR_KPARAM_INFO
	.align		4
.L_376:
        /*0018*/ 	.byte	0x04, 0x17
        /*001a*/ 	.short	(.L_378 - .L_377)
.L_377:
        /*001c*/ 	.word	0x00000000
        /*0020*/ 	.short	0x0005
        /*0022*/ 	.short	0x001c
        /*0024*/ 	.byte	0x00, 0xf0, 0x11, 0x00


	//----- nvinfo : EIATTR_KPARAM_INFO
	.align		4
.L_378:
        /*0028*/ 	.byte	0x04, 0x17
        /*002a*/ 	.short	(.L_380 - .L_379)
.L_379:
        /*002c*/ 	.word	0x00000000
        /*0030*/ 	.short	0x0004
        /*0032*/ 	.short	0x0018
        /*0034*/ 	.byte	0x00, 0xf0, 0x11, 0x00


	//----- nvinfo : EIATTR_KPARAM_INFO
	.align		4
.L_380:
        /*0038*/ 	.byte	0x04, 0x17
        /*003a*/ 	.short	(.L_382 - .L_381)
.L_381:
        /*003c*/ 	.word	0x00000000
        /*0040*/ 	.short	0x0003
        /*0042*/ 	.short	0x0014
        /*0044*/ 	.byte	0x00, 0xf0, 0x11, 0x00


	//----- nvinfo : EIATTR_KPARAM_INFO
	.align		4
.L_382:
        /*0048*/ 	.byte	0x04, 0x17
        /*004a*/ 	.short	(.L_384 - .L_383)
.L_383:
        /*004c*/ 	.word	0x00000000
        /*0050*/ 	.short	0x0002
        /*0052*/ 	.short	0x0010
        /*0054*/ 	.byte	0x00, 0xf0, 0x11, 0x00


	//----- nvinfo : EIATTR_KPARAM_INFO
	.align		4
.L_384:
        /*0058*/ 	.byte	0x04, 0x17
        /*005a*/ 	.short	(.L_386 - .L_385)
.L_385:
        /*005c*/ 	.word	0x00000000
        /*0060*/ 	.short	0x0001
        /*0062*/ 	.short	0x0008
        /*0064*/ 	.byte	0x00, 0xf5, 0x21, 0x00


	//----- nvinfo : EIATTR_KPARAM_INFO
	.align		4
.L_386:
        /*0068*/ 	.byte	0x04, 0x17
        /*006a*/ 	.short	(.L_388 - .L_387)
.L_387:
        /*006c*/ 	.word	0x00000000
        /*0070*/ 	.short	0x0000
        /*0072*/ 	.short	0x0000
        /*0074*/ 	.byte	0x00, 0xf5, 0x21, 0x00


	//----- nvinfo : EIATTR_SPARSE_MMA_MASK
	.align		4
.L_388:
        /*0078*/ 	.byte	0x03, 0x50
        /*007a*/ 	.short	0x0000


	//----- nvinfo : EIATTR_MAXREG_COUNT
	.align		4
        /*007c*/ 	.byte	0x03, 0x1b
        /*007e*/ 	.short	0x00ff


	//----- nvinfo : EIATTR_MERCURY_ISA_VERSION
	.align		4
        /*0080*/ 	.byte	0x03, 0x5f
        /*0082*/ 	.short	0x0101


	//----- nvinfo : EIATTR_VRC_CTA_INIT_COUNT
	.align		4
        /*0084*/ 	.byte	0x02, 0x4a
	.zero		1
	.zero		1


	//----- nvinfo : EIATTR_EXIT_INSTR_OFFSETS
	.align		4
        /*0088*/ 	.byte	0x04, 0x1c
        /*008a*/ 	.short	(.L_390 - .L_389)


	//   ....[0]....
.L_389:
        /*008c*/ 	.word	0x000000e0


	//   ....[1]....
        /*0090*/ 	.word	0x000006f0


	//   ....[2]....
        /*0094*/ 	.word	0x00000a20


	//   ....[3]....
        /*0098*/ 	.word	0x00000c30


	//   ....[4]....
        /*009c*/ 	.word	0x00000d60


	//----- nvinfo : EIATTR_CBANK_PARAM_SIZE
	.align		4
.L_390:
        /*00a0*/ 	.byte	0x03, 0x19
        /*00a2*/ 	.short	0x0024


	//----- nvinfo : EIATTR_PARAM_CBANK
	.align		4
        /*00a4*/ 	.byte	0x04, 0x0a
        /*00a6*/ 	.short	(.L_392 - .L_391)
	.align		4
.L_391:
        /*00a8*/ 	.word	index@(.nv.constant0._Z24brightnessContrastKernelPhPKhiiiff)
        /*00ac*/ 	.short	0x0380
        /*00ae*/ 	.short	0x0024


	//----- nvinfo : EIATTR_SW_WAR
	.align		4
.L_392:
        /*00b0*/ 	.byte	0x04, 0x36
        /*00b2*/ 	.short	(.L_394 - .L_393)
.L_393:
        /*00b4*/ 	.word	0x00000008
.L_394:


//--------------------- .nv.info._Z14rgbToYuvKernelPhS_S_PKhii --------------------------
	.section	.nv.info._Z14rgbToYuvKernelPhS_S_PKhii,"",@"SHT_CUDA_INFO"
	.sectionflags	@""
	.align	4


	//----- nvinfo : EIATTR_CUDA_API_VERSION
	.align		4
        /*0000*/ 	.byte	0x04, 0x37
        /*0002*/ 	.short	(.L_396 - .L_395)
.L_395:
        /*0004*/ 	.word	0x00000082


	//----- nvinfo : EIATTR_KPARAM_INFO
	.align		4
.L_396:
        /*0008*/ 	.byte	0x04, 0x17
        /*000a*/ 	.short	(.L_398 - .L_397)
.L_397:
        /*000c*/ 	.word	0x00000000
        /*0010*/ 	.short	0x0005
        /*0012*/ 	.short	0x0024
        /*0014*/ 	.byte	0x00, 0xf0, 0x11, 0x00


	//----- nvinfo : EIATTR_KPARAM_INFO
	.align		4
.L_398:
        /*0018*/ 	.byte	0x04, 0x17
        /*001a*/ 	.short	(.L_400 - .L_399)
.L_399:
        /*001c*/ 	.word	0x00000000
        /*0020*/ 	.short	0x0004
        /*0022*/ 	.short	0x0020
        /*0024*/ 	.byte	0x00, 0xf0, 0x11, 0x00


	//----- nvinfo : EIATTR_KPARAM_INFO
	.align		4
.L_400:
        /*0028*/ 	.byte	0x04, 0x17
        /*002a*/ 	.short	(.L_402 - .L_401)
.L_401:
        /*002c*/ 	.word	0x00000000
        /*0030*/ 	.short	0x0003
        /*0032*/ 	.short	0x0018
        /*0034*/ 	.byte	0x00, 0xf5, 0x21, 0x00


	//----- nvinfo : EIATTR_KPARAM_INFO
	.align		4
.L_402:
        /*0038*/ 	.byte	0x04, 0x17
        /*003a*/ 	.short	(.L_404 - .L_403)
.L_403:
        /*003c*/ 	.word	0x00000000
        /*0040*/ 	.short	0x0002
        /*0042*/ 	.short	0x0010
        /*0044*/ 	.byte	0x00, 0xf5, 0x21, 0x00


	//----- nvinfo : EIATTR_KPARAM_INFO
	.align		4
.L_404:
        /*0048*/ 	.byte	0x04, 0x17
        /*004a*/ 	.short	(.L_406 - .L_405)
.L_405:
        /*004c*/ 	.word	0x00000000
        /*0050*/ 	.short	0x0001
        /*0052*/ 	.short	0x0008
        /*0054*/ 	.byte	0x00, 0xf5, 0x21, 0x00


	//----- nvinfo : EIATTR_KPARAM_INFO
	.align		4
.L_406:
        /*0058*/ 	.byte	0x04, 0x17
        /*005a*/ 	.short	(.L_408 - .L_407)
.L_407:
        /*005c*/ 	.word	0x00000000
        /*0060*/ 	.short	0x0000
        /*0062*/ 	.short	0x0000
        /*0064*/ 	.byte	0x00, 0xf5, 0x21, 0x00


	//----- nvinfo : EIATTR_SPARSE_MMA_MASK
	.align		4
.L_408:
        /*0068*/ 	.byte	0x03, 0x50
        /*006a*/ 	.short	0x0000


	//----- nvinfo : EIATTR_MAXREG_COUNT
	.align		4
        /*006c*/ 	.byte	0x03, 0x1b
        /*006e*/ 	.short	0x00ff


	//----- nvinfo : EIATTR_MERCURY_ISA_VERSION
	.align		4
        /*0070*/ 	.byte	0x03, 0x5f
        /*0072*/ 	.short	0x0101


	//----- nvinfo : EIATTR_VRC_CTA_INIT_COUNT
	.align		4
        /*0074*/ 	.byte	0x02, 0x4a
	.zero		1
	.zero		1


	//----- nvinfo : EIATTR_EXIT_INSTR_OFFSETS
	.align		4
        /*0078*/ 	.byte	0x04, 0x1c
        /*007a*/ 	.short	(.L_410 - .L_409)


	//   ....[0]....
.L_409:
        /*007c*/ 	.word	0x000000c0


	//   ....[1]....
        /*0080*/ 	.word	0x000002a0


	//   ....[2]....
        /*0084*/ 	.word	0x00000430


	//----- nvinfo : EIATTR_CBANK_PARAM_SIZE
	.align		4
.L_410:
        /*0088*/ 	.byte	0x03, 0x19
        /*008a*/ 	.short	0x0028


	//----- nvinfo : EIATTR_PARAM_CBANK
	.align		4
        /*008c*/ 	.byte	0x04, 0x0a
        /*008e*/ 	.short	(.L_412 - .L_411)
	.align		4
.L_411:
        /*0090*/ 	.word	index@(.nv.constant0._Z14rgbToYuvKernelPhS_S_PKhii)
        /*0094*/ 	.short	0x0380
        /*0096*/ 	.short	0x0028


	//----- nvinfo : EIATTR_SW_WAR
	.align		4
.L_412:
        /*0098*/ 	.byte	0x04, 0x36
        /*009a*/ 	.short	(.L_414 - .L_413)
.L_413:
        /*009c*/ 	.word	0x00000008
.L_414:


//--------------------- .nv.info._Z15nv12ToRgbKernelPhPKhS1_ii --------------------------
	.section	.nv.info._Z15nv12ToRgbKernelPhPKhS1_ii,"",@"SHT_CUDA_INFO"
	.sectionflags	@""
	.align	4


	//----- nvinfo : EIATTR_CUDA_API_VERSION
	.align		4
        /*0000*/ 	.byte	0x04, 0x37
        /*0002*/ 	.short	(.L_416 - .L_415)
.L_415:
        /*0004*/ 	.word	0x00000082


	//----- nvinfo : EIATTR_KPARAM_INFO
	.align		4
.L_416:
        /*0008*/ 	.byte	0x04, 0x17
        /*000a*/ 	.short	(.L_418 - .L_417)
.L_417:
        /*000c*/ 	.word	0x00000000
        /*0010*/ 	.short	0x0004
        /*0012*/ 	.short	0x001c
        /*0014*/ 	.byte	0x00, 0xf0, 0x11, 0x00


	//----- nvinfo : EIATTR_KPARAM_INFO
	.align		4
.L_418:
        /*0018*/ 	.byte	0x04, 0x17
        /*001a*/ 	.short	(.L_420 - .L_419)
.L_419:
        /*001c*/ 	.word	0x00000000
        /*0020*/ 	.short	0x0003
        /*0022*/ 	.short	0x0018
        /*0024*/ 	.byte	0x00, 0xf0, 0x11, 0x00


	//----- nvinfo : EIATTR_KPARAM_INFO
	.align		4
.L_420:
        /*0028*/ 	.byte	0x04, 0x17
        /*002a*/ 	.short	(.L_422 - .L_421)
.L_421:
        /*002c*/ 	.word	0x00000000
        /*0030*/ 	.short	0x0002
        /*0032*/ 	.short	0x0010
        /*0034*/ 	.byte	0x00, 0xf5, 0x21, 0x00


	//----- nvinfo : EIATTR_KPARAM_INFO
	.align		4
.L_422:
        /*0038*/ 	.byte	0x04, 0x17
        /*003a*/ 	.short	(.L_424 - .L_423)
.L_423:
        /*003c*/ 	.word	0x00000000
        /*0040*/ 	.short	0x0001
        /*0042*/ 	.short	0x0008
        /*0044*/ 	.byte	0x00, 0xf5, 0x21, 0x00


	//----- nvinfo : EIATTR_KPARAM_INFO
	.align		4
.L_424:
        /*0048*/ 	.byte	0x04, 0x17
        /*004a*/ 	.short	(.L_426 - .L_425)
.L_425:
        /*004c*/ 	.word	0x00000000
        /*0050*/ 	.short	0x0000
        /*0052*/ 	.short	0x0000
        /*0054*/ 	.byte	0x00, 0xf5, 0x21, 0x00


	//----- nvinfo : EIATTR_SPARSE_MMA_MASK
	.align		4
.L_426:
        /*0058*/ 	.byte	0x03, 0x50
        /*005a*/ 	.short	0x0000


	//----- nvinfo : EIATTR_MAXREG_COUNT
	.align		4
        /*005c*/ 	.byte	0x03, 0x1b
        /*005e*/ 	.short	0x00ff


	//----- nvinfo : EIATTR_MERCURY_ISA_VERSION
	.align		4
        /*0060*/ 	.byte	0x03, 0x5f
        /*0062*/ 	.short	0x0101


	//----- nvinfo : EIATTR_VRC_CTA_INIT_COUNT
	.align		4
        /*0064*/ 	.byte	0x02, 0x4a
	.zero		1
	.zero		1


	//----- nvinfo : EIATTR_EXIT_INSTR_OFFSETS
	.align		4
        /*0068*/ 	.byte	0x04, 0x1c
        /*006a*/ 	.short	(.L_428 - .L_427)


	//   ....[0]....
.L_427:
        /*006c*/ 	.word	0x000000c0


	//   ....[1]....
        /*0070*/ 	.word	0x00000340


	//----- nvinfo : EIATTR_CBANK_PARAM_SIZE
	.align		4
.L_428:
        /*0074*/ 	.byte	0x03, 0x19
        /*0076*/ 	.short	0x0020


	//----- nvinfo : EIATTR_PARAM_CBANK
	.align		4
        /*0078*/ 	.byte	0x04, 0x0a
        /*007a*/ 	.short	(.L_430 - .L_429)
	.align		4
.L_429:
        /*007c*/ 	.word	index@(.nv.constant0._Z15nv12ToRgbKernelPhPKhS1_ii)
        /*0080*/ 	.short	0x0380
        /*0082*/ 	.short	0x0020


	//----- nvinfo : EIATTR_SW_WAR
	.align		4
.L_430:
        /*0084*/ 	.byte	0x04, 0x36
        /*0086*/ 	.short	(.L_432 - .L_431)
.L_431:
        /*0088*/ 	.word	0x00000008
.L_432:


//--------------------- .nv.callgraph             --------------------------
	.section	.nv.callgraph,"",@"SHT_CUDA_CALLGRAPH"
	.align	4
	.sectionentsize	8
	.align		4
        /*0000*/ 	.word	0x00000000
	.align		4
        /*0004*/ 	.word	0xffffffff
	.align		4
        /*0008*/ 	.word	0x00000000
	.align		4
        /*000c*/ 	.word	0xfffffffe
	.align		4
        /*0010*/ 	.word	0x00000000
	.align		4
        /*0014*/ 	.word	0xfffffffd
	.align		4
        /*0018*/ 	.word	0x00000000
	.align		4
        /*001c*/ 	.word	0xfffffffc


//--------------------- .nv.constant3             --------------------------
	.section	.nv.constant3,"a",@progbits
	.align	4
.nv.constant3:
	.type		d_gaussianWeights,@object
	.size		d_gaussianWeights,(d_firCoeffs - d_gaussianWeights)
d_gaussianWeights:
        /*0000*/ 	.byte	0xe0, 0xf3, 0xc3, 0x3b, 0xf8, 0x52, 0x78, 0x3d, 0xb1, 0xa5, 0x77, 0x3e, 0x14, 0x26, 0xc4, 0x3e
        /*0010*/ 	.byte	0xb1, 0xa5, 0x77, 0x3e, 0xf8, 0x52, 0x78, 0x3d, 0xe0, 0xf3, 0xc3, 0x3b
	.type		d_firCoeffs,@object
	.size		d_firCoeffs,(.L_1 - d_firCoeffs)
d_firCoeffs:
	.zero		256
.L_1:


//--------------------- .nv.constant4             --------------------------
	.section	.nv.constant4,"a",@progbits
	.align	8
	.align		8
.nv.constant4:
        /*0000*/ 	.dword	__cudart_i2opi_f


//--------------------- .text._Z15equalizerKernelP6float2iifff --------------------------
	.section	.text._Z15equalizerKernelP6float2iifff,"ax",@progbits
	.align	128
        .global         _Z15equalizerKernelP6float2iifff
        .type           _Z15equalizerKernelP6float2iifff,@function
        .size           _Z15equalizerKernelP6float2iifff,(.L_x_102 - _Z15equalizerKernelP6float2iifff)
        .other          _Z15equalizerKernelP6float2iifff,@"STO_CUDA_ENTRY STV_DEFAULT"
_Z15equalizerKernelP6float2iifff:
.text._Z15equalizerKernelP6float2iifff:
[----:B------:R-:W-:Y:S01]  /*0000*/  LDC R1, c[0x0][0x37c] ;  /* 0x0000df00ff017b82 */ /* 0x000fe20000000800 */
[----:B------:R-:W0:Y:S07]  /*0010*/  S2R R3, SR_TID.X ;  /* 0x0000000000037919 */ /* 0x000e2e0000002100 */
[----:B------:R-:W0:Y:S01]  /*0020*/  S2UR UR5, SR_CTAID.X ;  /* 0x00000000000579c3 */ /* 0x000e220000002500 */
[----:B------:R-:W1:Y:S07]  /*0030*/  LDCU UR4, c[0x0][0x388] ;  /* 0x00007100ff0477ac */ /* 0x000e6e0008000800 */
[----:B------:R-:W0:Y:S02]  /*0040*/  LDC R2, c[0x0][0x360] ;  /* 0x0000d800ff027b82 */ /* 0x000e240000000800 */
[----:B0-----:R-:W-:-:S05]  /*0050*/  IMAD R2, R2, UR5, R3 ;  /* 0x0000000502027c24 */ /* 0x001fca000f8e0203 */
[----:B-1----:R-:W-:-:S13]  /*0060*/  ISETP.GE.AND P0, PT, R2, UR4, PT ;  /* 0x0000000402007c0c */ /* 0x002fda000bf06270 */
[----:B------:R-:W-:Y:S05]  /*0070*/  @P0 EXIT ;  /* 0x000000000000094d */ /* 0x000fea0003800000 */
[----:B------:R-:W-:Y:S01]  /*0080*/  USHF.L.U32 UR4, UR4, 0x1, URZ ;  /* 0x0000000104047899 */ /* 0x000fe200080006ff */
[----:B------:R-:W-:Y:S01]  /*0090*/  I2FP.F32.S32 R0, R2 ;  /* 0x0000000200007245 */ /* 0x000fe20000201400 */
[----:B------:R-:W-:Y:S04]  /*00a0*/  BSSY.RECONVERGENT B0, `(.L_x_0) ;  /* 0x0000011000007945 */ /* 0x000fe80003800200 */
[----:B------:R-:W-:-:S04]  /*00b0*/  I2FP.F32.S32 R5, UR4 ;  /* 0x0000000400057c45 */ /* 0x000fc80008201400 */
[----:B------:R-:W0:Y:S01]  /*00c0*/  MUFU.RCP R4, R5 ;  /* 0x0000000500047308 */ /* 0x000e220000001000 */
[----:B------:R-:W1:Y:S01]  /*00d0*/  LDCU UR4, c[0x0][0x38c] ;  /* 0x00007180ff0477ac */ /* 0x000e620008000800 */
[----:B0-----:R-:W-:Y:S01]  /*00e0*/  FFMA R7, -R5, R4, 1 ;  /* 0x3f80000005077423 */ /* 0x001fe20000000104 */
[----:B-1----:R-:W-:Y:S01]  /*00f0*/  I2FP.F32.S32 R3, UR4 ;  /* 0x0000000400037c45 */ /* 0x002fe20008201400 */
[----:B------:R-:W0:Y:S02]  /*0100*/  LDCU.64 UR4, c[0x0][0x358] ;  /* 0x00006b00ff0477ac */ /* 0x000e240008000a00 */
[----:B------:R-:W-:Y:S02]  /*0110*/  FFMA R7, R4, R7, R4 ;  /* 0x0000000704077223 */ /* 0x000fe40000000004 */
[----:B------:R-:W-:-:S04]  /*0120*/  FMUL R0, R0, R3 ;  /* 0x0000000300007220 */ /* 0x000fc80000400000 */
[----:B------:R-:W1:Y:S01]  /*0130*/  FCHK P0, R0, R5 ;  /* 0x0000000500007302 */ /* 0x000e620000000000 */
[----:B------:R-:W-:-:S04]  /*0140*/  FFMA R4, R0, R7, RZ ;  /* 0x0000000700047223 */ /* 0x000fc800000000ff */
[----:B------:R-:W-:-:S04]  /*0150*/  FFMA R3, -R5, R4, R0 ;  /* 0x0000000405037223 */ /* 0x000fc80000000100 */
[----:B------:R-:W-:Y:S01]  /*0160*/  FFMA R7, R7, R3, R4 ;  /* 0x0000000307077223 */ /* 0x000fe20000000004 */
[----:B01----:R-:W-:Y:S06]  /*0170*/  @!P0 BRA `(.L_x_1) ;  /* 0x00000000000c8947 */ /* 0x003fec0003800000 */
[----:B------:R-:W-:-:S07]  /*0180*/  MOV R4, 0x1a0 ;  /* 0x000001a000047802 */ /* 0x000fce0000000f00 */
[----:B------:R-:W-:Y:S05]  /*0190*/  CALL.REL.NOINC `($__internal_0_$__cuda_sm3x_div_rn_noftz_f32_slowpath) ;  /* 0x0000000000387944 */ /* 0x000fea0003c00000 */
[----:B------:R-:W-:-:S07]  /*01a0*/  IMAD.MOV.U32 R7, RZ, RZ, R0 ;  /* 0x000000ffff077224 */ /* 0x000fce00078e0000 */
.L_x_1:
[----:B------:R-:W-:Y:S05]  /*01b0*/  BSYNC.RECONVERGENT B0 ;  /* 0x0000000000007941 */ /* 0x000fea0003800200 */
.L_x_0:
[----:B------:R-:W0:Y:S08]  /*01c0*/  LDC.64 R4, c[0x0][0x380] ;  /* 0x0000e000ff047b82 */ /* 0x000e300000000a00 */
[----:B------:R-:W1:Y:S01]  /*01d0*/  LDC R0, c[0x0][0x394] ;  /* 0x0000e500ff007b82 */ /* 0x000e620000000800 */
[----:B0-----:R-:W-:-:S05]  /*01e0*/  IMAD.WIDE R2, R2, 0x8, R4 ;  /* 0x0000000802027825 */ /* 0x001fca00078e0204 */
[----:B------:R-:W2:Y:S01]  /*01f0*/  LDG.E.64 R4, desc[UR4][R2.64] ;  /* 0x0000000402047981 */ /* 0x000ea2000c1e1b00 */
[----:B------:R-:W-:-:S13]  /*0200*/  FSETP.GEU.AND P0, PT, R7, 4000, PT ;  /* 0x457a00000700780b */ /* 0x000fda0003f0e000 */
[----:B-1----:R-:W0:Y:S01]  /*0210*/  @P0 LDC R0, c[0x0][0x398] ;  /* 0x0000e600ff000b82 */ /* 0x002e220000000800 */
[----:B------:R-:W-:-:S13]  /*0220*/  FSETP.GEU.AND P0, PT, R7, 250, PT ;  /* 0x437a00000700780b */ /* 0x000fda0003f0e000 */
[----:B0-----:R-:W2:Y:S02]  /*0230*/  @!P0 LDC R0, c[0x0][0x390] ;  /* 0x0000e400ff008b82 */ /* 0x001ea40000000800 */
[C---:B--2---:R-:W-:Y:S01]  /*0240*/  FMUL R4, R0.reuse, R4 ;  /* 0x0000000400047220 */ /* 0x044fe20000400000 */
[----:B------:R-:W-:-:S05]  /*0250*/  FMUL R5, R0, R5 ;  /* 0x0000000500057220 */ /* 0x000fca0000400000 */
[----:B------:R-:W-:Y:S01]  /*0260*/  STG.E.64 desc[UR4][R2.64], R4 ;  /* 0x0000000402007986 */ /* 0x000fe2000c101b04 */
[----:B------:R-:W-:Y:S05]  /*0270*/  EXIT ;  /* 0x000000000000794d */ /* 0x000fea0003800000 */
        .weak           $__internal_0_$__cuda_sm3x_div_rn_noftz_f32_slowpath
        .type           $__internal_0_$__cuda_sm3x_div_rn_noftz_f32_slowpath,@function
        .size           $__internal_0_$__cuda_sm3x_div_rn_noftz_f32_slowpath,(.L_x_102 - $__internal_0_$__cuda_sm3x_div_rn_noftz_f32_slowpath)
$__internal_0_$__cuda_sm3x_div_rn_noftz_f32_slowpath:
[----:B------:R-:W-:Y:S01]  /*0280*/  SHF.R.U32.HI R6, RZ, 0x17, R5 ;  /* 0x00000017ff067819 */ /* 0x000fe20000011605 */
[----:B------:R-:W-:Y:S01]  /*0290*/  BSSY.RECONVERGENT B1, `(.L_x_2) ;  /* 0x0000064000017945 */ /* 0x000fe20003800200 */
[--C-:B------:R-:W-:Y:S01]  /*02a0*/  SHF.R.U32.HI R3, RZ, 0x17, R0.reuse ;  /* 0x00000017ff037819 */ /* 0x100fe20000011600 */
[----:B------:R-:W-:Y:S01]  /*02b0*/  IMAD.MOV.U32 R8, RZ, RZ, R0 ;  /* 0x000000ffff087224 */ /* 0x000fe200078e0000 */
[----:B------:R-:W-:Y:S02]  /*02c0*/  LOP3.LUT R7, R6, 0xff, RZ, 0xc0, !PT ;  /* 0x000000ff06077812 */ /* 0x000fe400078ec0ff */
[----:B------:R-:W-:-:S03]  /*02d0*/  LOP3.LUT R6, R3, 0xff, RZ, 0xc0, !PT ;  /* 0x000000ff03067812 */ /* 0x000fc600078ec0ff */
[----:B------:R-:W-:Y:S02]  /*02e0*/  VIADD R11, R7, 0xffffffff ;  /* 0xffffffff070b7836 */ /* 0x000fe40000000000 */
[----:B------:R-:W-:-:S03]  /*02f0*/  VIADD R10, R6, 0xffffffff ;  /* 0xffffffff060a7836 */ /* 0x000fc60000000000 */
[----:B------:R-:W-:-:S04]  /*0300*/  ISETP.GT.U32.AND P0, PT, R11, 0xfd, PT ;  /* 0x000000fd0b00780c */ /* 0x000fc80003f04070 */
[----:B------:R-:W-:-:S13]  /*0310*/  ISETP.GT.U32.OR P0, PT, R10, 0xfd, P0 ;  /* 0x000000fd0a00780c */ /* 0x000fda0000704470 */
[----:B------:R-:W-:Y:S01]  /*0320*/  @!P0 IMAD.MOV.U32 R9, RZ, RZ, RZ ;  /* 0x000000ffff098224 */ /* 0x000fe200078e00ff */
[----:B------:R-:W-:Y:S06]  /*0330*/  @!P0 BRA `(.L_x_3) ;  /* 0x0000000000608947 */ /* 0x000fec0003800000 */
[----:B------:R-:W-:Y:S01]  /*0340*/  FSETP.GTU.FTZ.AND P0, PT, |R0|, +INF , PT ;  /* 0x7f8000000000780b */ /* 0x000fe20003f1c200 */
[----:B------:R-:W-:Y:S01]  /*0350*/  IMAD.MOV.U32 R3, RZ, RZ, R5 ;  /* 0x000000ffff037224 */ /* 0x000fe200078e0005 */
[----:B------:R-:W-:-:S04]  /*0360*/  FSETP.GTU.FTZ.AND P1, PT, |R5|, +INF , PT ;  /* 0x7f8000000500780b */ /* 0x000fc80003f3c200 */
[----:B------:R-:W-:-:S13]  /*0370*/  PLOP3.LUT P0, PT, P0, P1, PT, 0xf8, 0x8f ;  /* 0x00000000008f781c */ /* 0x000fda0000703f70 */
[----:B------:R-:W-:Y:S05]  /*0380*/  @P0 BRA `(.L_x_4) ;  /* 0x00000004004c0947 */ /* 0x000fea0003800000 */
[----:B------:R-:W-:-:S13]  /*0390*/  LOP3.LUT P0, RZ, R5, 0x7fffffff, R8, 0xc8, !PT ;  /* 0x7fffffff05ff7812 */ /* 0x000fda000780c808 */
[----:B------:R-:W-:Y:S05]  /*03a0*/  @!P0 BRA `(.L_x_5) ;  /* 0x00000004003c8947 */ /* 0x000fea0003800000 */
[C---:B------:R-:W-:Y:S02]  /*03b0*/  FSETP.NEU.FTZ.AND P2, PT, |R0|.reuse, +INF , PT ;  /* 0x7f8000000000780b */ /* 0x040fe40003f5d200 */
[----:B------:R-:W-:Y:S02]  /*03c0*/  FSETP.NEU.FTZ.AND P1, PT, |R3|, +INF , PT ;  /* 0x7f8000000300780b */ /* 0x000fe40003f3d200 */
[----:B------:R-:W-:-:S11]  /*03d0*/  FSETP.NEU.FTZ.AND P0, PT, |R0|, +INF , PT ;  /* 0x7f8000000000780b */ /* 0x000fd60003f1d200 */
[----:B------:R-:W-:Y:S05]  /*03e0*/  @!P1 BRA !P2, `(.L_x_5) ;  /* 0x00000004002c9947 */ /* 0x000fea0005000000 */
[----:B------:R-:W-:-:S04]  /*03f0*/  LOP3.LUT P2, RZ, R8, 0x7fffffff, RZ, 0xc0, !PT ;  /* 0x7fffffff08ff7812 */ /* 0x000fc8000784c0ff */
[----:B------:R-:W-:-:S13]  /*0400*/  PLOP3.LUT P1, PT, P1, P2, PT, 0x2f, 0xf2 ;  /* 0x0000000000f2781c */ /* 0x000fda0000f24577 */
[----:B------:R-:W-:Y:S05]  /*0410*/  @P1 BRA `(.L_x_6) ;  /* 0x0000000400181947 */ /* 0x000fea0003800000 */
[----:B------:R-:W-:-:S04]  /*0420*/  LOP3.LUT P1, RZ, R5, 0x7fffffff, RZ, 0xc0, !PT ;  /* 0x7fffffff05ff7812 */ /* 0x000fc8000782c0ff */
[----:B------:R-:W-:-:S13]  /*0430*/  PLOP3.LUT P0, PT, P0, P1, PT, 0x2f, 0xf2 ;  /* 0x0000000000f2781c */ /* 0x000fda0000702577 */
[----:B------:R-:W-:Y:S05]  /*0440*/  @P0 BRA `(.L_x_7) ;  /* 0x0000000400000947 */ /* 0x000fea0003800000 */
[----:B------:R-:W-:Y:S02]  /*0450*/  ISETP.GE.AND P0, PT, R10, RZ, PT ;  /* 0x000000ff0a00720c */ /* 0x000fe40003f06270 */
[----:B------:R-:W-:-:S11]  /*0460*/  ISETP.GE.AND P1, PT, R11, RZ, PT ;  /* 0x000000ff0b00720c */ /* 0x000fd60003f26270 */
[----:B------:R-:W-:Y:S02]  /*0470*/  @P0 IMAD.MOV.U32 R9, RZ, RZ, RZ ;  /* 0x000000ffff090224 */ /* 0x000fe400078e00ff */
[----:B------:R-:W-:Y:S01]  /*0480*/  @!P0 FFMA R8, R0, 1.84467440737095516160e+19, RZ ;  /* 0x5f80000000088823 */ /* 0x000fe200000000ff */
[----:B------:R-:W-:Y:S02]  /*0490*/  @!P0 IMAD.MOV.U32 R9, RZ, RZ, -0x40 ;  /* 0xffffffc0ff098424 */ /* 0x000fe400078e00ff */
[----:B------:R-:W-:Y:S02]  /*04a0*/  @!P1 FFMA R5, R3, 1.84467440737095516160e+19, RZ ;  /* 0x5f80000003059823 */ /* 0x000fe400000000ff */
[----:B------:R-:W-:-:S07]  /*04b0*/  @!P1 VIADD R9, R9, 0x40 ;  /* 0x0000004009099836 */ /* 0x000fce0000000000 */
.L_x_3:
[----:B------:R-:W-:Y:S01]  /*04c0*/  LEA R0, R7, 0xc0800000, 0x17 ;  /* 0xc080000007007811 */ /* 0x000fe200078eb8ff */
[----:B------:R-:W-:Y:S01]  /*04d0*/  VIADD R6, R6, 0xffffff81 ;  /* 0xffffff8106067836 */ /* 0x000fe20000000000 */
[----:B------:R-:W-:Y:S03]  /*04e0*/  BSSY.RECONVERGENT B2, `(.L_x_8) ;  /* 0x0000035000027945 */ /* 0x000fe60003800200 */
[----:B------:R-:W-:Y:S02]  /*04f0*/  IMAD.IADD R5, R5, 0x1, -R0 ;  /* 0x0000000105057824 */ /* 0x000fe400078e0a00 */
[C---:B------:R-:W-:Y:S01]  /*0500*/  IMAD R0, R6.reuse, -0x800000, R8 ;  /* 0xff80000006007824 */ /* 0x040fe200078e0208 */
[----:B------:R-:W-:Y:S01]  /*0510*/  IADD3 R6, PT, PT, R6, 0x7f, -R7 ;  /* 0x0000007f06067810 */ /* 0x000fe20007ffe807 */
[----:B------:R-:W0:Y:S01]  /*0520*/  MUFU.RCP R3, R5 ;  /* 0x0000000500037308 */ /* 0x000e220000001000 */
[----:B------:R-:W-:-:S03]  /*0530*/  FADD.FTZ R11, -R5, -RZ ;  /* 0x800000ff050b7221 */ /* 0x000fc60000010100 */
[----:B------:R-:W-:Y:S02]  /*0540*/  IMAD.IADD R6, R6, 0x1, R9 ;  /* 0x0000000106067824 */ /* 0x000fe400078e0209 */
[----:B0-----:R-:W-:-:S04]  /*0550*/  FFMA R10, R3, R11, 1 ;  /* 0x3f800000030a7423 */ /* 0x001fc8000000000b */
[----:B------:R-:W-:-:S04]  /*0560*/  FFMA R10, R3, R10, R3 ;  /* 0x0000000a030a7223 */ /* 0x000fc80000000003 */
[----:B------:R-:W-:-:S04]  /*0570*/  FFMA R3, R0, R10, RZ ;  /* 0x0000000a00037223 */ /* 0x000fc800000000ff */
[----:B------:R-:W-:-:S04]  /*0580*/  FFMA R8, R11, R3, R0 ;  /* 0x000000030b087223 */ /* 0x000fc80000000000 */
[----:B------:R-:W-:-:S04]  /*0590*/  FFMA R13, R10, R8, R3 ;  /* 0x000000080a0d7223 */ /* 0x000fc80000000003 */
[----:B------:R-:W-:-:S04]  /*05a0*/  FFMA R8, R11, R13, R0 ;  /* 0x0000000d0b087223 */ /* 0x000fc80000000000 */
[----:B------:R-:W-:-:S05]  /*05b0*/  FFMA R0, R10, R8, R13 ;  /* 0x000000080a007223 */ /* 0x000fca000000000d */
[----:B------:R-:W-:-:S04]  /*05c0*/  SHF.R.U32.HI R3, RZ, 0x17, R0 ;  /* 0x00000017ff037819 */ /* 0x000fc80000011600 */
[----:B------:R-:W-:-:S05]  /*05d0*/  LOP3.LUT R3, R3, 0xff, RZ, 0xc0, !PT ;  /* 0x000000ff03037812 */ /* 0x000fca00078ec0ff */
[----:B------:R-:W-:-:S04]  /*05e0*/  IMAD.IADD R7, R3, 0x1, R6 ;  /* 0x0000000103077824 */ /* 0x000fc800078e0206 */
[----:B------:R-:W-:-:S05]  /*05f0*/  VIADD R3, R7, 0xffffffff ;  /* 0xffffffff07037836 */ /* 0x000fca0000000000 */
[----:B------:R-:W-:-:S13]  /*0600*/  ISETP.GE.U32.AND P0, PT, R3, 0xfe, PT ;  /* 0x000000fe0300780c */ /* 0x000fda0003f06070 */
[----:B------:R-:W-:Y:S05]  /*0610*/  @!P0 BRA `(.L_x_9) ;  /* 0x0000000000808947 */ /* 0x000fea0003800000 */
[----:B------:R-:W-:-:S13]  /*0620*/  ISETP.GT.AND P0, PT, R7, 0xfe, PT ;  /* 0x000000fe0700780c */ /* 0x000fda0003f04270 */
[----:B------:R-:W-:Y:S05]  /*0630*/  @P0 BRA `(.L_x_10) ;  /* 0x00000000006c0947 */ /* 0x000fea0003800000 */
[----:B------:R-:W-:-:S13]  /*0640*/  ISETP.GE.AND P0, PT, R7, 0x1, PT ;  /* 0x000000010700780c */ /* 0x000fda0003f06270 */
[----:B------:R-:W-:Y:S05]  /*0650*/  @P0 BRA `(.L_x_11) ;  /* 0x0000000000740947 */ /* 0x000fea0003800000 */
[----:B------:R-:W-:Y:S02]  /*0660*/  ISETP.GE.AND P0, PT, R7, -0x18, PT ;  /* 0xffffffe80700780c */ /* 0x000fe40003f06270 */
[----:B------:R-:W-:-:S11]  /*0670*/  LOP3.LUT R0, R0, 0x80000000, RZ, 0xc0, !PT ;  /* 0x8000000000007812 */ /* 0x000fd600078ec0ff */
[----:B------:R-:W-:Y:S05]  /*0680*/  @!P0 BRA `(.L_x_11) ;  /* 0x0000000000688947 */ /* 0x000fea0003800000 */
[CCC-:B------:R-:W-:Y:S01]  /*0690*/  FFMA.RZ R3, R10.reuse, R8.reuse, R13.reuse ;  /* 0x000000080a037223 */ /* 0x1c0fe2000000c00d */
[CCC-:B------:R-:W-:Y:S01]  /*06a0*/  FFMA.RM R6, R10.reuse, R8.reuse, R13.reuse ;  /* 0x000000080a067223 */ /* 0x1c0fe2000000400d */
[C---:B------:R-:W-:Y:S02]  /*06b0*/  ISETP.NE.AND P2, PT, R7.reuse, RZ, PT ;  /* 0x000000ff0700720c */ /* 0x040fe40003f45270 */
[----:B------:R-:W-:Y:S02]  /*06c0*/  ISETP.NE.AND P1, PT, R7, RZ, PT ;  /* 0x000000ff0700720c */ /* 0x000fe40003f25270 */
[----:B------:R-:W-:Y:S01]  /*06d0*/  LOP3.LUT R5, R3, 0x7fffff, RZ, 0xc0, !PT ;  /* 0x007fffff03057812 */ /* 0x000fe200078ec0ff */
[----:B------:R-:W-:Y:S01]  /*06e0*/  FFMA.RP R3, R10, R8, R13 ;  /* 0x000000080a037223 */ /* 0x000fe2000000800d */
[----:B------:R-:W-:Y:S02]  /*06f0*/  VIADD R8, R7, 0x20 ;  /* 0x0000002007087836 */ /* 0x000fe40000000000 */
[----:B------:R-:W-:Y:S01]  /*0700*/  LOP3.LUT R5, R5, 0x800000, RZ, 0xfc, !PT ;  /* 0x0080000005057812 */ /* 0x000fe200078efcff */
[----:B------:R-:W-:Y:S01]  /*0710*/  IMAD.MOV R7, RZ, RZ, -R7 ;  /* 0x000000ffff077224 */ /* 0x000fe200078e0a07 */
[----:B------:R-:W-:-:S02]  /*0720*/  FSETP.NEU.FTZ.AND P0, PT, R3, R6, PT ;  /* 0x000000060300720b */ /* 0x000fc40003f1d000 */
[----:B------:R-:W-:Y:S02]  /*0730*/  SHF.L.U32 R8, R5, R8, RZ ;  /* 0x0000000805087219 */ /* 0x000fe400000006ff */
[----:B------:R-:W-:Y:S02]  /*0740*/  SEL R6, R7, RZ, P2 ;  /* 0x000000ff07067207 */ /* 0x000fe40001000000 */
[----:B------:R-:W-:Y:S02]  /*0750*/  ISETP.NE.AND P1, PT, R8, RZ, P1 ;  /* 0x000000ff0800720c */ /* 0x000fe40000f25270 */
[----:B------:R-:W-:Y:S02]  /*0760*/  SHF.R.U32.HI R6, RZ, R6, R5 ;  /* 0x00000006ff067219 */ /* 0x000fe40000011605 */
[----:B------:R-:W-:Y:S02]  /*0770*/  PLOP3.LUT P0, PT, P0, P1, PT, 0xf8, 0x8f ;  /* 0x00000000008f781c */ /* 0x000fe40000703f70 */
[----:B------:R-:W-:-:S02]  /*0780*/  SHF.R.U32.HI R8, RZ, 0x1, R6 ;  /* 0x00000001ff087819 */ /* 0x000fc40000011606 */
[----:B------:R-:W-:-:S04]  /*0790*/  SEL R3, RZ, 0x1, !P0 ;  /* 0x00000001ff037807 */ /* 0x000fc80004000000 */
[----:B------:R-:W-:-:S04]  /*07a0*/  LOP3.LUT R3, R3, 0x1, R8, 0xf8, !PT ;  /* 0x0000000103037812 */ /* 0x000fc800078ef808 */
[----:B------:R-:W-:-:S05]  /*07b0*/  LOP3.LUT R3, R3, R6, RZ, 0xc0, !PT ;  /* 0x0000000603037212 */ /* 0x000fca00078ec0ff */
[----:B------:R-:W-:-:S05]  /*07c0*/  IMAD.IADD R3, R8, 0x1, R3 ;  /* 0x0000000108037824 */ /* 0x000fca00078e0203 */
[----:B------:R-:W-:Y:S01]  /*07d0*/  LOP3.LUT R0, R3, R0, RZ, 0xfc, !PT ;  /* 0x0000000003007212 */ /* 0x000fe200078efcff */
[----:B------:R-:W-:Y:S06]  /*07e0*/  BRA `(.L_x_11) ;  /* 0x0000000000107947 */ /* 0x000fec0003800000 */
.L_x_10:
[----:B------:R-:W-:-:S04]  /*07f0*/  LOP3.LUT R0, R0, 0x80000000, RZ, 0xc0, !PT ;  /* 0x8000000000007812 */ /* 0x000fc800078ec0ff */
[----:B------:R-:W-:Y:S01]  /*0800*/  LOP3.LUT R0, R0, 0x7f800000, RZ, 0xfc, !PT ;  /* 0x7f80000000007812 */ /* 0x000fe200078efcff */
[----:B------:R-:W-:Y:S06]  /*0810*/  BRA `(.L_x_11) ;  /* 0x0000000000047947 */ /* 0x000fec0003800000 */
.L_x_9:
[----:B------:R-:W-:-:S07]  /*0820*/  IMAD R0, R6, 0x800000, R0 ;  /* 0x0080000006007824 */ /* 0x000fce00078e0200 */
.L_x_11:
[----:B------:R-:W-:Y:S05]  /*0830*/  BSYNC.RECONVERGENT B2 ;  /* 0x0000000000027941 */ /* 0x000fea0003800200 */
.L_x_8:
[----:B------:R-:W-:Y:S05]  /*0840*/  BRA `(.L_x_12) ;  /* 0x0000000000207947 */ /* 0x000fea0003800000 */
.L_x_7:
[----:B------:R-:W-:-:S04]  /*0850*/  LOP3.LUT R0, R5, 0x80000000, R8, 0x48, !PT ;  /* 0x8000000005007812 */ /* 0x000fc800078e4808 */
[----:B------:R-:W-:Y:S01]  /*0860*/  LOP3.LUT R0, R0, 0x7f800000, RZ, 0xfc, !PT ;  /* 0x7f80000000007812 */ /* 0x000fe200078efcff */
[----:B------:R-:W-:Y:S06]  /*0870*/  BRA `(.L_x_12) ;  /* 0x0000000000147947 */ /* 0x000fec0003800000 */
.L_x_6:
[----:B------:R-:W-:Y:S01]  /*0880*/  LOP3.LUT R0, R5, 0x80000000, R8, 0x48, !PT ;  /* 0x8000000005007812 */ /* 0x000fe200078e4808 */
[----:B------:R-:W-:Y:S06]  /*0890*/  BRA `(.L_x_12) ;  /* 0x00000000000c7947 */ /* 0x000fec0003800000 */
.L_x_5:
[----:B------:R-:W0:Y:S01]  /*08a0*/  MUFU.RSQ R0, -QNAN ;  /* 0xffc0000000007908 */ /* 0x000e220000001400 */
[----:B------:R-:W-:Y:S05]  /*08b0*/  BRA `(.L_x_12) ;  /* 0x0000000000047947 */ /* 0x000fea0003800000 */
.L_x_4:
[----:B------:R-:W-:-:S07]  /*08c0*/  FADD.FTZ R0, R0, R3 ;  /* 0x0000000300007221 */ /* 0x000fce0000010000 */
.L_x_12:
[----:B------:R-:W-:Y:S05]  /*08d0*/  BSYNC.RECONVERGENT B1 ;  /* 0x0000000000017941 */ /* 0x000fea0003800200 */
.L_x_2:
[----:B------:R-:W-:-:S04]  /*08e0*/  IMAD.MOV.U32 R5, RZ, RZ, 0x0 ;  /* 0x00000000ff057424 */ /* 0x000fc800078e00ff */
[----:B0-----:R-:W-:Y:S05]  /*08f0*/  RET.REL.NODEC R4 `(_Z15equalizerKernelP6float2iifff) ;  /* 0xfffffff404c07950 */ /* 0x001fea0003c3ffff */
.L_x_13:
[----:B------:R-:W-:-:S00]  /*0900*/  BRA `(.L_x_13) ;  /* 0xfffffffc00fc7947 */ /* 0x000fc0000383ffff */
[----:B------:R-:W-:-:S00]  /*0910*/  NOP ;  /* 0x0000000000007918 */ /* 0x000fc00000000000 */
        /* <DEDUP_REMOVED lines=14> */
.L_x_102:


//--------------------- .text._Z23spectrumMagnitudeKernelPfPK6float2i --------------------------
	.section	.text._Z23spectrumMagnitudeKernelPfPK6float2i,"ax",@progbits
	.align	128
        .global         _Z23spectrumMagnitudeKernelPfPK6float2i
        .type           _Z23spectrumMagnitudeKernelPfPK6float2i,@function
        .size           _Z23spectrumMagnitudeKernelPfPK6float2i,(.L_x_103 - _Z23spectrumMagnitudeKernelPfPK6float2i)
        .other          _Z23spectrumMagnitudeKernelPfPK6float2i,@"STO_CUDA_ENTRY STV_DEFAULT"
_Z23spectrumMagnitudeKernelPfPK6float2i:
.text._Z23spectrumMagnitudeKernelPfPK6float2i:
        /* <DEDUP_REMOVED lines=8> */
[----:B------:R-:W0:Y:S01]  /*0080*/  LDC.64 R4, c[0x0][0x388] ;  /* 0x0000e200ff047b82 */ /* 0x000e220000000a00 */
[----:B------:R-:W1:Y:S01]  /*0090*/  LDCU.64 UR4, c[0x0][0x358] ;  /* 0x00006b00ff0477ac */ /* 0x000e620008000a00 */
[----:B0-----:R-:W-:-:S06]  /*00a0*/  IMAD.WIDE R4, R2, 0x8, R4 ;  /* 0x0000000802047825 */ /* 0x001fcc00078e0204 */
[----:B-1----:R-:W2:Y:S01]  /*00b0*/  LDG.E.64 R4, desc[UR4][R4.64] ;  /* 0x0000000404047981 */ /* 0x002ea2000c1e1b00 */
[----:B------:R-:W-:Y:S01]  /*00c0*/  BSSY.RECONVERGENT B0, `(.L_x_14) ;  /* 0x000000f000007945 */ /* 0x000fe20003800200 */
[----:B--2---:R-:W-:-:S04]  /*00d0*/  FMUL R3, R5, R5 ;  /* 0x0000000505037220 */ /* 0x004fc80000400000 */
[----:B------:R-:W-:-:S04]  /*00e0*/  FFMA R0, R4, R4, R3 ;  /* 0x0000000404007223 */ /* 0x000fc80000000003 */
[----:B------:R0:W1:Y:S01]  /*00f0*/  MUFU.RSQ R3, R0 ;  /* 0x0000000000037308 */ /* 0x0000620000001400 */
[----:B------:R-:W-:-:S04]  /*0100*/  IADD3 R6, PT, PT, R0, -0xd000000, RZ ;  /* 0xf300000000067810 */ /* 0x000fc80007ffe0ff */
[----:B------:R-:W-:-:S13]  /*0110*/  ISETP.GT.U32.AND P0, PT, R6, 0x727fffff, PT ;  /* 0x727fffff0600780c */ /* 0x000fda0003f04070 */
[----:B01----:R-:W-:Y:S05]  /*0120*/  @!P0 BRA `(.L_x_15) ;  /* 0x0000000000108947 */ /* 0x003fea0003800000 */
[----:B------:R-:W-:-:S07]  /*0130*/  MOV R8, 0x150 ;  /* 0x0000015000087802 */ /* 0x000fce0000000f00 */
[----:B------:R-:W-:Y:S05]  /*0140*/  CALL.REL.NOINC `($__internal_1_$__cuda_sm20_sqrt_rn_f32_slowpath) ;  /* 0x00000000002c7944 */ /* 0x000fea0003c00000 */
[----:B------:R-:W-:Y:S01]  /*0150*/  MOV R7, R3 ;  /* 0x0000000300077202 */ /* 0x000fe20000000f00 */
[----:B------:R-:W-:Y:S06]  /*0160*/  BRA `(.L_x_16) ;  /* 0x0000000000107947 */ /* 0x000fec0003800000 */
.L_x_15:
[----:B------:R-:W-:Y:S01]  /*0170*/  FMUL.FTZ R7, R0, R3 ;  /* 0x0000000300077220 */ /* 0x000fe20000410000 */
[----:B------:R-:W-:-:S03]  /*0180*/  FMUL.FTZ R3, R3, 0.5 ;  /* 0x3f00000003037820 */ /* 0x000fc60000410000 */
[----:B------:R-:W-:-:S04]  /*0190*/  FFMA R0, -R7, R7, R0 ;  /* 0x0000000707007223 */ /* 0x000fc80000000100 */
[----:B------:R-:W-:-:S07]  /*01a0*/  FFMA R7, R0, R3, R7 ;  /* 0x0000000300077223 */ /* 0x000fce0000000007 */
.L_x_16:
[----:B------:R-:W-:Y:S05]  /*01b0*/  BSYNC.RECONVERGENT B0 ;  /* 0x0000000000007941 */ /* 0x000fea0003800200 */
.L_x_14:
[----:B------:R-:W0:Y:S02]  /*01c0*/  LDC.64 R4, c[0x0][0x380] ;  /* 0x0000e000ff047b82 */ /* 0x000e240000000a00 */
[----:B0-----:R-:W-:-:S05]  /*01d0*/  IMAD.WIDE R2, R2, 0x4, R4 ;  /* 0x0000000402027825 */ /* 0x001fca00078e0204 */
[----:B------:R-:W-:Y:S01]  /*01e0*/  STG.E desc[UR4][R2.64], R7 ;  /* 0x0000000702007986 */ /* 0x000fe2000c101904 */
[----:B------:R-:W-:Y:S05]  /*01f0*/  EXIT ;  /* 0x000000000000794d */ /* 0x000fea0003800000 */
        .weak           $__internal_1_$__cuda_sm20_sqrt_rn_f32_slowpath
        .type           $__internal_1_$__cuda_sm20_sqrt_rn_f32_slowpath,@function
        .size           $__internal_1_$__cuda_sm20_sqrt_rn_f32_slowpath,(.L_x_103 - $__internal_1_$__cuda_sm20_sqrt_rn_f32_slowpath)
$__internal_1_$__cuda_sm20_sqrt_rn_f32_slowpath:
[----:B------:R-:W-:-:S13]  /*0200*/  LOP3.LUT P0, RZ, R0, 0x7fffffff, RZ, 0xc0, !PT ;  /* 0x7fffffff00ff7812 */ /* 0x000fda000780c0ff */
[----:B------:R-:W-:Y:S01]  /*0210*/  @!P0 MOV R3, R0 ;  /* 0x0000000000038202 */ /* 0x000fe20000000f00 */
[----:B------:R-:W-:Y:S06]  /*0220*/  @!P0 BRA `(.L_x_17) ;  /* 0x0000000000408947 */ /* 0x000fec0003800000 */
[----:B------:R-:W-:-:S13]  /*0230*/  FSETP.GEU.FTZ.AND P0, PT, R0, RZ, PT ;  /* 0x000000ff0000720b */ /* 0x000fda0003f1e000 */
[----:B------:R-:W-:Y:S01]  /*0240*/  @!P0 MOV R3, 0x7fffffff ;  /* 0x7fffffff00038802 */ /* 0x000fe20000000f00 */
[----:B------:R-:W-:Y:S06]  /*0250*/  @!P0 BRA `(.L_x_17) ;  /* 0x0000000000348947 */ /* 0x000fec0003800000 */
[----:B------:R-:W-:-:S13]  /*0260*/  FSETP.GTU.FTZ.AND P0, PT, |R0|, +INF , PT ;  /* 0x7f8000000000780b */ /* 0x000fda0003f1c200 */
[----:B------:R-:W-:Y:S01]  /*0270*/  @P0 FADD.FTZ R3, R0, 1 ;  /* 0x3f80000000030421 */ /* 0x000fe20000010000 */
[----:B------:R-:W-:Y:S06]  /*0280*/  @P0 BRA `(.L_x_17) ;  /* 0x0000000000280947 */ /* 0x000fec0003800000 */
[----:B------:R-:W-:-:S13]  /*0290*/  FSETP.NEU.FTZ.AND P0, PT, |R0|, +INF , PT ;  /* 0x7f8000000000780b */ /* 0x000fda0003f1d200 */
[----:B------:R-:W-:-:S04]  /*02a0*/  @P0 FFMA R4, R0, 1.84467440737095516160e+19, RZ ;  /* 0x5f80000000040823 */ /* 0x000fc800000000ff */
[----:B------:R-:W0:Y:S02]  /*02b0*/  @P0 MUFU.RSQ R3, R4 ;  /* 0x0000000400030308 */ /* 0x000e240000001400 */
[----:B0-----:R-:W-:Y:S01]  /*02c0*/  @P0 FMUL.FTZ R5, R4, R3 ;  /* 0x0000000304050220 */ /* 0x001fe20000410000 */
[----:B------:R-:W-:Y:S01]  /*02d0*/  @P0 FMUL.FTZ R7, R3, 0.5 ;  /* 0x3f00000003070820 */ /* 0x000fe20000410000 */
[----:B------:R-:W-:Y:S02]  /*02e0*/  @!P0 MOV R3, R0 ;  /* 0x0000000000038202 */ /* 0x000fe40000000f00 */
[----:B------:R-:W-:-:S04]  /*02f0*/  @P0 FADD.FTZ R6, -R5, -RZ ;  /* 0x800000ff05060221 */ /* 0x000fc80000010100 */
[----:B------:R-:W-:-:S04]  /*0300*/  @P0 FFMA R6, R5, R6, R4 ;  /* 0x0000000605060223 */ /* 0x000fc80000000004 */
[----:B------:R-:W-:-:S04]  /*0310*/  @P0 FFMA R6, R6, R7, R5 ;  /* 0x0000000706060223 */ /* 0x000fc80000000005 */
[----:B------:R-:W-:-:S07]  /*0320*/  @P0 FMUL.FTZ R3, R6, 2.3283064365386962891e-10 ;  /* 0x2f80000006030820 */ /* 0x000fce0000410000 */
.L_x_17:
[----:B------:R-:W-:Y:S01]  /*0330*/  HFMA2 R5, -RZ, RZ, 0, 0 ;  /* 0x00000000ff057431 */ /* 0x000fe200000001ff */
[----:B------:R-:W-:-:S04]  /*0340*/  MOV R4, R8 ;  /* 0x0000000800047202 */ /* 0x000fc80000000f00 */
[----:B------:R-:W-:Y:S05]  /*0350*/  RET.REL.NODEC R4 `(_Z23spectrumMagnitudeKernelPfPK6float2i) ;  /* 0xfffffffc04287950 */ /* 0x000fea0003c3ffff */
.L_x_18:
        /* <DEDUP_REMOVED lines=10> */
.L_x_103:


//--------------------- .text._Z20audioFirFilterKernelPfPKfi --------------------------
	.section	.text._Z20audioFirFilterKernelPfPKfi,"ax",@progbits
	.align	128
        .global         _Z20audioFirFilterKernelPfPKfi
        .type           _Z20audioFirFilterKernelPfPKfi,@function
        .size           _Z20audioFirFilterKernelPfPKfi,(.L_x_109 - _Z20audioFirFilterKernelPfPKfi)
        .other          _Z20audioFirFilterKernelPfPKfi,@"STO_CUDA_ENTRY STV_DEFAULT"
_Z20audioFirFilterKernelPfPKfi:
.text._Z20audioFirFilterKernelPfPKfi:
[----:B------:R-:W-:Y:S01]  /*0000*/  LDC R1, c[0x0][0x37c] ;  /* 0x0000df00ff017b82 */ /* 0x000fe20000000800 */
[----:B------:R-:W0:Y:S07]  /*0010*/  S2R R0, SR_TID.X ;  /* 0x0000000000007919 */ /* 0x000e2e0000002100 */
[----:B------:R-:W0:Y:S01]  /*0020*/  S2UR UR4, SR_CTAID.X ;  /* 0x00000000000479c3 */ /* 0x000e220000002500 */
[----:B------:R-:W1:Y:S01]  /*0030*/  LDCU UR5, c[0x0][0x390] ;  /* 0x00007200ff0577ac */ /* 0x000e620008000800 */
[----:B------:R-:W2:Y:S06]  /*0040*/  LDCU.64 UR6, c[0x0][0x358] ;  /* 0x00006b00ff0677ac */ /* 0x000eac0008000a00 */
[----:B------:R-:W0:Y:S02]  /*0050*/  LDC R3, c[0x0][0x360] ;  /* 0x0000d800ff037b82 */ /* 0x000e240000000800 */
[----:B0-----:R-:W-:-:S05]  /*0060*/  IMAD R3, R3, UR4, R0 ;  /* 0x0000000403037c24 */ /* 0x001fca000f8e0200 */
[----:B-1----:R-:W-:-:S13]  /*0070*/  ISETP.GE.AND P0, PT, R3, UR5, PT ;  /* 0x0000000503007c0c */ /* 0x002fda000bf06270 */
[----:B------:R-:W0:Y:S02]  /*0080*/  @!P0 LDC.64 R4, c[0x0][0x388] ;  /* 0x0000e200ff048b82 */ /* 0x000e240000000a00 */
[----:B0-----:R-:W-:-:S06]  /*0090*/  @!P0 IMAD.WIDE R4, R3, 0x4, R4 ;  /* 0x0000000403048825 */ /* 0x001fcc00078e0204 */
[----:B--2---:R-:W2:Y:S01]  /*00a0*/  @!P0 LDG.E R5, desc[UR6][R4.64] ;  /* 0x0000000604058981 */ /* 0x004ea2000c1e1900 */
[----:B------:R-:W0:Y:S01]  /*00b0*/  S2UR UR5, SR_CgaCtaId ;  /* 0x00000000000579c3 */ /* 0x000e220000008800 */
[----:B------:R-:W-:Y:S01]  /*00c0*/  UMOV UR4, 0x400 ;  /* 0x0000040000047882 */ /* 0x000fe20000000000 */
[----:B------:R-:W-:Y:S01]  /*00d0*/  ISETP.GT.U32.AND P1, PT, R0, 0x3e, PT ;  /* 0x0000003e0000780c */ /* 0x000fe20003f24070 */
[----:B------:R-:W-:Y:S01]  /*00e0*/  BSSY.RECONVERGENT B0, `(.L_x_19) ;  /* 0x000000f000007945 */ /* 0x000fe20003800200 */
[----:B0-----:R-:W-:-:S06]  /*00f0*/  ULEA UR4, UR5, UR4, 0x18 ;  /* 0x0000000405047291 */ /* 0x001fcc000f8ec0ff */
[----:B------:R-:W-:-:S05]  /*0100*/  LEA R2, R0, UR4, 0x2 ;  /* 0x0000000400027c11 */ /* 0x000fca000f8e10ff */
[----:B--2---:R0:W-:Y:S01]  /*0110*/  @!P0 STS [R2+0xfc], R5 ;  /* 0x0000fc0502008388 */ /* 0x0041e20000000800 */
[----:B------:R-:W-:Y:S05]  /*0120*/  @P1 BRA `(.L_x_20) ;  /* 0x0000000000281947 */ /* 0x000fea0003800000 */
[----:B------:R-:W-:Y:S01]  /*0130*/  IADD3 R7, PT, PT, R3, -0x3f, RZ ;  /* 0xffffffc103077810 */ /* 0x000fe20007ffe0ff */
[----:B------:R-:W-:Y:S01]  /*0140*/  BSSY.RECONVERGENT B1, `(.L_x_21) ;  /* 0x0000007000017945 */ /* 0x000fe20003800200 */
[----:B0-----:R-:W-:Y:S02]  /*0150*/  HFMA2 R5, -RZ, RZ, 0, 0 ;  /* 0x00000000ff057431 */ /* 0x001fe400000001ff */
[----:B------:R-:W-:-:S13]  /*0160*/  ISETP.GE.AND P1, PT, R7, RZ, PT ;  /* 0x000000ff0700720c */ /* 0x000fda0003f26270 */
[----:B------:R-:W-:Y:S05]  /*0170*/  @!P1 BRA `(.L_x_22) ;  /* 0x00000000000c9947 */ /* 0x000fea0003800000 */
[----:B------:R-:W0:Y:S02]  /*0180*/  LDC.64 R4, c[0x0][0x388] ;  /* 0x0000e200ff047b82 */ /* 0x000e240000000a00 */
[----:B0-----:R-:W-:-:S06]  /*0190*/  IMAD.WIDE.U32 R4, R7, 0x4, R4 ;  /* 0x0000000407047825 */ /* 0x001fcc00078e0004 */
[----:B------:R0:W5:Y:S02]  /*01a0*/  LDG.E R5, desc[UR6][R4.64] ;  /* 0x0000000604057981 */ /* 0x000164000c1e1900 */
.L_x_22:
[----:B------:R-:W-:Y:S05]  /*01b0*/  BSYNC.RECONVERGENT B1 ;  /* 0x0000000000017941 */ /* 0x000fea0003800200 */
.L_x_21:
[----:B-----5:R1:W-:Y:S02]  /*01c0*/  STS [R2], R5 ;  /* 0x0000000502007388 */ /* 0x0203e40000000800 */
.L_x_20:
[----:B------:R-:W-:Y:S05]  /*01d0*/  BSYNC.RECONVERGENT B0 ;  /* 0x0000000000007941 */ /* 0x000fea0003800200 */
.L_x_19:
[----:B------:R-:W-:Y:S06]  /*01e0*/  BAR.SYNC.DEFER_BLOCKING 0x0 ;  /* 0x0000000000007b1d */ /* 0x000fec0000010000 */
[----:B------:R-:W-:Y:S05]  /*01f0*/  @P0 EXIT ;  /* 0x000000000000094d */ /* 0x000fea0003800000 */
[----:B------:R-:W1:Y:S01]  /*0200*/  LDS R0, [R2+0xfc] ;  /* 0x0000fc0002007984 */ /* 0x000e620000000800 */
[----:B------:R-:W1:Y:S03]  /*0210*/  LDCU UR4, c[0x3][0x1c] ;  /* 0x00c00380ff0477ac */ /* 0x000e660008000800 */
[----:B------:R-:W2:Y:S01]  /*0220*/  LDS R6, [R2+0xf8] ;  /* 0x0000f80002067984 */ /* 0x000ea20000000800 */
[----:B------:R-:W2:Y:S03]  /*0230*/  LDCU.128 UR8, c[0x3][0x20] ;  /* 0x00c00400ff0877ac */ /* 0x000ea60008000c00 */
[----:B------:R-:W3:Y:S01]  /*0240*/  LDS R7, [R2+0xf4] ;  /* 0x0000f40002077984 */ /* 0x000ee20000000800 */
[----:B------:R-:W4:Y:S03]  /*0250*/  LDCU.128 UR12, c[0x3][0x30] ;  /* 0x00c00600ff0c77ac */ /* 0x000f260008000c00 */
[----:B------:R-:W5:Y:S04]  /*0260*/  LDS R8, [R2+0xf0] ;  /* 0x0000f00002087984 */ /* 0x000f680000000800 */
[----:B------:R-:W4:Y:S04]  /*0270*/  LDS R9, [R2+0xec] ;  /* 0x0000ec0002097984 */ /* 0x000f280000000800 */
[----:B------:R-:W4:Y:S04]  /*0280*/  LDS R10, [R2+0xe8] ;  /* 0x0000e800020a7984 */ /* 0x000f280000000800 */
[----:B------:R-:W4:Y:S04]  /*0290*/  LDS R11, [R2+0xe4] ;  /* 0x0000e400020b7984 */ /* 0x000f280000000800 */
[----:B------:R-:W4:Y:S04]  /*02a0*/  LDS R12, [R2+0xe0] ;  /* 0x0000e000020c7984 */ /* 0x000f280000000800 */
[----:B------:R-:W4:Y:S04]  /*02b0*/  LDS R13, [R2+0xdc] ;  /* 0x0000dc00020d7984 */ /* 0x000f280000000800 */
[----:B0-----:R-:W0:Y:S01]  /*02c0*/  LDS R4, [R2+0xd8] ;  /* 0x0000d80002047984 */ /* 0x001e220000000800 */
[----:B-1----:R-:W-:-:S03]  /*02d0*/  FFMA R5, R0, UR4, RZ ;  /* 0x0000000400057c23 */ /* 0x002fc600080000ff */
[----:B------:R-:W-:Y:S01]  /*02e0*/  LDS R15, [R2+0x1c] ;  /* 0x00001c00020f7984 */ /* 0x000fe20000000800 */
[----:B------:R-:W1:Y:S01]  /*02f0*/  LDCU.64 UR4, c[0x3][0x110] ;  /* 0x00c02200ff0477ac */ /* 0x000e620008000a00 */
[----:B--2---:R-:W-:Y:S02]  /*0300*/  FFMA R6, R6, UR8, R5 ;  /* 0x0000000806067c23 */ /* 0x004fe40008000005 */
[----:B------:R-:W2:Y:S02]  /*0310*/  LDS R0, [R2+0xd4] ;  /* 0x0000d40002007984 */ /* 0x000ea40000000800 */
[----:B---3--:R-:W-:Y:S02]  /*0320*/  FFMA R7, R7, UR9, R6 ;  /* 0x0000000907077c23 */ /* 0x008fe40008000006 */
[----:B------:R-:W3:Y:S02]  /*0330*/  LDS R5, [R2+0xd0] ;  /* 0x0000d00002057984 */ /* 0x000ee40000000800 */
[----:B-----5:R-:W-:-:S02]  /*0340*/  FFMA R8, R8, UR10, R7 ;  /* 0x0000000a08087c23 */ /* 0x020fc40008000007 */
[----:B------:R-:W5:Y:S02]  /*0350*/  LDS R6, [R2+0xcc] ;  /* 0x0000cc0002067984 */ /* 0x000f640000000800 */
[----:B----4-:R-:W-:Y:S02]  /*0360*/  FFMA R9, R9, UR11, R8 ;  /* 0x0000000b09097c23 */ /* 0x010fe40008000008 */
[----:B------:R-:W4:Y:S01]  /*0370*/  LDS R7, [R2+0xc8] ;  /* 0x0000c80002077984 */ /* 0x000f220000000800 */
[----:B------:R-:W0:Y:S01]  /*0380*/  LDCU.128 UR8, c[0x3][0x40] ;  /* 0x00c00800ff0877ac */ /* 0x000e220008000c00 */
[----:B------:R-:W-:Y:S02]  /*0390*/  FFMA R10, R10, UR12, R9 ;  /* 0x0000000c0a0a7c23 */ /* 0x000fe40008000009 */
[----:B------:R-:W1:Y:S02]  /*03a0*/  LDS R8, [R2+0xc4] ;  /* 0x0000c40002087984 */ /* 0x000e640000000800 */
[----:B------:R-:W-:-:S02]  /*03b0*/  FFMA R11, R11, UR13, R10 ;  /* 0x0000000d0b0b7c23 */ /* 0x000fc4000800000a */
[----:B------:R-:W1:Y:S02]  /*03c0*/  LDS R9, [R2+0xc0] ;  /* 0x0000c00002097984 */ /* 0x000e640000000800 */
[----:B------:R-:W-:Y:S02]  /*03d0*/  FFMA R12, R12, UR14, R11 ;  /* 0x0000000e0c0c7c23 */ /* 0x000fe4000800000b */
[----:B------:R-:W1:Y:S02]  /*03e0*/  LDS R10, [R2+0xbc] ;  /* 0x0000bc00020a7984 */ /* 0x000e640000000800 */
[----:B------:R-:W-:Y:S02]  /*03f0*/  FFMA R13, R13, UR15, R12 ;  /* 0x0000000f0d0d7c23 */ /* 0x000fe4000800000c */
[----:B------:R-:W1:Y:S01]  /*0400*/  LDS R11, [R2+0xb8] ;  /* 0x0000b800020b7984 */ /* 0x000e620000000800 */
[----:B------:R-:W4:Y:S01]  /*0410*/  LDCU.128 UR12, c[0x3][0x50] ;  /* 0x00c00a00ff0c77ac */ /* 0x000f220008000c00 */
[----:B0-----:R-:W-:-:S02]  /*0420*/  FFMA R13, R4, UR8, R13 ;  /* 0x00000008040d7c23 */ /* 0x001fc4000800000d */
[----:B------:R-:W0:Y:S04]  /*0430*/  LDS R12, [R2+0xb4] ;  /* 0x0000b400020c7984 */ /* 0x000e280000000800 */
[----:B------:R-:W0:Y:S01]  /*0440*/  LDS R4, [R2+0xb0] ;  /* 0x0000b00002047984 */ /* 0x000e220000000800 */
[----:B--2---:R-:W-:-:S03]  /*0450*/  FFMA R14, R0, UR9, R13 ;  /* 0x00000009000e7c23 */ /* 0x004fc6000800000d */
[----:B------:R-:W-:Y:S01]  /*0460*/  LDS R17, [R2+0x14] ;  /* 0x0000140002117984 */ /* 0x000fe20000000800 */
[----:B---3--:R-:W-:-:S03]  /*0470*/  FFMA R13, R5, UR10, R14 ;  /* 0x0000000a050d7c23 */ /* 0x008fc6000800000e */
[----:B------:R-:W2:Y:S01]  /*0480*/  LDS R0, [R2+0xac] ;  /* 0x0000ac0002007984 */ /* 0x000ea20000000800 */
[----:B-----5:R-:W-:-:S03]  /*0490*/  FFMA R14, R6, UR11, R13 ;  /* 0x0000000b060e7c23 */ /* 0x020fc6000800000d */
[----:B------:R-:W3:Y:S01]  /*04a0*/  LDS R5, [R2+0xa8] ;  /* 0x0000a80002057984 */ /* 0x000ee20000000800 */
[----:B------:R-:W5:Y:S01]  /*04b0*/  LDCU.128 UR8, c[0x3][0x60] ;  /* 0x00c00c00ff0877ac */ /* 0x000f620008000c00 */
[----:B----4-:R-:W-:Y:S02]  /*04c0*/  FFMA R13, R7, UR12, R14 ;  /* 0x0000000c070d7c23 */ /* 0x010fe4000800000e */
[----:B------:R-:W4:Y:S02]  /*04d0*/  LDS R6, [R2+0xa4] ;  /* 0x0000a40002067984 */ /* 0x000f240000000800 */
[----:B-1----:R-:W-:Y:S02]  /*04e0*/  FFMA R14, R8, UR13, R13 ;  /* 0x0000000d080e7c23 */ /* 0x002fe4000800000d */
[----:B------:R-:W1:Y:S02]  /*04f0*/  LDS R7, [R2+0xa0] ;  /* 0x0000a00002077984 */ /* 0x000e640000000800 */
[----:B------:R-:W-:-:S02]  /*0500*/  FFMA R13, R9, UR14, R14 ;  /* 0x0000000e090d7c23 */ /* 0x000fc4000800000e */
[----:B------:R-:W1:Y:S02]  /*0510*/  LDS R8, [R2+0x9c] ;  /* 0x00009c0002087984 */ /* 0x000e640000000800 */
[----:B------:R-:W-:Y:S02]  /*0520*/  FFMA R14, R10, UR15, R13 ;  /* 0x0000000f0a0e7c23 */ /* 0x000fe4000800000d */
[----:B------:R-:W1:Y:S01]  /*0530*/  LDS R9, [R2+0x98] ;  /* 0x0000980002097984 */ /* 0x000e620000000800 */
[----:B------:R-:W3:Y:S01]  /*0540*/  LDCU.128 UR12, c[0x3][0x70] ;  /* 0x00c00e00ff0c77ac */ /* 0x000ee20008000c00 */
[----:B-----5:R-:W-:Y:S02]  /*0550*/  FFMA R13, R11, UR8, R14 ;  /* 0x000000080b0d7c23 */ /* 0x020fe4000800000e */
[----:B------:R-:W5:Y:S02]  /*0560*/  LDS R10, [R2+0x94] ;  /* 0x00009400020a7984 */ /* 0x000f640000000800 */
[----:B0-----:R-:W-:-:S02]  /*0570*/  FFMA R13, R12, UR9, R13 ;  /* 0x000000090c0d7c23 */ /* 0x001fc4000800000d */
[----:B------:R-:W0:Y:S02]  /*0580*/  LDS R11, [R2+0x90] ;  /* 0x00009000020b7984 */ /* 0x000e240000000800 */
[----:B------:R-:W-:Y:S02]  /*0590*/  FFMA R13, R4, UR10, R13 ;  /* 0x0000000a040d7c23 */ /* 0x000fe4000800000d */
[----:B------:R-:W0:Y:S04]  /*05a0*/  LDS R12, [R2+0x8c] ;  /* 0x00008c00020c7984 */ /* 0x000e280000000800 */
[----:B------:R-:W0:Y:S01]  /*05b0*/  LDS R4, [R2+0x88] ;  /* 0x0000880002047984 */ /* 0x000e220000000800 */
[----:B--2---:R-:W-:Y:S01]  /*05c0*/  FFMA R14, R0, UR11, R13 ;  /* 0x0000000b000e7c23 */ /* 0x004fe2000800000d */
[----:B------:R-:W2:Y:S02]  /*05d0*/  LDCU.128 UR8, c[0x3][0x80] ;  /* 0x00c01000ff0877ac */ /* 0x000ea40008000c00 */
[----:B------:R-:W0:Y:S01]  /*05e0*/  LDS R0, [R2+0x84] ;  /* 0x0000840002007984 */ /* 0x000e220000000800 */
[----:B---3--:R-:W-:-:S03]  /*05f0*/  FFMA R13, R5, UR12, R14 ;  /* 0x0000000c050d7c23 */ /* 0x008fc6000800000e */
[----:B------:R-:W3:Y:S01]  /*0600*/  LDS R5, [R2+0x80] ;  /* 0x0000800002057984 */ /* 0x000ee20000000800 */
[----:B----4-:R-:W-:-:S03]  /*0610*/  FFMA R14, R6, UR13, R13 ;  /* 0x0000000d060e7c23 */ /* 0x010fc6000800000d */
[----:B------:R-:W4:Y:S01]  /*0620*/  LDS R6, [R2+0x7c] ;  /* 0x00007c0002067984 */ /* 0x000f220000000800 */
[----:B-1----:R-:W-:-:S03]  /*0630*/  FFMA R13, R7, UR14, R14 ;  /* 0x0000000e070d7c23 */ /* 0x002fc6000800000e */
[----:B------:R-:W1:Y:S01]  /*0640*/  LDS R7, [R2+0x78] ;  /* 0x0000780002077984 */ /* 0x000e620000000800 */
[----:B------:R-:W-:Y:S01]  /*0650*/  FFMA R14, R8, UR15, R13 ;  /* 0x0000000f080e7c23 */ /* 0x000fe2000800000d */
[----:B------:R-:W0:Y:S02]  /*0660*/  LDCU.128 UR12, c[0x3][0x90] ;  /* 0x00c01200ff0c77ac */ /* 0x000e240008000c00 */
[----:B------:R-:W1:Y:S01]  /*0670*/  LDS R8, [R2+0x74] ;  /* 0x0000740002087984 */ /* 0x000e620000000800 */
[----:B--2---:R-:W-:-:S03]  /*0680*/  FFMA R13, R9, UR8, R14 ;  /* 0x00000008090d7c23 */ /* 0x004fc6000800000e */
[----:B------:R-:W2:Y:S01]  /*0690*/  LDS R9, [R2+0x70] ;  /* 0x0000700002097984 */ /* 0x000ea20000000800 */
[----:B-----5:R-:W-:-:S03]  /*06a0*/  FFMA R14, R10, UR9, R13 ;  /* 0x000000090a0e7c23 */ /* 0x020fc6000800000d */
[----:B------:R-:W5:Y:S01]  /*06b0*/  LDS R10, [R2+0x6c] ;  /* 0x00006c00020a7984 */ /* 0x000f620000000800 */
[----:B0-----:R-:W-:-:S03]  /*06c0*/  FFMA R13, R11, UR10, R14 ;  /* 0x0000000a0b0d7c23 */ /* 0x001fc6000800000e */
[----:B------:R-:W0:Y:S01]  /*06d0*/  LDS R11, [R2+0x68] ;  /* 0x00006800020b7984 */ /* 0x000e220000000800 */
[----:B------:R-:W-:Y:S01]  /*06e0*/  FFMA R13, R12, UR11, R13 ;  /* 0x0000000b0c0d7c23 */ /* 0x000fe2000800000d */
[----:B------:R-:W1:Y:S02]  /*06f0*/  LDCU.128 UR8, c[0x3][0xa0] ;  /* 0x00c01400ff0877ac */ /* 0x000e640008000c00 */
[----:B------:R-:W0:Y:S01]  /*0700*/  LDS R12, [R2+0x64] ;  /* 0x00006400020c7984 */ /* 0x000e220000000800 */
[----:B------:R-:W-:-:S03]  /*0710*/  FFMA R13, R4, UR12, R13 ;  /* 0x0000000c040d7c23 */ /* 0x000fc6000800000d */
[----:B------:R-:W0:Y:S01]  /*0720*/  LDS R4, [R2+0x60] ;  /* 0x0000600002047984 */ /* 0x000e220000000800 */
[----:B------:R-:W-:-:S03]  /*0730*/  FFMA R14, R0, UR13, R13 ;  /* 0x0000000d000e7c23 */ /* 0x000fc6000800000d */
[----:B------:R-:W-:Y:S01]  /*0740*/  LDS R19, [R2+0x10] ;  /* 0x0000100002137984 */ /* 0x000fe20000000800 */
[----:B---3--:R-:W-:-:S03]  /*0750*/  FFMA R13, R5, UR14, R14 ;  /* 0x0000000e050d7c23 */ /* 0x008fc6000800000e */
[----:B------:R-:W3:Y:S01]  /*0760*/  LDS R0, [R2+0x5c] ;  /* 0x00005c0002007984 */ /* 0x000ee20000000800 */
[----:B----4-:R-:W-:-:S03]  /*0770*/  FFMA R14, R6, UR15, R13 ;  /* 0x0000000f060e7c23 */ /* 0x010fc6000800000d */
[----:B------:R-:W4:Y:S01]  /*0780*/  LDS R5, [R2+0x58] ;  /* 0x0000580002057984 */ /* 0x000f220000000800 */
[----:B------:R-:W0:Y:S01]  /*0790*/  LDCU.128 UR12, c[0x3][0xb0] ;  /* 0x00c01600ff0c77ac */ /* 0x000e220008000c00 */
[----:B-1----:R-:W-:Y:S02]  /*07a0*/  FFMA R13, R7, UR8, R14 ;  /* 0x00000008070d7c23 */ /* 0x002fe4000800000e */
[----:B------:R-:W1:Y:S02]  /*07b0*/  LDS R6, [R2+0x54] ;  /* 0x0000540002067984 */ /* 0x000e640000000800 */
[----:B------:R-:W-:Y:S02]  /*07c0*/  FFMA R14, R8, UR9, R13 ;  /* 0x00000009080e7c23 */ /* 0x000fe4000800000d */
[----:B------:R-:W1:Y:S02]  /*07d0*/  LDS R7, [R2+0x50] ;  /* 0x0000500002077984 */ /* 0x000e640000000800 */
[----:B--2---:R-:W-:-:S02]  /*07e0*/  FFMA R13, R9, UR10, R14 ;  /* 0x0000000a090d7c23 */ /* 0x004fc4000800000e */
[----:B------:R-:W2:Y:S02]  /*07f0*/  LDS R8, [R2+0x4c] ;  /* 0x00004c0002087984 */ /* 0x000ea40000000800 */
[----:B-----5:R-:W-:Y:S02]  /*0800*/  FFMA R14, R10, UR11, R13 ;  /* 0x0000000b0a0e7c23 */ /* 0x020fe4000800000d */
[----:B------:R-:W5:Y:S01]  /*0810*/  LDS R9, [R2+0x48] ;  /* 0x0000480002097984 */ /* 0x000f620000000800 */
[----:B------:R-:W4:Y:S01]  /*0820*/  LDCU.128 UR8, c[0x3][0xc0] ;  /* 0x00c01800ff0877ac */ /* 0x000f220008000c00 */
[----:B0-----:R-:W-:Y:S02]  /*0830*/  FFMA R13, R11, UR12, R14 ;  /* 0x0000000c0b0d7c23 */ /* 0x001fe4000800000e */
[----:B------:R-:W0:Y:S02]  /*0840*/  LDS R10, [R2+0x44] ;  /* 0x00004400020a7984 */ /* 0x000e240000000800 */
[----:B------:R-:W-:-:S02]  /*0850*/  FFMA R13, R12, UR13, R13 ;  /* 0x0000000d0c0d7c23 */ /* 0x000fc4000800000d */
[----:B------:R-:W0:Y:S02]  /*0860*/  LDS R11, [R2+0x40] ;  /* 0x00004000020b7984 */ /* 0x000e240000000800 */
[----:B------:R-:W-:Y:S02]  /*0870*/  FFMA R13, R4, UR14, R13 ;  /* 0x0000000e040d7c23 */ /* 0x000fe4000800000d */
[----:B------:R-:W0:Y:S04]  /*0880*/  LDS R12, [R2+0x3c] ;  /* 0x00003c00020c7984 */ /* 0x000e280000000800 */
[----:B------:R-:W0:Y:S01]  /*0890*/  LDS R4, [R2+0x38] ;  /* 0x0000380002047984 */ /* 0x000e220000000800 */
[----:B---3--:R-:W-:Y:S01]  /*08a0*/  FFMA R14, R0, UR15, R13 ;  /* 0x0000000f000e7c23 */ /* 0x008fe2000800000d */
[----:B------:R-:W5:Y:S02]  /*08b0*/  LDCU.128 UR12, c[0x3][0xd0] ;  /* 0x00c01a00ff0c77ac */ /* 0x000f640008000c00 */
[----:B------:R-:W3:Y:S01]  /*08c0*/  LDS R0, [R2+0x34] ;  /* 0x0000340002007984 */ /* 0x000ee20000000800 */
[----:B----4-:R-:W-:-:S03]  /*08d0*/  FFMA R13, R5, UR8, R14 ;  /* 0x00000008050d7c23 */ /* 0x010fc6000800000e */
[----:B------:R-:W4:Y:S01]  /*08e0*/  LDS R5, [R2+0x30] ;  /* 0x0000300002057984 */ /* 0x000f220000000800 */
[----:B-1----:R-:W-:-:S03]  /*08f0*/  FFMA R14, R6, UR9, R13 ;  /* 0x00000009060e7c23 */ /* 0x002fc6000800000d */
[----:B------:R-:W1:Y:S01]  /*0900*/  LDS R6, [R2+0x2c] ;  /* 0x00002c0002067984 */ /* 0x000e620000000800 */
[----:B------:R-:W-:-:S03]  /*0910*/  FFMA R13, R7, UR10, R14 ;  /* 0x0000000a070d7c23 */ /* 0x000fc6000800000e */
[----:B------:R-:W1:Y:S01]  /*0920*/  LDS R7, [R2+0x28] ;  /* 0x0000280002077984 */ /* 0x000e620000000800 */
[----:B--2---:R-:W-:Y:S01]  /*0930*/  FFMA R14, R8, UR11, R13 ;  /* 0x0000000b080e7c23 */ /* 0x004fe2000800000d */
[----:B------:R-:W2:Y:S02]  /*0940*/  LDCU.128 UR8, c[0x3][0xe0] ;  /* 0x00c01c00ff0877ac */ /* 0x000ea40008000c00 */
[----:B------:R-:W1:Y:S01]  /*0950*/  LDS R8, [R2+0x24] ;  /* 0x0000240002087984 */ /* 0x000e620000000800 */
[----:B-----5:R-:W-:-:S03]  /*0960*/  FFMA R9, R9, UR12, R14 ;  /* 0x0000000c09097c23 */ /* 0x020fc6000800000e */
[----:B------:R-:W5:Y:S01]  /*0970*/  LDS R13, [R2+0x20] ;  /* 0x00002000020d7984 */ /* 0x000f620000000800 */
[----:B0-----:R-:W-:-:S03]  /*0980*/  FFMA R10, R10, UR13, R9 ;  /* 0x0000000d0a0a7c23 */ /* 0x001fc60008000009 */
[----:B------:R-:W0:Y:S01]  /*0990*/  LDS R9, [R2+0x18] ;  /* 0x0000180002097984 */ /* 0x000e220000000800 */
[----:B------:R-:W-:-:S03]  /*09a0*/  FFMA R11, R11, UR14, R10 ;  /* 0x0000000e0b0b7c23 */ /* 0x000fc6000800000a */
[----:B------:R-:W-:Y:S01]  /*09b0*/  LDS R21, [R2+0x8] ;  /* 0x0000080002157984 */ /* 0x000fe20000000800 */
[----:B------:R-:W-:Y:S01]  /*09c0*/  FFMA R11, R12, UR15, R11 ;  /* 0x0000000f0c0b7c23 */ /* 0x000fe2000800000b */
[----:B------:R-:W1:Y:S02]  /*09d0*/  LDCU.128 UR12, c[0x3][0xf0] ;  /* 0x00c01e00ff0c77ac */ /* 0x000e640008000c00 */
[----:B------:R-:W-:Y:S01]  /*09e0*/  LDS R23, [R2+0x4] ;  /* 0x0000040002177984 */ /* 0x000fe20000000800 */
[----:B--2---:R-:W-:-:S03]  /*09f0*/  FFMA R11, R4, UR8, R11 ;  /* 0x00000008040b7c23 */ /* 0x004fc6000800000b */
[----:B------:R-:W-:Y:S01]  /*0a00*/  LDS R25, [R2] ;  /* 0x0000000002197984 */ /* 0x000fe20000000800 */
[----:B---3--:R-:W-:-:S03]  /*0a10*/  FFMA R0, R0, UR9, R11 ;  /* 0x0000000900007c23 */ /* 0x008fc6000800000b */
[----:B------:R-:W2:Y:S01]  /*0a20*/  LDS R11, [R2+0xc] ;  /* 0x00000c00020b7984 */ /* 0x000ea20000000800 */
[----:B----4-:R-:W-:-:S04]  /*0a30*/  FFMA R5, R5, UR10, R0 ;  /* 0x0000000a05057c23 */ /* 0x010fc80008000000 */
[----:B-1----:R-:W-:Y:S01]  /*0a40*/  FFMA R6, R6, UR11, R5 ;  /* 0x0000000b06067c23 */ /* 0x002fe20008000005 */
[----:B------:R-:W0:Y:S01]  /*0a50*/  LDCU.128 UR8, c[0x3][0x100] ;  /* 0x00c02000ff0877ac */ /* 0x000e220008000c00 */
[----:B------:R-:W1:Y:S02]  /*0a60*/  LDC.64 R4, c[0x0][0x380] ;  /* 0x0000e000ff047b82 */ /* 0x000e640000000a00 */
[----:B------:R-:W-:-:S04]  /*0a70*/  FFMA R7, R7, UR12, R6 ;  /* 0x0000000c07077c23 */ /* 0x000fc80008000006 */
[----:B------:R-:W-:-:S04]  /*0a80*/  FFMA R8, R8, UR13, R7 ;  /* 0x0000000d08087c23 */ /* 0x000fc80008000007 */
[----:B-----5:R-:W-:-:S04]  /*0a90*/  FFMA R8, R13, UR14, R8 ;  /* 0x0000000e0d087c23 */ /* 0x020fc80008000008 */
[----:B------:R-:W-:-:S04]  /*0aa0*/  FFMA R8, R15, UR15, R8 ;  /* 0x0000000f0f087c23 */ /* 0x000fc80008000008 */
[----:B0-----:R-:W-:Y:S01]  /*0ab0*/  FFMA R8, R9, UR8, R8 ;  /* 0x0000000809087c23 */ /* 0x001fe20008000008 */
[----:B------:R-:W0:Y:S03]  /*0ac0*/  LDCU UR8, c[0x3][0x118] ;  /* 0x00c02300ff0877ac */ /* 0x000e260008000800 */
[----:B------:R-:W-:Y:S01]  /*0ad0*/  FFMA R8, R17, UR9, R8 ;  /* 0x0000000911087c23 */ /* 0x000fe20008000008 */
[----:B-1----:R-:W-:-:S04]  /*0ae0*/  IMAD.WIDE R4, R3, 0x4, R4 ;  /* 0x0000000403047825 */ /* 0x002fc800078e0204 */
[----:B------:R-:W-:-:S04]  /*0af0*/  FFMA R8, R19, UR10, R8 ;  /* 0x0000000a13087c23 */ /* 0x000fc80008000008 */
[----:B--2---:R-:W-:-:S04]  /*0b00*/  FFMA R8, R11, UR11, R8 ;  /* 0x0000000b0b087c23 */ /* 0x004fc80008000008 */
[----:B------:R-:W-:-:S04]  /*0b10*/  FFMA R8, R21, UR4, R8 ;  /* 0x0000000415087c23 */ /* 0x000fc80008000008 */
[----:B------:R-:W-:-:S04]  /*0b20*/  FFMA R8, R23, UR5, R8 ;  /* 0x0000000517087c23 */ /* 0x000fc80008000008 */
[----:B0-----:R-:W-:-:S05]  /*0b30*/  FFMA R25, R25, UR8, R8 ;  /* 0x0000000819197c23 */ /* 0x001fca0008000008 */
[----:B------:R-:W-:Y:S01]  /*0b40*/  STG.E desc[UR6][R4.64], R25 ;  /* 0x0000001904007986 */ /* 0x000fe2000c101906 */
[----:B------:R-:W-:Y:S05]  /*0b50*/  EXIT ;  /* 0x000000000000794d */ /* 0x000fea0003800000 */
.L_x_23:
        /* <DEDUP_REMOVED lines=10> */
.L_x_109:


//--------------------- .text._Z18audioLowPassKernelPfPKfif --------------------------
	.section	.text._Z18audioLowPassKernelPfPKfif,"ax",@progbits
	.align	128
        .global         _Z18audioLowPassKernelPfPKfif
        .type           _Z18audioLowPassKernelPfPKfif,@function
        .size           _Z18audioLowPassKernelPfPKfif,(.L_x_110 - _Z18audioLowPassKernelPfPKfif)
        .other          _Z18audioLowPassKernelPfPKfif,@"STO_CUDA_ENTRY STV_DEFAULT"
_Z18audioLowPassKernelPfPKfif:
.text._Z18audioLowPassKernelPfPKfif:
        /* <DEDUP_REMOVED lines=8> */
[----:B------:R-:W-:Y:S01]  /*0080*/  ISETP.NE.AND P0, PT, R7, RZ, PT ;  /* 0x000000ff0700720c */ /* 0x000fe20003f05270 */
[----:B------:R-:W0:-:S12]  /*0090*/  LDCU.64 UR4, c[0x0][0x358] ;  /* 0x00006b00ff0477ac */ /* 0x000e180008000a00 */
[----:B------:R-:W-:Y:S05]  /*00a0*/  @P0 BRA `(.L_x_24) ;  /* 0x0000000000140947 */ /* 0x000fea0003800000 */
[----:B------:R-:W0:Y:S02]  /*00b0*/  LDC.64 R2, c[0x0][0x388] ;  /* 0x0000e200ff027b82 */ /* 0x000e240000000a00 */
[----:B0-----:R-:W2:Y:S06]  /*00c0*/  LDG.E R3, desc[UR4][R2.64] ;  /* 0x0000000402037981 */ /* 0x001eac000c1e1900 */
[----:B------:R-:W2:Y:S02]  /*00d0*/  LDC.64 R4, c[0x0][0x380] ;  /* 0x0000e000ff047b82 */ /* 0x000ea40000000a00 */
[----:B--2---:R-:W-:Y:S01]  /*00e0*/  STG.E desc[UR4][R4.64], R3 ;  /* 0x0000000304007986 */ /* 0x004fe2000c101904 */
[----:B------:R-:W-:Y:S05]  /*00f0*/  EXIT ;  /* 0x000000000000794d */ /* 0x000fea0003800000 */
.L_x_24:
[----:B------:R-:W1:Y:S08]  /*0100*/  LDC.64 R4, c[0x0][0x380] ;  /* 0x0000e000ff047b82 */ /* 0x000e700000000a00 */
[----:B------:R-:W2:Y:S08]  /*0110*/  LDC.64 R2, c[0x0][0x388] ;  /* 0x0000e200ff027b82 */ /* 0x000eb00000000a00 */
[----:B------:R-:W3:Y:S01]  /*0120*/  LDC R6, c[0x0][0x394] ;  /* 0x0000e500ff067b82 */ /* 0x000ee20000000800 */
[----:B-1----:R-:W-:-:S04]  /*0130*/  IMAD.WIDE R4, R7, 0x4, R4 ;  /* 0x0000000407047825 */ /* 0x002fc800078e0204 */
[----:B--2---:R-:W-:Y:S02]  /*0140*/  IMAD.WIDE R2, R7, 0x4, R2 ;  /* 0x0000000407027825 */ /* 0x004fe400078e0202 */
[----:B0-----:R-:W2:Y:S04]  /*0150*/  LDG.E R7, desc[UR4][R4.64+-0x4] ;  /* 0xfffffc0404077981 */ /* 0x001ea8000c1e1900 */
[----:B------:R-:W4:Y:S01]  /*0160*/  LDG.E R2, desc[UR4][R2.64] ;  /* 0x0000000402027981 */ /* 0x000f22000c1e1900 */
[----:B---3--:R-:W-:-:S04]  /*0170*/  FADD R0, -R6, 1 ;  /* 0x3f80000006007421 */ /* 0x008fc80000000100 */
[----:B--2---:R-:W-:-:S04]  /*0180*/  FMUL R7, R0, R7 ;  /* 0x0000000700077220 */ /* 0x004fc80000400000 */
[----:B----4-:R-:W-:-:S05]  /*0190*/  FFMA R7, R2, R6, R7 ;  /* 0x0000000602077223 */ /* 0x010fca0000000007 */
[----:B------:R-:W-:Y:S01]  /*01a0*/  STG.E desc[UR4][R4.64], R7 ;  /* 0x0000000704007986 */ /* 0x000fe2000c101904 */
[----:B------:R-:W-:Y:S05]  /*01b0*/  EXIT ;  /* 0x000000000000794d */ /* 0x000fea0003800000 */
.L_x_25:
        /* <DEDUP_REMOVED lines=12> */
.L_x_110:


//--------------------- .text._Z19audioSoftClipKernelPfPKfif --------------------------
	.section	.text._Z19audioSoftClipKernelPfPKfif,"ax",@progbits
	.align	128
        .global         _Z19audioSoftClipKernelPfPKfif
        .type           _Z19audioSoftClipKernelPfPKfif,@function
        .size           _Z19audioSoftClipKernelPfPKfif,(.L_x_104 - _Z19audioSoftClipKernelPfPKfif)
        .other          _Z19audioSoftClipKernelPfPKfif,@"STO_CUDA_ENTRY STV_DEFAULT"
_Z19audioSoftClipKernelPfPKfif:
.text._Z19audioSoftClipKernelPfPKfif:
        /* <DEDUP_REMOVED lines=9> */
[----:B------:R-:W1:Y:S07]  /*0090*/  LDCU.64 UR4, c[0x0][0x358] ;  /* 0x00006b00ff0477ac */ /* 0x000e6e0008000a00 */
[----:B------:R-:W2:Y:S01]  /*00a0*/  LDC R0, c[0x0][0x394] ;  /* 0x0000e500ff007b82 */ /* 0x000ea20000000800 */
[----:B0-----:R-:W-:-:S06]  /*00b0*/  IMAD.WIDE R4, R2, 0x4, R4 ;  /* 0x0000000402047825 */ /* 0x001fcc00078e0204 */
[----:B-1----:R-:W2:Y:S02]  /*00c0*/  LDG.E R5, desc[UR4][R4.64] ;  /* 0x0000000404057981 */ /* 0x002ea4000c1e1900 */
[----:B--2---:R-:W-:-:S13]  /*00d0*/  FSETP.GTU.AND P0, PT, |R5|, R0, PT ;  /* 0x000000000500720b */ /* 0x004fda0003f0c200 */
[----:B------:R-:W0:Y:S02]  /*00e0*/  @!P0 LDC.64 R6, c[0x0][0x380] ;  /* 0x0000e000ff068b82 */ /* 0x000e240000000a00 */
[----:B0-----:R-:W-:-:S05]  /*00f0*/  @!P0 IMAD.WIDE R6, R2, 0x4, R6 ;  /* 0x0000000402068825 */ /* 0x001fca00078e0206 */
[----:B------:R0:W-:Y:S01]  /*0100*/  @!P0 STG.E desc[UR4][R6.64], R5 ;  /* 0x0000000506008986 */ /* 0x0001e2000c101904 */
[----:B------:R-:W-:Y:S05]  /*0110*/  @!P0 EXIT ;  /* 0x000000000000894d */ /* 0x000fea0003800000 */
[----:B------:R-:W-:Y:S01]  /*0120*/  FADD R3, -R0, 1 ;  /* 0x3f80000000037421 */ /* 0x000fe20000000100 */
[C---:B------:R-:W-:Y:S01]  /*0130*/  FADD R0, |R5|.reuse, -R0 ;  /* 0x8000000005007221 */ /* 0x040fe20000000200 */
[----:B------:R-:W-:Y:S01]  /*0140*/  FSETP.GT.AND P2, PT, R5, RZ, PT ;  /* 0x000000ff0500720b */ /* 0x000fe20003f44000 */
[----:B------:R-:W-:Y:S01]  /*0150*/  BSSY.RECONVERGENT B0, `(.L_x_26) ;  /* 0x000000c000007945 */ /* 0x000fe20003800200 */
[----:B------:R-:W0:Y:S08]  /*0160*/  MUFU.RCP R4, R3 ;  /* 0x0000000300047308 */ /* 0x000e300000001000 */
[----:B------:R-:W1:Y:S01]  /*0170*/  FCHK P0, R0, R3 ;  /* 0x0000000300007302 */ /* 0x000e620000000000 */
[----:B0-----:R-:W-:-:S04]  /*0180*/  FFMA R7, -R3, R4, 1 ;  /* 0x3f80000003077423 */ /* 0x001fc80000000104 */
[----:B------:R-:W-:-:S04]  /*0190*/  FFMA R7, R4, R7, R4 ;  /* 0x0000000704077223 */ /* 0x000fc80000000004 */
[----:B------:R-:W-:-:S04]  /*01a0*/  FFMA R4, R0, R7, RZ ;  /* 0x0000000700047223 */ /* 0x000fc800000000ff */
[----:B------:R-:W-:-:S04]  /*01b0*/  FFMA R5, -R3, R4, R0 ;  /* 0x0000000403057223 */ /* 0x000fc80000000100 */
[----:B------:R-:W-:Y:S01]  /*01c0*/  FFMA R7, R7, R5, R4 ;  /* 0x0000000507077223 */ /* 0x000fe20000000004 */
[----:B-1----:R-:W-:Y:S06]  /*01d0*/  @!P0 BRA `(.L_x_27) ;  /* 0x00000000000c8947 */ /* 0x002fec0003800000 */
[----:B------:R-:W-:-:S07]  /*01e0*/  MOV R4, 0x200 ;  /* 0x0000020000047802 */ /* 0x000fce0000000f00 */
[----:B------:R-:W-:Y:S05]  /*01f0*/  CALL.REL.NOINC `($__internal_2_$__cuda_sm3x_div_rn_noftz_f32_slowpath) ;  /* 0x0000000000687944 */ /* 0x000fea0003c00000 */
[----:B------:R-:W-:-:S07]  /*0200*/  IMAD.MOV.U32 R7, RZ, RZ, R0 ;  /* 0x000000ffff077224 */ /* 0x000fce00078e0000 */
.L_x_27:
[----:B------:R-:W-:Y:S05]  /*0210*/  BSYNC.RECONVERGENT B0 ;  /* 0x0000000000007941 */ /* 0x000fea0003800200 */
.L_x_26:
[C---:B------:R-:W-:Y:S01]  /*0220*/  FMUL R0, |R7|.reuse, 2.8853900432586669922 ;  /* 0x4038aa3b07007820 */ /* 0x040fe20000400200 */
[----:B------:R-:W-:Y:S02]  /*0230*/  IMAD.MOV.U32 R10, RZ, RZ, 0x3c80f082 ;  /* 0x3c80f082ff0a7424 */ /* 0x000fe400078e00ff */
[----:B------:R-:W-:Y:S01]  /*0240*/  FMUL R9, R7, R7 ;  /* 0x0000000707097220 */ /* 0x000fe20000400000 */
[----:B------:R-:W0:Y:S01]  /*0250*/  LDC.64 R4, c[0x0][0x380] ;  /* 0x0000e000ff047b82 */ /* 0x000e220000000a00 */
[----:B------:R-:W-:Y:S01]  /*0260*/  IMAD.MOV.U32 R11, RZ, RZ, 0x3f800000 ;  /* 0x3f800000ff0b7424 */ /* 0x000fe200078e00ff */
[----:B------:R-:W1:Y:S01]  /*0270*/  LDCU UR6, c[0x0][0x394] ;  /* 0x00007280ff0677ac */ /* 0x000e620008000800 */
[----:B------:R-:W2:Y:S01]  /*0280*/  MUFU.EX2 R0, R0 ;  /* 0x0000000000007308 */ /* 0x000ea20000000800 */
[----:B------:R-:W-:Y:S01]  /*0290*/  FFMA R10, R9, R10, -0.052303962409496307373 ;  /* 0xbd563cae090a7423 */ /* 0x000fe2000000000a */
[C---:B------:R-:W-:Y:S02]  /*02a0*/  FSETP.GE.AND P1, PT, |R7|.reuse, 0.60000002384185791016, PT ;  /* 0x3f19999a0700780b */ /* 0x040fe40003f26200 */
[----:B------:R-:W-:Y:S01]  /*02b0*/  FSETP.GE.AND P0, PT, |R7|, 9.010913848876953125, PT ;  /* 0x41102cb40700780b */ /* 0x000fe20003f06200 */
[----:B--2---:R-:W-:Y:S01]  /*02c0*/  FADD R6, R0, 1 ;  /* 0x3f80000000067421 */ /* 0x004fe20000000000 */
[----:B------:R-:W-:Y:S01]  /*02d0*/  FFMA R0, R9, R10, 0.1331529766321182251 ;  /* 0x3e08594109007423 */ /* 0x000fe2000000000a */
[----:B0-----:R-:W-:-:S04]  /*02e0*/  IMAD.WIDE R4, R2, 0x4, R4 ;  /* 0x0000000402047825 */ /* 0x001fc800078e0204 */
[C---:B------:R-:W-:Y:S01]  /*02f0*/  FFMA R0, R9.reuse, R0, -0.33332768082618713379 ;  /* 0xbeaaa9ed09007423 */ /* 0x040fe20000000000 */
[----:B------:R-:W0:Y:S03]  /*0300*/  MUFU.RCP R6, R6 ;  /* 0x0000000600067308 */ /* 0x000e260000001000 */
[----:B------:R-:W-:Y:S01]  /*0310*/  FFMA R0, R9, R0, RZ ;  /* 0x0000000009007223 */ /* 0x000fe200000000ff */
[----:B0-----:R-:W-:-:S05]  /*0320*/  FFMA R8, R6, -2, R11 ;  /* 0xc000000006087823 */ /* 0x001fca000000000b */
[----:B------:R-:W-:-:S04]  /*0330*/  FSEL R8, R8, 1, !P0 ;  /* 0x3f80000008087808 */ /* 0x000fc80004000000 */
[--C-:B------:R-:W-:Y:S01]  /*0340*/  LOP3.LUT R8, R8, 0x80000000, R7.reuse, 0xb8, !PT ;  /* 0x8000000008087812 */ /* 0x100fe200078eb807 */
[----:B------:R-:W-:-:S04]  /*0350*/  @!P1 FFMA R8, R0, R7, R7 ;  /* 0x0000000700089223 */ /* 0x000fc80000000007 */
[----:B-1----:R-:W-:-:S05]  /*0360*/  FFMA R8, R3, R8, UR6 ;  /* 0x0000000603087e23 */ /* 0x002fca0008000008 */
[----:B------:R-:W-:-:S05]  /*0370*/  FSEL R3, R8, -R8, P2 ;  /* 0x8000000808037208 */ /* 0x000fca0001000000 */
[----:B------:R-:W-:Y:S01]  /*0380*/  STG.E desc[UR4][R4.64], R3 ;  /* 0x0000000304007986 */ /* 0x000fe2000c101904 */
[----:B------:R-:W-:Y:S05]  /*0390*/  EXIT ;  /* 0x000000000000794d */ /* 0x000fea0003800000 */
        .weak           $__internal_2_$__cuda_sm3x_div_rn_noftz_f32_slowpath
        .type           $__internal_2_$__cuda_sm3x_div_rn_noftz_f32_slowpath,@function
        .size           $__internal_2_$__cuda_sm3x_div_rn_noftz_f32_slowpath,(.L_x_104 - $__internal_2_$__cuda_sm3x_div_rn_noftz_f32_slowpath)
$__internal_2_$__cuda_sm3x_div_rn_noftz_f32_slowpath:
[--C-:B------:R-:W-:Y:S01]  /*03a0*/  SHF.R.U32.HI R6, RZ, 0x17, R3.reuse ;  /* 0x00000017ff067819 */ /* 0x100fe20000011603 */
[----:B------:R-:W-:Y:S01]  /*03b0*/  BSSY.RECONVERGENT B1, `(.L_x_28) ;  /* 0x0000064000017945 */ /* 0x000fe20003800200 */
[--C-:B------:R-:W-:Y:S01]  /*03c0*/  SHF.R.U32.HI R5, RZ, 0x17, R0.reuse ;  /* 0x00000017ff057819 */ /* 0x100fe20000011600 */
[----:B------:R-:W-:Y:S01]  /*03d0*/  IMAD.MOV.U32 R7, RZ, RZ, R0 ;  /* 0x000000ffff077224 */ /* 0x000fe200078e0000 */
[----:B------:R-:W-:Y:S01]  /*03e0*/  LOP3.LUT R6, R6, 0xff, RZ, 0xc0, !PT ;  /* 0x000000ff06067812 */ /* 0x000fe200078ec0ff */
[----:B------:R-:W-:Y:S01]  /*03f0*/  IMAD.MOV.U32 R8, RZ, RZ, R3 ;  /* 0x000000ffff087224 */ /* 0x000fe200078e0003 */
[----:B------:R-:W-:-:S03]  /*0400*/  LOP3.LUT R5, R5, 0xff, RZ, 0xc0, !PT ;  /* 0x000000ff05057812 */ /* 0x000fc600078ec0ff */
[----:B------:R-:W-:Y:S02]  /*0410*/  VIADD R11, R6, 0xffffffff ;  /* 0xffffffff060b7836 */ /* 0x000fe40000000000 */
[----:B------:R-:W-:-:S03]  /*0420*/  VIADD R10, R5, 0xffffffff ;  /* 0xffffffff050a7836 */ /* 0x000fc60000000000 */
[----:B------:R-:W-:-:S04]  /*0430*/  ISETP.GT.U32.AND P0, PT, R11, 0xfd, PT ;  /* 0x000000fd0b00780c */ /* 0x000fc80003f04070 */
[----:B------:R-:W-:-:S13]  /*0440*/  ISETP.GT.U32.OR P0, PT, R10, 0xfd, P0 ;  /* 0x000000fd0a00780c */ /* 0x000fda0000704470 */
[----:B------:R-:W-:Y:S01]  /*0450*/  @!P0 IMAD.MOV.U32 R9, RZ, RZ, RZ ;  /* 0x000000ffff098224 */ /* 0x000fe200078e00ff */
[----:B------:R-:W-:Y:S06]  /*0460*/  @!P0 BRA `(.L_x_29) ;  /* 0x00000000005c8947 */ /* 0x000fec0003800000 */
[----:B------:R-:W-:Y:S02]  /*0470*/  FSETP.GTU.FTZ.AND P1, PT, |R3|, +INF , PT ;  /* 0x7f8000000300780b */ /* 0x000fe40003f3c200 */
        /* <DEDUP_REMOVED lines=22> */
.L_x_29:
[----:B------:R-:W-:Y:S01]  /*05e0*/  LEA R11, R6, 0xc0800000, 0x17 ;  /* 0xc0800000060b7811 */ /* 0x000fe200078eb8ff */
[----:B------:R-:W-:Y:S01]  /*05f0*/  VIADD R5, R5, 0xffffff81 ;  /* 0xffffff8105057836 */ /* 0x000fe20000000000 */
[----:B------:R-:W-:Y:S03]  /*0600*/  BSSY.RECONVERGENT B2, `(.L_x_34) ;  /* 0x0000035000027945 */ /* 0x000fe60003800200 */
[----:B------:R-:W-:Y:S01]  /*0610*/  IMAD.IADD R11, R8, 0x1, -R11 ;  /* 0x00000001080b7824 */ /* 0x000fe200078e0a0b */
[C---:B------:R-:W-:Y:S01]  /*0620*/  IADD3 R6, PT, PT, R5.reuse, 0x7f, -R6 ;  /* 0x0000007f05067810 */ /* 0x040fe20007ffe806 */
[----:B------:R-:W-:Y:S02]  /*0630*/  IMAD R0, R5, -0x800000, R7 ;  /* 0xff80000005007824 */ /* 0x000fe400078e0207 */
[----:B------:R-:W0:Y:S01]  /*0640*/  MUFU.RCP R8, R11 ;  /* 0x0000000b00087308 */ /* 0x000e220000001000 */
[----:B------:R-:W-:Y:S01]  /*0650*/  FADD.FTZ R13, -R11, -RZ ;  /* 0x800000ff0b0d7221 */ /* 0x000fe20000010100 */
[----:B------:R-:W-:-:S03]  /*0660*/  IMAD.IADD R6, R6, 0x1, R9 ;  /* 0x0000000106067824 */ /* 0x000fc600078e0209 */
        /* <DEDUP_REMOVED lines=42> */
.L_x_36:
[----:B------:R-:W-:-:S04]  /*0910*/  LOP3.LUT R0, R0, 0x80000000, RZ, 0xc0, !PT ;  /* 0x8000000000007812 */ /* 0x000fc800078ec0ff */
[----:B------:R-:W-:Y:S01]  /*0920*/  LOP3.LUT R0, R0, 0x7f800000, RZ, 0xfc, !PT ;  /* 0x7f80000000007812 */ /* 0x000fe200078efcff */
[----:B------:R-:W-:Y:S06]  /*0930*/  BRA `(.L_x_37) ;  /* 0x0000000000047947 */ /* 0x000fec0003800000 */
.L_x_35:
[----:B------:R-:W-:-:S07]  /*0940*/  IMAD R0, R6, 0x800000, R0 ;  /* 0x0080000006007824 */ /* 0x000fce00078e0200 */
.L_x_37:
[----:B------:R-:W-:Y:S05]  /*0950*/  BSYNC.RECONVERGENT B2 ;  /* 0x0000000000027941 */ /* 0x000fea0003800200 */
.L_x_34:
[----:B------:R-:W-:Y:S05]  /*0960*/  BRA `(.L_x_38) ;  /* 0x0000000000207947 */ /* 0x000fea0003800000 */
.L_x_33:
[----:B------:R-:W-:-:S04]  /*0970*/  LOP3.LUT R0, R8, 0x80000000, R7, 0x48, !PT ;  /* 0x8000000008007812 */ /* 0x000fc800078e4807 */
[----:B------:R-:W-:Y:S01]  /*0980*/  LOP3.LUT R0, R0, 0x7f800000, RZ, 0xfc, !PT ;  /* 0x7f80000000007812 */ /* 0x000fe200078efcff */
[----:B------:R-:W-:Y:S06]  /*0990*/  BRA `(.L_x_38) ;  /* 0x0000000000147947 */ /* 0x000fec0003800000 */
.L_x_32:
[----:B------:R-:W-:Y:S01]  /*09a0*/  LOP3.LUT R0, R8, 0x80000000, R7, 0x48, !PT ;  /* 0x8000000008007812 */ /* 0x000fe200078e4807 */
[----:B------:R-:W-:Y:S06]  /*09b0*/  BRA `(.L_x_38) ;  /* 0x00000000000c7947 */ /* 0x000fec0003800000 */
.L_x_31:
[----:B------:R-:W0:Y:S01]  /*09c0*/  MUFU.RSQ R0, -QNAN ;  /* 0xffc0000000007908 */ /* 0x000e220000001400 */
[----:B------:R-:W-:Y:S05]  /*09d0*/  BRA `(.L_x_38) ;  /* 0x0000000000047947 */ /* 0x000fea0003800000 */
.L_x_30:
[----:B------:R-:W-:-:S07]  /*09e0*/  FADD.FTZ R0, R0, R3 ;  /* 0x0000000300007221 */ /* 0x000fce0000010000 */
.L_x_38:
[----:B------:R-:W-:Y:S05]  /*09f0*/  BSYNC.RECONVERGENT B1 ;  /* 0x0000000000017941 */ /* 0x000fea0003800200 */
.L_x_28:
[----:B------:R-:W-:-:S04]  /*0a00*/  IMAD.MOV.U32 R5, RZ, RZ, 0x0 ;  /* 0x00000000ff057424 */ /* 0x000fc800078e00ff */
[----:B0-----:R-:W-:Y:S05]  /*0a10*/  RET.REL.NODEC R4 `(_Z19audioSoftClipKernelPfPKfif) ;  /* 0xfffffff404787950 */ /* 0x001fea0003c3ffff */
.L_x_39:
        /* <DEDUP_REMOVED lines=14> */
.L_x_104:


//--------------------- .text._Z15audioGainKernelPfPKfif --------------------------
	.section	.text._Z15audioGainKernelPfPKfif,"ax",@progbits
	.align	128
        .global         _Z15audioGainKernelPfPKfif
        .type           _Z15audioGainKernelPfPKfif,@function
        .size           _Z15audioGainKernelPfPKfif,(.L_x_112 - _Z15audioGainKernelPfPKfif)
        .other          _Z15audioGainKernelPfPKfif,@"STO_CUDA_ENTRY STV_DEFAULT"
_Z15audioGainKernelPfPKfif:
.text._Z15audioGainKernelPfPKfif:
        /* <DEDUP_REMOVED lines=10> */
[----:B------:R-:W2:Y:S06]  /*00a0*/  LDCU UR6, c[0x0][0x394] ;  /* 0x00007280ff0677ac */ /* 0x000eac0008000800 */
[----:B------:R-:W3:Y:S01]  /*00b0*/  LDC.64 R4, c[0x0][0x380] ;  /* 0x0000e000ff047b82 */ /* 0x000ee20000000a00 */
[----:B0-----:R-:W-:-:S06]  /*00c0*/  IMAD.WIDE R2, R7, 0x4, R2 ;  /* 0x0000000407027825 */ /* 0x001fcc00078e0202 */
[----:B-1----:R-:W2:Y:S01]  /*00d0*/  LDG.E R2, desc[UR4][R2.64] ;  /* 0x0000000402027981 */ /* 0x002ea2000c1e1900 */
[----:B---3--:R-:W-:-:S04]  /*00e0*/  IMAD.WIDE R4, R7, 0x4, R4 ;  /* 0x0000000407047825 */ /* 0x008fc800078e0204 */
[----:B--2---:R-:W-:-:S05]  /*00f0*/  FMUL R0, R2, UR6 ;  /* 0x0000000602007c20 */ /* 0x004fca0008400000 */
[----:B------:R-:W-:-:S04]  /*0100*/  FMNMX R0, R0, -1, !PT ;  /* 0xbf80000000007809 */ /* 0x000fc80007800000 */
[----:B------:R-:W-:-:S05]  /*0110*/  FMNMX R7, R0, 1, PT ;  /* 0x3f80000000077809 */ /* 0x000fca0003800000 */
[----:B------:R-:W-:Y:S01]  /*0120*/  STG.E desc[UR4][R4.64], R7 ;  /* 0x0000000704007986 */ /* 0x000fe2000c101904 */
[----:B------:R-:W-:Y:S05]  /*0130*/  EXIT ;  /* 0x000000000000794d */ /* 0x000fea0003800000 */
.L_x_40:
        /* <DEDUP_REMOVED lines=12> */
.L_x_112:


//--------------------- .text._Z21bilateralFilterKernelPhPKhiiiff --------------------------
	.section	.text._Z21bilateralFilterKernelPhPKhiiiff,"ax",@progbits
	.align	128
        .global         _Z21bilateralFilterKernelPhPKhiiiff
        .type           _Z21bilateralFilterKernelPhPKhiiiff,@function
        .size           _Z21bilateralFilterKernelPhPKhiiiff,(.L_x_105 - _Z21bilateralFilterKernelPhPKhiiiff)
        .other          _Z21bilateralFilterKernelPhPKhiiiff,@"STO_CUDA_ENTRY STV_DEFAULT"
_Z21bilateralFilterKernelPhPKhiiiff:
.text._Z21bilateralFilterKernelPhPKhiiiff:
[----:B------:R-:W-:Y:S01]  /*0000*/  LDC R1, c[0x0][0x37c] ;  /* 0x0000df00ff017b82 */ /* 0x000fe20000000800 */
[----:B------:R-:W0:Y:S07]  /*0010*/  S2R R2, SR_TID.Y ;  /* 0x0000000000027919 */ /* 0x000e2e0000002200 */
[----:B------:R-:W1:Y:S01]  /*0020*/  LDC R0, c[0x0][0x360] ;  /* 0x0000d800ff007b82 */ /* 0x000e620000000800 */
[----:B------:R-:W2:Y:S01]  /*0030*/  LDCU.64 UR4, c[0x0][0x390] ;  /* 0x00007200ff0477ac */ /* 0x000ea20008000a00 */
[----:B------:R-:W1:Y:S06]  /*0040*/  S2R R3, SR_TID.X ;  /* 0x0000000000037919 */ /* 0x000e6c0000002100 */
[----:B------:R-:W0:Y:S08]  /*0050*/  S2UR UR7, SR_CTAID.Y ;  /* 0x00000000000779c3 */ /* 0x000e300000002600 */
[----:B------:R-:W0:Y:S08]  /*0060*/  LDC R11, c[0x0][0x364] ;  /* 0x0000d900ff0b7b82 */ /* 0x000e300000000800 */
[----:B------:R-:W1:Y:S01]  /*0070*/  S2UR UR6, SR_CTAID.X ;  /* 0x00000000000679c3 */ /* 0x000e620000002500 */
[----:B0-----:R-:W-:-:S05]  /*0080*/  IMAD R11, R11, UR7, R2 ;  /* 0x000000070b0b7c24 */ /* 0x001fca000f8e0202 */
[----:B--2---:R-:W-:Y:S01]  /*0090*/  ISETP.GE.AND P0, PT, R11, UR5, PT ;  /* 0x000000050b007c0c */ /* 0x004fe2000bf06270 */
[----:B-1----:R-:W-:-:S05]  /*00a0*/  IMAD R0, R0, UR6, R3 ;  /* 0x0000000600007c24 */ /* 0x002fca000f8e0203 */
[----:B------:R-:W-:-:S13]  /*00b0*/  ISETP.GE.OR P0, PT, R0, UR4, P0 ;  /* 0x0000000400007c0c */ /* 0x000fda0008706670 */
[----:B------:R-:W-:Y:S05]  /*00c0*/  @P0 EXIT ;  /* 0x000000000000094d */ /* 0x000fea0003800000 */
[----:B------:R-:W0:Y:S01]  /*00d0*/  LDCU UR5, c[0x0][0x398] ;  /* 0x00007300ff0577ac */ /* 0x000e220008000800 */
[----:B------:R-:W-:Y:S02]  /*00e0*/  IMAD R10, R11, UR4, R0 ;  /* 0x000000040b0a7c24 */ /* 0x000fe4000f8e0200 */
[----:B------:R-:W-:Y:S01]  /*00f0*/  HFMA2 R17, -RZ, RZ, 0, 0 ;  /* 0x00000000ff117431 */ /* 0x000fe200000001ff */
[----:B------:R-:W-:Y:S01]  /*0100*/  MOV R15, RZ ;  /* 0x000000ff000f7202 */ /* 0x000fe20000000f00 */
[----:B------:R-:W1:Y:S01]  /*0110*/  LDCU.64 UR6, c[0x0][0x388] ;  /* 0x00007100ff0677ac */ /* 0x000e620008000a00 */
[----:B------:R-:W-:Y:S01]  /*0120*/  IMAD R10, R10, 0x3, RZ ;  /* 0x000000030a0a7824 */ /* 0x000fe200078e02ff */
[----:B------:R-:W-:Y:S01]  /*0130*/  CS2R R12, SRZ ;  /* 0x00000000000c7805 */ /* 0x000fe2000001ff00 */
[----:B------:R-:W2:Y:S01]  /*0140*/  LDCU.64 UR10, c[0x0][0x358] ;  /* 0x00006b00ff0a77ac */ /* 0x000ea20008000a00 */
[----:B0-----:R-:W-:Y:S02]  /*0150*/  UISETP.GE.AND UP0, UPT, UR5, URZ, UPT ;  /* 0x000000ff0500728c */ /* 0x001fe4000bf06270 */
[----:B-1----:R-:W-:-:S04]  /*0160*/  IADD3 R2, P0, PT, R10, UR6, RZ ;  /* 0x000000060a027c10 */ /* 0x002fc8000ff1e0ff */
[----:B------:R-:W-:-:S03]  /*0170*/  LEA.HI.X.SX32 R3, R10, UR7, 0x1, P0 ;  /* 0x000000070a037c11 */ /* 0x000fc600080f0eff */
[----:B--2---:R-:W-:Y:S06]  /*0180*/  BRA.U !UP0, `(.L_x_41) ;  /* 0x0000001108047547 */ /* 0x004fec000b800000 */
[----:B------:R-:W2:Y:S01]  /*0190*/  LDG.E.U8 R5, desc[UR10][R2.64+0x2] ;  /* 0x0000020a02057981 */ /* 0x000ea2000c1e1100 */
[----:B------:R-:W0:Y:S03]  /*01a0*/  LDC R7, c[0x0][0x3a0] ;  /* 0x0000e800ff077b82 */ /* 0x000e260000000800 */
[----:B------:R-:W3:Y:S04]  /*01b0*/  LDG.E.U8 R6, desc[UR10][R2.64] ;  /* 0x0000000a02067981 */ /* 0x000ee8000c1e1100 */
[----:B------:R2:W4:Y:S01]  /*01c0*/  LDG.E.U8 R4, desc[UR10][R2.64+0x1] ;  /* 0x0000010a02047981 */ /* 0x000522000c1e1100 */
[----:B------:R-:W1:Y:S01]  /*01d0*/  LDC R12, c[0x0][0x39c] ;  /* 0x0000e700ff0c7b82 */ /* 0x000e620000000800 */
[----:B------:R-:W-:Y:S01]  /*01e0*/  UIADD3 UR4, UPT, UPT, UR4, -0x1, URZ ;  /* 0xffffffff04047890 */ /* 0x000fe2000fffe0ff */
[----:B------:R-:W-:Y:S01]  /*01f0*/  MOV R15, RZ ;  /* 0x000000ff000f7202 */ /* 0x000fe20000000f00 */
[----:B0-----:R-:W-:-:S04]  /*0200*/  FADD R8, R7, R7 ;  /* 0x0000000707087221 */ /* 0x001fc80000000000 */
[----:B------:R-:W-:Y:S01]  /*0210*/  FMUL R8, R8, R7 ;  /* 0x0000000708087220 */ /* 0x000fe20000400000 */
[----:B------:R-:W-:Y:S01]  /*0220*/  IADD3 R7, PT, PT, R0, -UR5, RZ ;  /* 0x8000000500077c10 */ /* 0x000fe2000fffe0ff */
[----:B-1----:R-:W-:-:S03]  /*0230*/  FADD R9, R12, R12 ;  /* 0x0000000c0c097221 */ /* 0x002fc60000000000 */
[----:B------:R-:W-:Y:S02]  /*0240*/  VIMNMX R0, PT, PT, RZ, R7, !PT ;  /* 0x00000007ff007248 */ /* 0x000fe40007fe0100 */
[----:B------:R-:W-:Y:S01]  /*0250*/  MOV R17, RZ ;  /* 0x000000ff00117202 */ /* 0x000fe20000000f00 */
[----:B------:R-:W-:Y:S01]  /*0260*/  FMUL R9, R9, R12 ;  /* 0x0000000c09097220 */ /* 0x000fe20000400000 */
[----:B------:R-:W-:Y:S01]  /*0270*/  CS2R R12, SRZ ;  /* 0x00000000000c7805 */ /* 0x000fe2000001ff00 */
[----:B------:R-:W-:Y:S01]  /*0280*/  UIADD3 UR5, UPT, UPT, -UR5, URZ, URZ ;  /* 0x000000ff05057290 */ /* 0x000fe2000fffe1ff */
[----:B--2---:R-:W-:Y:S02]  /*0290*/  I2FP.F32.U32 R2, R5 ;  /* 0x0000000500027245 */ /* 0x004fe40000201000 */
[----:B------:R-:W-:Y:S02]  /*02a0*/  VIMNMX R5, PT, PT, R0, UR4, PT ;  /* 0x0000000400057c48 */ /* 0x000fe4000bfe0100 */
[----:B---3--:R-:W-:-:S02]  /*02b0*/  I2FP.F32.U32 R6, R6 ;  /* 0x0000000600067245 */ /* 0x008fc40000201000 */
[----:B----4-:R-:W-:-:S07]  /*02c0*/  I2FP.F32.U32 R4, R4 ;  /* 0x0000000400047245 */ /* 0x010fce0000201000 */
.L_x_53:
[----:B------:R-:W0:Y:S01]  /*02d0*/  LDC.64 R18, c[0x0][0x390] ;  /* 0x0000e400ff127b82 */ /* 0x000e220000000a00 */
[----:B------:R-:W-:Y:S01]  /*02e0*/  VIADDMNMX R0, R11, UR5, RZ, !PT ;  /* 0x000000050b007c46 */ /* 0x000fe2000f8001ff */
[----:B------:R-:W1:Y:S03]  /*02f0*/  LDCU.64 UR6, c[0x0][0x388] ;  /* 0x00007100ff0677ac */ /* 0x000e660008000a00 */
[----:B0-----:R-:W-:-:S05]  /*0300*/  VIADDMNMX R19, R19, 0xffffffff, R0, PT ;  /* 0xffffffff13137846 */ /* 0x001fca0003800100 */
[----:B------:R-:W-:-:S04]  /*0310*/  IMAD R18, R19, R18, R5 ;  /* 0x0000001213127224 */ /* 0x000fc800078e0205 */
[----:B------:R-:W-:-:S05]  /*0320*/  IMAD R18, R18, 0x3, RZ ;  /* 0x0000000312127824 */ /* 0x000fca00078e02ff */
[----:B-1----:R-:W-:-:S04]  /*0330*/  IADD3 R20, P0, PT, R18, UR6, RZ ;  /* 0x0000000612147c10 */ /* 0x002fc8000ff1e0ff */
[----:B------:R-:W-:Y:S01]  /*0340*/  LEA.HI.X.SX32 R21, R18, UR7, 0x1, P0 ;  /* 0x0000000712157c11 */ /* 0x000fe200080f0eff */
[----:B------:R-:W0:Y:S04]  /*0350*/  LDCU UR7, c[0x0][0x398] ;  /* 0x00007300ff0777ac */ /* 0x000e280008000800 */
[----:B------:R-:W2:Y:S04]  /*0360*/  LDG.E.U8 R28, desc[UR10][R20.64] ;  /* 0x0000000a141c7981 */ /* 0x000ea8000c1e1100 */
[----:B------:R-:W3:Y:S04]  /*0370*/  LDG.E.U8 R26, desc[UR10][R20.64+0x1] ;  /* 0x0000010a141a7981 */ /* 0x000ee8000c1e1100 */
[----:B------:R1:W4:Y:S01]  /*0380*/  LDG.E.U8 R24, desc[UR10][R20.64+0x2] ;  /* 0x0000020a14187981 */ /* 0x000322000c1e1100 */
[----:B------:R-:W-:Y:S01]  /*0390*/  UIMAD UR12, UR5, UR5, URZ ;  /* 0x00000005050c72a4 */ /* 0x000fe2000f8e02ff */
[----:B------:R-:W5:Y:S03]  /*03a0*/  MUFU.RCP R0, R9 ;  /* 0x0000000900007308 */ /* 0x000f660000001000 */
[----:B0-----:R-:W-:-:S02]  /*03b0*/  UIMAD UR6, UR7, UR7, UR12 ;  /* 0x00000007070672a4 */ /* 0x001fc4000f8e020c */
[----:B------:R-:W-:Y:S02]  /*03c0*/  UISETP.NE.AND UP1, UPT, UR7, URZ, UPT ;  /* 0x000000ff0700728c */ /* 0x000fe4000bf25270 */
[----:B------:R-:W-:-:S06]  /*03d0*/  UIADD3 UR6, UPT, UPT, -UR6, URZ, URZ ;  /* 0x000000ff06067290 */ /* 0x000fcc000fffe1ff */
[----:B------:R-:W-:Y:S01]  /*03e0*/  I2FP.F32.S32 R3, UR6 ;  /* 0x0000000600037c45 */ /* 0x000fe20008201400 */
[----:B------:R-:W-:Y:S01]  /*03f0*/  UMOV UR6, UR5 ;  /* 0x0000000500067c82 */ /* 0x000fe20008000000 */
[----:B------:R-:W-:Y:S01]  /*0400*/  UIADD3 UR5, UPT, UPT, UR5, 0x1, URZ ;  /* 0x0000000105057890 */ /* 0x000fe2000fffe0ff */
[C---:B-----5:R-:W-:Y:S01]  /*0410*/  FFMA R23, R0.reuse, -R9, 1 ;  /* 0x3f80000000177423 */ /* 0x060fe20000000809 */
[----:B------:R-:W0:Y:S01]  /*0420*/  FCHK P0, R3, R9 ;  /* 0x0000000903007302 */ /* 0x000e220000000000 */
[----:B------:R-:W-:Y:S02]  /*0430*/  UISETP.NE.AND UP0, UPT, UR6, UR7, UPT ;  /* 0x000000070600728c */ /* 0x000fe4000bf05270 */
[----:B------:R-:W-:-:S04]  /*0440*/  FFMA R0, R0, R23, R0 ;  /* 0x0000001700007223 */ /* 0x000fc80000000000 */
[----:B------:R-:W-:-:S04]  /*0450*/  FFMA R14, R3, R0, RZ ;  /* 0x00000000030e7223 */ /* 0x000fc800000000ff */
[----:B-1----:R-:W-:-:S04]  /*0460*/  FFMA R21, R14, -R9, R3 ;  /* 0x800000090e157223 */ /* 0x002fc80000000003 */
[----:B------:R-:W-:Y:S01]  /*0470*/  FFMA R0, R0, R21, R14 ;  /* 0x0000001500007223 */ /* 0x000fe2000000000e */
[----:B--2---:R-:W-:Y:S02]  /*0480*/  I2FP.F32.U32 R28, R28 ;  /* 0x0000001c001c7245 */ /* 0x004fe40000201000 */
[----:B---3--:R-:W-:Y:S02]  /*0490*/  I2FP.F32.U32 R26, R26 ;  /* 0x0000001a001a7245 */ /* 0x008fe40000201000 */
[----:B----4-:R-:W-:Y:S01]  /*04a0*/  I2FP.F32.U32 R24, R24 ;  /* 0x0000001800187245 */ /* 0x010fe20000201000 */
[----:B0-----:R-:W-:Y:S06]  /*04b0*/  @!P0 BRA `(.L_x_42) ;  /* 0x00000000000c8947 */ /* 0x001fec0003800000 */
[----:B------:R-:W-:Y:S02]  /*04c0*/  MOV R0, R9 ;  /* 0x0000000900007202 */ /* 0x000fe40000000f00 */
[----:B------:R-:W-:-:S07]  /*04d0*/  MOV R16, 0x4f0 ;  /* 0x000004f000107802 */ /* 0x000fce0000000f00 */
[----:B------:R-:W-:Y:S05]  /*04e0*/  CALL.REL.NOINC `($__internal_3_$__cuda_sm3x_div_rn_noftz_f32_slowpath) ;  /* 0x0000001000007944 */ /* 0x000fea0003c00000 */
.L_x_42:
[----:B------:R-:W-:Y:S01]  /*04f0*/  HFMA2 R3, -RZ, RZ, 0.96630859375, -0.0022525787353515625 ;  /* 0x3bbb989dff037431 */ /* 0x000fe200000001ff */
[----:B------:R-:W-:Y:S01]  /*0500*/  MOV R21, 0x437c0000 ;  /* 0x437c000000157802 */ /* 0x000fe20000000f00 */
[----:B------:R-:W-:Y:S01]  /*0510*/  FADD R18, -R4, R26 ;  /* 0x0000001a04127221 */ /* 0x000fe20000000100 */
[----:B------:R-:W-:Y:S01]  /*0520*/  FADD R16, -R6, R28 ;  /* 0x0000001c06107221 */ /* 0x000fe20000000100 */
[----:B------:R-:W-:Y:S02]  /*0530*/  BSSY.RECONVERGENT B0, `(.L_x_43) ;  /* 0x0000019000007945 */ /* 0x000fe40003800200 */
[----:B------:R-:W-:Y:S01]  /*0540*/  FMUL R23, R18, R18 ;  /* 0x0000001212177220 */ /* 0x000fe20000400000 */
[----:B------:R-:W-:-:S03]  /*0550*/  FFMA.SAT R14, R0, R3, 0.5 ;  /* 0x3f000000000e7423 */ /* 0x000fc60000002003 */
[----:B------:R-:W-:Y:S01]  /*0560*/  FFMA R23, R16, R16, R23 ;  /* 0x0000001010177223 */ /* 0x000fe20000000017 */
[----:B------:R-:W0:Y:S01]  /*0570*/  MUFU.RCP R3, R8 ;  /* 0x0000000800037308 */ /* 0x000e220000001000 */
[----:B------:R-:W-:-:S04]  /*0580*/  FFMA.RM R14, R14, R21, 12582913 ;  /* 0x4b4000010e0e7423 */ /* 0x000fc80000004015 */
[C---:B------:R-:W-:Y:S01]  /*0590*/  FADD R21, R14.reuse, -12583039 ;  /* 0xcb40007f0e157421 */ /* 0x040fe20000000000 */
[----:B------:R-:W-:-:S03]  /*05a0*/  SHF.L.U32 R14, R14, 0x17, RZ ;  /* 0x000000170e0e7819 */ /* 0x000fc600000006ff */
[----:B------:R-:W-:-:S04]  /*05b0*/  FFMA R21, R0, 1.4426950216293334961, -R21 ;  /* 0x3fb8aa3b00157823 */ /* 0x000fc80000000815 */
[----:B------:R-:W-:Y:S01]  /*05c0*/  FFMA R21, R0, 1.925963033500011079e-08, R21 ;  /* 0x32a5706000157823 */ /* 0x000fe20000000015 */
[----:B------:R-:W-:Y:S01]  /*05d0*/  FADD R0, -R2, R24 ;  /* 0x0000001802007221 */ /* 0x000fe20000000100 */
[----:B0-----:R-:W-:-:S04]  /*05e0*/  FFMA R16, R3, -R8, 1 ;  /* 0x3f80000003107423 */ /* 0x001fc80000000808 */
[----:B------:R-:W0:Y:S01]  /*05f0*/  MUFU.EX2 R21, R21 ;  /* 0x0000001500157308 */ /* 0x000e220000000800 */
[----:B------:R-:W-:Y:S01]  /*0600*/  FFMA R16, R3, R16, R3 ;  /* 0x0000001003107223 */ /* 0x000fe20000000003 */
[----:B------:R-:W-:-:S04]  /*0610*/  FFMA R3, R0, R0, R23 ;  /* 0x0000000000037223 */ /* 0x000fc80000000017 */
[----:B------:R-:W-:Y:S02]  /*0620*/  FFMA R23, -R3, R16, RZ ;  /* 0x0000001003177223 */ /* 0x000fe400000001ff */
[----:B------:R-:W1:Y:S02]  /*0630*/  FCHK P0, -R3, R8 ;  /* 0x0000000803007302 */ /* 0x000e640000000100 */
[----:B------:R-:W-:-:S04]  /*0640*/  FFMA R0, R23, -R8, -R3 ;  /* 0x8000000817007223 */ /* 0x000fc80000000803 */
[----:B------:R-:W-:Y:S01]  /*0650*/  FFMA R0, R16, R0, R23 ;  /* 0x0000000010007223 */ /* 0x000fe20000000017 */
[----:B0-----:R-:W-:Y:S01]  /*0660*/  FMUL R14, R14, R21 ;  /* 0x000000150e0e7220 */ /* 0x001fe20000400000 */
[----:B-1----:R-:W-:Y:S06]  /*0670*/  @!P0 BRA `(.L_x_44) ;  /* 0x0000000000108947 */ /* 0x002fec0003800000 */
[----:B------:R-:W-:Y:S01]  /*0680*/  FADD R3, -R3, -RZ ;  /* 0x800000ff03037221 */ /* 0x000fe20000000100 */
[----:B------:R-:W-:Y:S02]  /*0690*/  MOV R0, R8 ;  /* 0x0000000800007202 */ /* 0x000fe40000000f00 */
[----:B------:R-:W-:-:S07]  /*06a0*/  MOV R16, 0x6c0 ;  /* 0x000006c000107802 */ /* 0x000fce0000000f00 */
[----:B------:R-:W-:Y:S05]  /*06b0*/  CALL.REL.NOINC `($__internal_3_$__cuda_sm3x_div_rn_noftz_f32_slowpath) ;  /* 0x0000000c008c7944 */ /* 0x000fea0003c00000 */
.L_x_44:
[----:B------:R-:W-:Y:S05]  /*06c0*/  BSYNC.RECONVERGENT B0 ;  /* 0x0000000000007941 */ /* 0x000fea0003800200 */
.L_x_43:
[----:B------:R-:W-:Y:S01]  /*06d0*/  HFMA2 R3, -RZ, RZ, 0.96630859375, -0.0022525787353515625 ;  /* 0x3bbb989dff037431 */ /* 0x000fe200000001ff */
[----:B------:R-:W-:-:S04]  /*06e0*/  MOV R16, 0x437c0000 ;  /* 0x437c000000107802 */ /* 0x000fc80000000f00 */
[----:B------:R-:W-:-:S04]  /*06f0*/  FFMA.SAT R3, R0, R3, 0.5 ;  /* 0x3f00000000037423 */ /* 0x000fc80000002003 */
[----:B------:R-:W-:-:S04]  /*0700*/  FFMA.RM R3, R3, R16, 12582913 ;  /* 0x4b40000103037423 */ /* 0x000fc80000004010 */
[C---:B------:R-:W-:Y:S01]  /*0710*/  FADD R21, R3.reuse, -12583039 ;  /* 0xcb40007f03157421 */ /* 0x040fe20000000000 */
[----:B------:R-:W-:-:S03]  /*0720*/  SHF.L.U32 R3, R3, 0x17, RZ ;  /* 0x0000001703037819 */ /* 0x000fc600000006ff */
[----:B------:R-:W-:-:S04]  /*0730*/  FFMA R21, R0, 1.4426950216293334961, -R21 ;  /* 0x3fb8aa3b00157823 */ /* 0x000fc80000000815 */
[----:B------:R-:W-:-:S04]  /*0740*/  FFMA R21, R0, 1.925963033500011079e-08, R21 ;  /* 0x32a5706000157823 */ /* 0x000fc80000000015 */
[----:B------:R-:W0:Y:S02]  /*0750*/  MUFU.EX2 R0, R21 ;  /* 0x0000001500007308 */ /* 0x000e240000000800 */
[----:B0-----:R-:W-:-:S04]  /*0760*/  FMUL R3, R3, R0 ;  /* 0x0000000003037220 */ /* 0x001fc80000400000 */
[----:B------:R-:W-:-:S04]  /*0770*/  FMUL R3, R14, R3 ;  /* 0x000000030e037220 */ /* 0x000fc80000400000 */
[-C--:B------:R-:W-:Y:S01]  /*0780*/  FFMA R17, R28, R3.reuse, R17 ;  /* 0x000000031c117223 */ /* 0x080fe20000000011 */
[-C--:B------:R-:W-:Y:S01]  /*0790*/  FFMA R15, R26, R3.reuse, R15 ;  /* 0x000000031a0f7223 */ /* 0x080fe2000000000f */
[----:B------:R-:W-:Y:S01]  /*07a0*/  FFMA R13, R24, R3, R13 ;  /* 0x00000003180d7223 */ /* 0x000fe2000000000d */
[----:B------:R-:W-:Y:S01]  /*07b0*/  FADD R12, R3, R12 ;  /* 0x0000000c030c7221 */ /* 0x000fe20000000000 */
[----:B------:R-:W-:Y:S06]  /*07c0*/  BRA.U !UP1, `(.L_x_45) ;  /* 0x0000000909707547 */ /* 0x000fec000b800000 */
[----:B------:R-:W0:Y:S01]  /*07d0*/  LDCU UR6, c[0x0][0x398] ;  /* 0x00007300ff0677ac */ /* 0x000e220008000800 */
[----:B------:R-:W-:Y:S01]  /*07e0*/  MOV R14, R7 ;  /* 0x00000007000e7202 */ /* 0x000fe20000000f00 */
[----:B------:R-:W1:Y:S01]  /*07f0*/  LDCU UR9, c[0x0][0x398] ;  /* 0x00007300ff0977ac */ /* 0x000e620008000800 */
[----:B------:R-:W2:Y:S01]  /*0800*/  LDCU UR13, c[0x0][0x390] ;  /* 0x00007200ff0d77ac */ /* 0x000ea20008000800 */
[----:B------:R-:W3:Y:S01]  /*0810*/  LDCU.64 UR14, c[0x0][0x388] ;  /* 0x00007100ff0e77ac */ /* 0x000ee20008000a00 */
[----:B0-----:R-:W-:Y:S02]  /*0820*/  UIADD3 UR8, UPT, UPT, -UR6, 0x1, URZ ;  /* 0x0000000106087890 */ /* 0x001fe4000fffe1ff */
[----:B-1----:R-:W-:-:S12]  /*0830*/  ULEA UR6, -UR6, URZ, 0x1 ;  /* 0x000000ff06067291 */ /* 0x002fd8000f8e09ff */
.L_x_52:
[----:B------:R-:W-:-:S04]  /*0840*/  VIADDMNMX R0, R14, 0x1, RZ, !PT ;  /* 0x000000010e007846 */ /* 0x000fc800078001ff */
[----:B------:R-:W-:-:S05]  /*0850*/  VIMNMX R0, PT, PT, R0, UR4, PT ;  /* 0x0000000400007c48 */ /* 0x000fca000bfe0100 */
[----:B--2---:R-:W-:-:S04]  /*0860*/  IMAD R0, R19, UR13, R0 ;  /* 0x0000000d13007c24 */ /* 0x004fc8000f8e0200 */
[----:B------:R-:W-:-:S05]  /*0870*/  IMAD R0, R0, 0x3, RZ ;  /* 0x0000000300007824 */ /* 0x000fca00078e02ff */
[----:B---3--:R-:W-:-:S04]  /*0880*/  IADD3 R20, P0, PT, R0, UR14, RZ ;  /* 0x0000000e00147c10 */ /* 0x008fc8000ff1e0ff */
[----:B------:R-:W-:-:S05]  /*0890*/  LEA.HI.X.SX32 R21, R0, UR15, 0x1, P0 ;  /* 0x0000000f00157c11 */ /* 0x000fca00080f0eff */
[----:B------:R-:W2:Y:S04]  /*08a0*/  LDG.E.U8 R28, desc[UR10][R20.64] ;  /* 0x0000000a141c7981 */ /* 0x000ea8000c1e1100 */
[----:B------:R-:W3:Y:S04]  /*08b0*/  LDG.E.U8 R26, desc[UR10][R20.64+0x1] ;  /* 0x0000010a141a7981 */ /* 0x000ee8000c1e1100 */
[----:B------:R-:W4:Y:S01]  /*08c0*/  LDG.E.U8 R24, desc[UR10][R20.64+0x2] ;  /* 0x0000020a14187981 */ /* 0x000f22000c1e1100 */
[----:B------:R-:W0:Y:S01]  /*08d0*/  MUFU.RCP R0, R9 ;  /* 0x0000000900007308 */ /* 0x000e220000001000 */
[----:B------:R-:W-:-:S04]  /*08e0*/  UIMAD UR7, UR8, UR8, UR12 ;  /* 0x00000008080772a4 */ /* 0x000fc8000f8e020c */
[----:B------:R-:W-:-:S06]  /*08f0*/  UIADD3 UR7, UPT, UPT, -UR7, URZ, URZ ;  /* 0x000000ff07077290 */ /* 0x000fcc000fffe1ff */
[----:B------:R-:W-:-:S04]  /*0900*/  I2FP.F32.S32 R18, UR7 ;  /* 0x0000000700127c45 */ /* 0x000fc80008201400 */
[----:B------:R-:W1:Y:S01]  /*0910*/  FCHK P0, R18, R9 ;  /* 0x0000000912007302 */ /* 0x000e620000000000 */
[----:B0-----:R-:W-:-:S04]  /*0920*/  FFMA R3, R0, -R9, 1 ;  /* 0x3f80000000037423 */ /* 0x001fc80000000809 */
[----:B------:R-:W-:-:S04]  /*0930*/  FFMA R0, R0, R3, R0 ;  /* 0x0000000300007223 */ /* 0x000fc80000000000 */
[----:B------:R-:W-:-:S04]  /*0940*/  FFMA R3, R0, R18, RZ ;  /* 0x0000001200037223 */ /* 0x000fc800000000ff */
[----:B------:R-:W-:-:S04]  /*0950*/  FFMA R16, R3, -R9, R18 ;  /* 0x8000000903107223 */ /* 0x000fc80000000012 */
[----:B------:R-:W-:Y:S01]  /*0960*/  FFMA R0, R0, R16, R3 ;  /* 0x0000001000007223 */ /* 0x000fe20000000003 */
[----:B--2---:R-:W-:Y:S02]  /*0970*/  I2FP.F32.U32 R28, R28 ;  /* 0x0000001c001c7245 */ /* 0x004fe40000201000 */
[----:B---3--:R-:W-:Y:S02]  /*0980*/  I2FP.F32.U32 R26, R26 ;  /* 0x0000001a001a7245 */ /* 0x008fe40000201000 */
[----:B----4-:R-:W-:Y:S01]  /*0990*/  I2FP.F32.U32 R24, R24 ;  /* 0x0000001800187245 */ /* 0x010fe20000201000 */
[----:B-1----:R-:W-:Y:S06]  /*09a0*/  @!P0 BRA `(.L_x_46) ;  /* 0x0000000000108947 */ /* 0x002fec0003800000 */
[----:B------:R-:W-:Y:S02]  /*09b0*/  MOV R3, R18 ;  /* 0x0000001200037202 */ /* 0x000fe40000000f00 */
[----:B------:R-:W-:Y:S02]  /*09c0*/  MOV R0, R9 ;  /* 0x0000000900007202 */ /* 0x000fe40000000f00 */
[----:B------:R-:W-:-:S07]  /*09d0*/  MOV R16, 0x9f0 ;  /* 0x000009f000107802 */ /* 0x000fce0000000f00 */
[----:B------:R-:W-:Y:S05]  /*09e0*/  CALL.REL.NOINC `($__internal_3_$__cuda_sm3x_div_rn_noftz_f32_slowpath) ;  /* 0x0000000800c07944 */ /* 0x000fea0003c00000 */
.L_x_46:
[----:B------:R-:W-:Y:S01]  /*09f0*/  HFMA2 R3, -RZ, RZ, 0.96630859375, -0.0022525787353515625 ;  /* 0x3bbb989dff037431 */ /* 0x000fe200000001ff */
[----:B------:R-:W-:Y:S01]  /*0a00*/  MOV R16, 0x437c0000 ;  /* 0x437c000000107802 */ /* 0x000fe20000000f00 */
[----:B------:R-:W0:Y:S01]  /*0a10*/  MUFU.RCP R21, R8 ;  /* 0x0000000800157308 */ /* 0x000e220000001000 */
[----:B------:R-:W-:Y:S01]  /*0a20*/  FADD R18, -R4, R26 ;  /* 0x0000001a04127221 */ /* 0x000fe20000000100 */
[----:B------:R-:W-:Y:S01]  /*0a30*/  FADD R27, -R2, R24 ;  /* 0x00000018021b7221 */ /* 0x000fe20000000100 */
[----:B------:R-:W-:Y:S02]  /*0a40*/  BSSY.RECONVERGENT B0, `(.L_x_47) ;  /* 0x0000018000007945 */ /* 0x000fe40003800200 */
[----:B------:R-:W-:Y:S01]  /*0a50*/  FMUL R25, R18, R18 ;  /* 0x0000001212197220 */ /* 0x000fe20000400000 */
[----:B------:R-:W-:-:S04]  /*0a60*/  FFMA.SAT R3, R0, R3, 0.5 ;  /* 0x3f00000000037423 */ /* 0x000fc80000002003 */
[----:B------:R-:W-:Y:S01]  /*0a70*/  FFMA.RM R3, R3, R16, 12582913 ;  /* 0x4b40000103037423 */ /* 0x000fe20000004010 */
[----:B------:R-:W-:-:S03]  /*0a80*/  FADD R16, -R6, R28 ;  /* 0x0000001c06107221 */ /* 0x000fc60000000100 */
[----:B------:R-:W-:Y:S01]  /*0a90*/  FADD R23, R3, -12583039 ;  /* 0xcb40007f03177421 */ /* 0x000fe20000000000 */
[----:B------:R-:W-:-:S03]  /*0aa0*/  FFMA R16, R16, R16, R25 ;  /* 0x0000001010107223 */ /* 0x000fc60000000019 */
[C---:B------:R-:W-:Y:S01]  /*0ab0*/  FFMA R23, R0.reuse, 1.4426950216293334961, -R23 ;  /* 0x3fb8aa3b00177823 */ /* 0x040fe20000000817 */
[----:B------:R-:W-:Y:S01]  /*0ac0*/  FFMA R27, R27, R27, R16 ;  /* 0x0000001b1b1b7223 */ /* 0x000fe20000000010 */
[----:B------:R-:W-:Y:S02]  /*0ad0*/  SHF.L.U32 R16, R3, 0x17, RZ ;  /* 0x0000001703107819 */ /* 0x000fe400000006ff */
[----:B------:R-:W-:Y:S01]  /*0ae0*/  FFMA R23, R0, 1.925963033500011079e-08, R23 ;  /* 0x32a5706000177823 */ /* 0x000fe20000000017 */
[----:B------:R-:W-:Y:S01]  /*0af0*/  FCHK P0, -R27, R8 ;  /* 0x000000081b007302 */ /* 0x000fe20000000100 */
[----:B0-----:R-:W-:-:S04]  /*0b00*/  FFMA R0, R21, -R8, 1 ;  /* 0x3f80000015007423 */ /* 0x001fc80000000808 */
[----:B------:R-:W-:-:S03]  /*0b10*/  FFMA R0, R21, R0, R21 ;  /* 0x0000000015007223 */ /* 0x000fc60000000015 */
[----:B------:R-:W0:Y:S01]  /*0b20*/  MUFU.EX2 R25, R23 ;  /* 0x0000001700197308 */ /* 0x000e220000000800 */
[----:B------:R-:W-:-:S04]  /*0b30*/  FFMA R21, R0, -R27, RZ ;  /* 0x8000001b00157223 */ /* 0x000fc800000000ff */
[----:B------:R-:W-:-:S04]  /*0b40*/  FFMA R3, R21, -R8, -R27 ;  /* 0x8000000815037223 */ /* 0x000fc8000000081b */
[----:B------:R-:W-:Y:S01]  /*0b50*/  FFMA R0, R0, R3, R21 ;  /* 0x0000000300007223 */ /* 0x000fe20000000015 */
[----:B0-----:R-:W-:Y:S01]  /*0b60*/  FMUL R25, R16, R25 ;  /* 0x0000001910197220 */ /* 0x001fe20000400000 */
[----:B------:R-:W-:Y:S06]  /*0b70*/  @!P0 BRA `(.L_x_48) ;  /* 0x0000000000108947 */ /* 0x000fec0003800000 */
[----:B------:R-:W-:Y:S01]  /*0b80*/  FADD R3, -R27, -RZ ;  /* 0x800000ff1b037221 */ /* 0x000fe20000000100 */
[----:B------:R-:W-:Y:S02]  /*0b90*/  MOV R0, R8 ;  /* 0x0000000800007202 */ /* 0x000fe40000000f00 */
[----:B------:R-:W-:-:S07]  /*0ba0*/  MOV R16, 0xbc0 ;  /* 0x00000bc000107802 */ /* 0x000fce0000000f00 */
[----:B------:R-:W-:Y:S05]  /*0bb0*/  CALL.REL.NOINC `($__internal_3_$__cuda_sm3x_div_rn_noftz_f32_slowpath) ;  /* 0x00000008004c7944 */ /* 0x000fea0003c00000 */
.L_x_48:
[----:B------:R-:W-:Y:S05]  /*0bc0*/  BSYNC.RECONVERGENT B0 ;  /* 0x0000000000007941 */ /* 0x000fea0003800200 */
.L_x_47:
[----:B------:R-:W-:Y:S01]  /*0bd0*/  HFMA2 R3, -RZ, RZ, 0.96630859375, -0.0022525787353515625 ;  /* 0x3bbb989dff037431 */ /* 0x000fe200000001ff */
[----:B------:R-:W0:Y:S01]  /*0be0*/  MUFU.RCP R18, R9 ;  /* 0x0000000900127308 */ /* 0x000e220000001000 */
[----:B------:R-:W-:Y:S01]  /*0bf0*/  MOV R21, 0x437c0000 ;  /* 0x437c000000157802 */ /* 0x000fe20000000f00 */
[----:B------:R-:W-:Y:S01]  /*0c00*/  UIADD3 UR9, UPT, UPT, UR9, -0x2, URZ ;  /* 0xfffffffe09097890 */ /* 0x000fe2000fffe0ff */
[----:B------:R-:W-:-:S03]  /*0c10*/  IADD3 R14, PT, PT, R14, 0x2, RZ ;  /* 0x000000020e0e7810 */ /* 0x000fc60007ffe0ff */
[----:B------:R-:W-:Y:S01]  /*0c20*/  UIMAD UR7, UR9, UR8, UR9 ;  /* 0x00000008090772a4 */ /* 0x000fe2000f8e0209 */
[----:B------:R-:W-:Y:S01]  /*0c30*/  VIMNMX R20, PT, PT, RZ, R14, !PT ;  /* 0x0000000eff147248 */ /* 0x000fe20007fe0100 */
[----:B------:R-:W-:Y:S02]  /*0c40*/  FFMA.SAT R16, R0, R3, 0.5 ;  /* 0x3f00000000107423 */ /* 0x000fe40000002003 */
[----:B------:R-:W-:Y:S01]  /*0c50*/  UIADD3 UR7, UPT, UPT, -UR12, UR7, URZ ;  /* 0x000000070c077290 */ /* 0x000fe2000fffe1ff */
[----:B------:R-:W-:Y:S01]  /*0c60*/  VIMNMX R20, PT, PT, R20, UR4, PT ;  /* 0x0000000414147c48 */ /* 0x000fe2000bfe0100 */
[----:B------:R-:W-:-:S04]  /*0c70*/  FFMA.RM R16, R16, R21, 12582913 ;  /* 0x4b40000110107423 */ /* 0x000fc80000004015 */
[----:B------:R-:W-:Y:S02]  /*0c80*/  IMAD R20, R19, UR13, R20 ;  /* 0x0000000d13147c24 */ /* 0x000fe4000f8e0214 */
[----:B------:R-:W-:Y:S01]  /*0c90*/  FADD R3, R16, -12583039 ;  /* 0xcb40007f10037421 */ /* 0x000fe20000000000 */
[----:B0-----:R-:W-:Y:S01]  /*0ca0*/  FFMA R23, R18, -R9, 1 ;  /* 0x3f80000012177423 */ /* 0x001fe20000000809 */
[----:B------:R-:W-:Y:S01]  /*0cb0*/  SHF.L.U32 R27, R16, 0x17, RZ ;  /* 0x00000017101b7819 */ /* 0x000fe200000006ff */
[----:B------:R-:W-:Y:S02]  /*0cc0*/  IMAD R20, R20, 0x3, RZ ;  /* 0x0000000314147824 */ /* 0x000fe400078e02ff */
[----:B------:R-:W-:-:S04]  /*0cd0*/  FFMA R3, R0, 1.4426950216293334961, -R3 ;  /* 0x3fb8aa3b00037823 */ /* 0x000fc80000000803 */
[----:B------:R-:W-:Y:S01]  /*0ce0*/  FFMA R21, R0, 1.925963033500011079e-08, R3 ;  /* 0x32a5706000157823 */ /* 0x000fe20000000003 */
[----:B------:R-:W-:Y:S01]  /*0cf0*/  I2FP.F32.S32 R3, UR7 ;  /* 0x0000000700037c45 */ /* 0x000fe20008201400 */
[----:B------:R-:W-:Y:S02]  /*0d00*/  FFMA R0, R18, R23, R18 ;  /* 0x0000001712007223 */ /* 0x000fe40000000012 */
[----:B------:R-:W0:Y:S02]  /*0d10*/  MUFU.EX2 R18, R21 ;  /* 0x0000001500127308 */ /* 0x000e240000000800 */
[----:B------:R-:W-:-:S04]  /*0d20*/  FFMA R22, R0, R3, RZ ;  /* 0x0000000300167223 */ /* 0x000fc800000000ff */
[----:B------:R-:W-:-:S04]  /*0d30*/  FFMA R23, R22, -R9, R3 ;  /* 0x8000000916177223 */ /* 0x000fc80000000003 */
[----:B------:R-:W-:Y:S01]  /*0d40*/  FFMA R0, R0, R23, R22 ;  /* 0x0000001700007223 */ /* 0x000fe20000000016 */
[----:B------:R-:W-:-:S04]  /*0d50*/  IADD3 R22, P0, PT, R20, UR14, RZ ;  /* 0x0000000e14167c10 */ /* 0x000fc8000ff1e0ff */
[----:B------:R-:W-:Y:S01]  /*0d60*/  LEA.HI.X.SX32 R23, R20, UR15, 0x1, P0 ;  /* 0x0000000f14177c11 */ /* 0x000fe200080f0eff */
[----:B0-----:R-:W-:-:S04]  /*0d70*/  FMUL R27, R27, R18 ;  /* 0x000000121b1b7220 */ /* 0x001fc80000400000 */
[----:B------:R-:W2:Y:S04]  /*0d80*/  LDG.E.U8 R20, desc[UR10][R22.64] ;  /* 0x0000000a16147981 */ /* 0x000ea8000c1e1100 */
[----:B------:R-:W3:Y:S04]  /*0d90*/  LDG.E.U8 R18, desc[UR10][R22.64+0x1] ;  /* 0x0000010a16127981 */ /* 0x000ee8000c1e1100 */
[----:B------:R-:W4:Y:S01]  /*0da0*/  LDG.E.U8 R16, desc[UR10][R22.64+0x2] ;  /* 0x0000020a16107981 */ /* 0x000f22000c1e1100 */
[----:B------:R-:W0:Y:S01]  /*0db0*/  FCHK P0, R3, R9 ;  /* 0x0000000903007302 */ /* 0x000e220000000000 */
[----:B------:R-:W-:-:S04]  /*0dc0*/  FMUL R25, R25, R27 ;  /* 0x0000001b19197220 */ /* 0x000fc80000400000 */
[-C--:B------:R-:W-:Y:S01]  /*0dd0*/  FFMA R17, R28, R25.reuse, R17 ;  /* 0x000000191c117223 */ /* 0x080fe20000000011 */
[-C--:B------:R-:W-:Y:S01]  /*0de0*/  FFMA R15, R26, R25.reuse, R15 ;  /* 0x000000191a0f7223 */ /* 0x080fe2000000000f */
[----:B------:R-:W-:Y:S01]  /*0df0*/  FFMA R13, R24, R25, R13 ;  /* 0x00000019180d7223 */ /* 0x000fe2000000000d */
[----:B------:R-:W-:Y:S01]  /*0e00*/  FADD R12, R25, R12 ;  /* 0x0000000c190c7221 */ /* 0x000fe20000000000 */
[----:B--2---:R-:W-:Y:S02]  /*0e10*/  I2FP.F32.U32 R28, R20 ;  /* 0x00000014001c7245 */ /* 0x004fe40000201000 */
[----:B---3--:R-:W-:Y:S02]  /*0e20*/  I2FP.F32.U32 R26, R18 ;  /* 0x00000012001a7245 */ /* 0x008fe40000201000 */
[----:B----4-:R-:W-:Y:S01]  /*0e30*/  I2FP.F32.U32 R24, R16 ;  /* 0x0000001000187245 */ /* 0x010fe20000201000 */
[----:B0-----:R-:W-:Y:S06]  /*0e40*/  @!P0 BRA `(.L_x_49) ;  /* 0x00000000000c8947 */ /* 0x001fec0003800000 */
[----:B------:R-:W-:Y:S02]  /*0e50*/  MOV R0, R9 ;  /* 0x0000000900007202 */ /* 0x000fe40000000f00 */
[----:B------:R-:W-:-:S07]  /*0e60*/  MOV R16, 0xe80 ;  /* 0x00000e8000107802 */ /* 0x000fce0000000f00 */
[----:B------:R-:W-:Y:S05]  /*0e70*/  CALL.REL.NOINC `($__internal_3_$__cuda_sm3x_div_rn_noftz_f32_slowpath) ;  /* 0x00000004009c7944 */ /* 0x000fea0003c00000 */
.L_x_49:
[----:B------:R-:W-:Y:S01]  /*0e80*/  MOV R3, 0x3bbb989d ;  /* 0x3bbb989d00037802 */ /* 0x000fe20000000f00 */
[----:B------:R-:W0:Y:S01]  /*0e90*/  MUFU.RCP R21, R8 ;  /* 0x0000000800157308 */ /* 0x000e220000001000 */
[----:B------:R-:W-:Y:S01]  /*0ea0*/  MOV R16, 0x437c0000 ;  /* 0x437c000000107802 */ /* 0x000fe20000000f00 */
[----:B------:R-:W-:Y:S01]  /*0eb0*/  FADD R18, -R4, R26 ;  /* 0x0000001a04127221 */ /* 0x000fe20000000100 */
[----:B------:R-:W-:Y:S01]  /*0ec0*/  FADD R27, -R2, R24 ;  /* 0x00000018021b7221 */ /* 0x000fe20000000100 */
[----:B------:R-:W-:Y:S01]  /*0ed0*/  FFMA.SAT R3, R0, R3, 0.5 ;  /* 0x3f00000000037423 */ /* 0x000fe20000002003 */
[----:B------:R-:W-:Y:S01]  /*0ee0*/  BSSY.RECONVERGENT B0, `(.L_x_50) ;  /* 0x0000017000007945 */ /* 0x000fe20003800200 */
[----:B------:R-:W-:Y:S02]  /*0ef0*/  FMUL R25, R18, R18 ;  /* 0x0000001212197220 */ /* 0x000fe40000400000 */
[----:B------:R-:W-:Y:S01]  /*0f00*/  FFMA.RM R3, R3, R16, 12582913 ;  /* 0x4b40000103037423 */ /* 0x000fe20000004010 */
[----:B------:R-:W-:-:S03]  /*0f10*/  FADD R16, -R6, R28 ;  /* 0x0000001c06107221 */ /* 0x000fc60000000100 */
[----:B------:R-:W-:Y:S01]  /*0f20*/  FADD R23, R3, -12583039 ;  /* 0xcb40007f03177421 */ /* 0x000fe20000000000 */
[----:B------:R-:W-:-:S03]  /*0f30*/  FFMA R16, R16, R16, R25 ;  /* 0x0000001010107223 */ /* 0x000fc60000000019 */
[C---:B------:R-:W-:Y:S01]  /*0f40*/  FFMA R23, R0.reuse, 1.4426950216293334961, -R23 ;  /* 0x3fb8aa3b00177823 */ /* 0x040fe20000000817 */
[----:B------:R-:W-:Y:S01]  /*0f50*/  FFMA R27, R27, R27, R16 ;  /* 0x0000001b1b1b7223 */ /* 0x000fe20000000010 */
[----:B------:R-:W-:Y:S02]  /*0f60*/  IMAD.SHL.U32 R16, R3, 0x800000, RZ ;  /* 0x0080000003107824 */ /* 0x000fe400078e00ff */
        /* <DEDUP_REMOVED lines=14> */
.L_x_51:
[----:B------:R-:W-:Y:S05]  /*1050*/  BSYNC.RECONVERGENT B0 ;  /* 0x0000000000007941 */ /* 0x000fea0003800200 */
.L_x_50:
[----:B------:R-:W-:Y:S01]  /*1060*/  HFMA2 R3, -RZ, RZ, 0.96630859375, -0.0022525787353515625 ;  /* 0x3bbb989dff037431 */ /* 0x000fe200000001ff */
[----:B------:R-:W-:Y:S01]  /*1070*/  MOV R16, 0x437c0000 ;  /* 0x437c000000107802 */ /* 0x000fe20000000f00 */
[----:B------:R-:W-:Y:S02]  /*1080*/  UIADD3 UR6, UPT, UPT, UR6, 0x2, URZ ;  /* 0x0000000206067890 */ /* 0x000fe4000fffe0ff */
[----:B------:R-:W-:Y:S02]  /*1090*/  UIADD3 UR8, UPT, UPT, UR8, 0x2, URZ ;  /* 0x0000000208087890 */ /* 0x000fe4000fffe0ff */
[----:B------:R-:W-:Y:S01]  /*10a0*/  UISETP.NE.AND UP1, UPT, UR6, URZ, UPT ;  /* 0x000000ff0600728c */ /* 0x000fe2000bf25270 */
        /* <DEDUP_REMOVED lines=13> */
[----:B------:R-:W-:Y:S06]  /*1180*/  BRA.U UP1, `(.L_x_52) ;  /* 0xfffffff501ac7547 */ /* 0x000fec000b83ffff */
.L_x_45:
[----:B------:R-:W-:Y:S05]  /*1190*/  BRA.U UP0, `(.L_x_53) ;  /* 0xfffffff1004c7547 */ /* 0x000fea000b83ffff */
.L_x_41:
[----:B------:R-:W0:Y:S01]  /*11a0*/  MUFU.RCP R3, R12 ;  /* 0x0000000c00037308 */ /* 0x000e220000001000 */
[----:B------:R-:W-:Y:S07]  /*11b0*/  BSSY.RECONVERGENT B0, `(.L_x_54) ;  /* 0x000000c000007945 */ /* 0x000fee0003800200 */
[----:B------:R-:W1:Y:S01]  /*11c0*/  FCHK P0, R17, R12 ;  /* 0x0000000c11007302 */ /* 0x000e620000000000 */
[----:B0-----:R-:W-:-:S04]  /*11d0*/  FFMA R0, R3, -R12, 1 ;  /* 0x3f80000003007423 */ /* 0x001fc8000000080c */
[----:B------:R-:W-:-:S04]  /*11e0*/  FFMA R0, R3, R0, R3 ;  /* 0x0000000003007223 */ /* 0x000fc80000000003 */
[----:B------:R-:W-:-:S04]  /*11f0*/  FFMA R2, R0, R17, RZ ;  /* 0x0000001100027223 */ /* 0x000fc800000000ff */
[----:B------:R-:W-:-:S04]  /*1200*/  FFMA R3, R2, -R12, R17 ;  /* 0x8000000c02037223 */ /* 0x000fc80000000011 */
[----:B------:R-:W-:Y:S01]  /*1210*/  FFMA R0, R0, R3, R2 ;  /* 0x0000000300007223 */ /* 0x000fe20000000002 */
[----:B-1----:R-:W-:Y:S06]  /*1220*/  @!P0 BRA `(.L_x_55) ;  /* 0x0000000000108947 */ /* 0x002fec0003800000 */
[----:B------:R-:W-:Y:S02]  /*1230*/  MOV R3, R17 ;  /* 0x0000001100037202 */ /* 0x000fe40000000f00 */
[----:B------:R-:W-:Y:S02]  /*1240*/  MOV R0, R12 ;  /* 0x0000000c00007202 */ /* 0x000fe40000000f00 */
[----:B------:R-:W-:-:S07]  /*1250*/  MOV R16, 0x1270 ;  /* 0x0000127000107802 */ /* 0x000fce0000000f00 */
[----:B------:R-:W-:Y:S05]  /*1260*/  CALL.REL.NOINC `($__internal_3_$__cuda_sm3x_div_rn_noftz_f32_slowpath) ;  /* 0x0000000000a07944 */ /* 0x000fea0003c00000 */
.L_x_55:
[----:B------:R-:W-:Y:S05]  /*1270*/  BSYNC.RECONVERGENT B0 ;  /* 0x0000000000007941 */ /* 0x000fea0003800200 */
.L_x_54:
[----:B------:R-:W0:Y:S01]  /*1280*/  LDCU.64 UR4, c[0x0][0x380] ;  /* 0x00007000ff0477ac */ /* 0x000e220008000a00 */
[----:B------:R-:W-:Y:S01]  /*1290*/  F2I.U32.TRUNC.NTZ R3, R0 ;  /* 0x0000000000037305 */ /* 0x000fe2000020f000 */
[----:B------:R-:W-:Y:S07]  /*12a0*/  BSSY.RECONVERGENT B0, `(.L_x_56) ;  /* 0x0000011000007945 */ /* 0x000fee0003800200 */
[----:B------:R-:W1:Y:S01]  /*12b0*/  MUFU.RCP R7, R12 ;  /* 0x0000000c00077308 */ /* 0x000e620000001000 */
[----:B0-----:R-:W-:-:S04]  /*12c0*/  IADD3 R4, P0, PT, R10, UR4, RZ ;  /* 0x000000040a047c10 */ /* 0x001fc8000ff1e0ff */
[----:B------:R-:W-:Y:S01]  /*12d0*/  LEA.HI.X.SX32 R5, R10, UR5, 0x1, P0 ;  /* 0x000000050a057c11 */ /* 0x000fe200080f0eff */
[----:B-1----:R-:W-:-:S04]  /*12e0*/  FFMA R2, R7, -R12, 1 ;  /* 0x3f80000007027423 */ /* 0x002fc8000000080c */
[----:B------:R0:W-:Y:S03]  /*12f0*/  STG.E.U8 desc[UR10][R4.64], R3 ;  /* 0x0000000304007986 */ /* 0x0001e6000c10110a */
[----:B------:R-:W1:Y:S01]  /*1300*/  FCHK P0, R15, R12 ;  /* 0x0000000c0f007302 */ /* 0x000e620000000000 */
[----:B------:R-:W-:-:S04]  /*1310*/  FFMA R0, R7, R2, R7 ;  /* 0x0000000207007223 */ /* 0x000fc80000000007 */
[----:B------:R-:W-:-:S04]  /*1320*/  FFMA R2, R0, R15, RZ ;  /* 0x0000000f00027223 */ /* 0x000fc800000000ff */
[----:B------:R-:W-:-:S04]  /*1330*/  FFMA R7, R2, -R12, R15 ;  /* 0x8000000c02077223 */ /* 0x000fc8000000000f */
[----:B------:R-:W-:Y:S01]  /*1340*/  FFMA R2, R0, R7, R2 ;  /* 0x0000000700027223 */ /* 0x000fe20000000002 */
[----:B01----:R-:W-:Y:S06]  /*1350*/  @!P0 BRA `(.L_x_57) ;  /* 0x0000000000148947 */ /* 0x003fec0003800000 */
[----:B------:R-:W-:Y:S02]  /*1360*/  MOV R3, R15 ;  /* 0x0000000f00037202 */ /* 0x000fe40000000f00 */
[----:B------:R-:W-:Y:S02]  /*1370*/  MOV R0, R12 ;  /* 0x0000000c00007202 */ /* 0x000fe40000000f00 */
[----:B------:R-:W-:-:S07]  /*1380*/  MOV R16, 0x13a0 ;  /* 0x000013a000107802 */ /* 0x000fce0000000f00 */
[----:B------:R-:W-:Y:S05]  /*1390*/  CALL.REL.NOINC `($__internal_3_$__cuda_sm3x_div_rn_noftz_f32_slowpath) ;  /* 0x0000000000547944 */ /* 0x000fea0003c00000 */
[----:B------:R-:W-:-:S07]  /*13a0*/  MOV R2, R0 ;  /* 0x0000000000027202 */ /* 0x000fce0000000f00 */
.L_x_57:
[----:B------:R-:W-:Y:S05]  /*13b0*/  BSYNC.RECONVERGENT B0 ;  /* 0x0000000000007941 */ /* 0x000fea0003800200 */
.L_x_56:
[----:B------:R-:W0:Y:S01]  /*13c0*/  F2I.U32.TRUNC.NTZ R3, R2 ;  /* 0x0000000200037305 */ /* 0x000e22000020f000 */
[----:B------:R-:W-:Y:S07]  /*13d0*/  BSSY.RECONVERGENT B0, `(.L_x_58) ;  /* 0x000000e000007945 */ /* 0x000fee0003800200 */
[----:B------:R-:W1:Y:S01]  /*13e0*/  MUFU.RCP R7, R12 ;  /* 0x0000000c00077308 */ /* 0x000e620000001000 */
[----:B0-----:R0:W-:Y:S07]  /*13f0*/  STG.E.U8 desc[UR10][R4.64+0x1], R3 ;  /* 0x0000010304007986 */ /* 0x0011ee000c10110a */
[----:B------:R-:W2:Y:S01]  /*1400*/  FCHK P0, R13, R12 ;  /* 0x0000000c0d007302 */ /* 0x000ea20000000000 */
[----:B-1----:R-:W-:-:S04]  /*1410*/  FFMA R0, R7, -R12, 1 ;  /* 0x3f80000007007423 */ /* 0x002fc8000000080c */
[----:B------:R-:W-:-:S04]  /*1420*/  FFMA R0, R7, R0, R7 ;  /* 0x0000000007007223 */ /* 0x000fc80000000007 */
[----:B------:R-:W-:-:S04]  /*1430*/  FFMA R6, R0, R13, RZ ;  /* 0x0000000d00067223 */ /* 0x000fc800000000ff */
[----:B------:R-:W-:-:S04]  /*1440*/  FFMA R7, R6, -R12, R13 ;  /* 0x8000000c06077223 */ /* 0x000fc8000000000d */
[----:B------:R-:W-:Y:S01]  /*1450*/  FFMA R0, R0, R7, R6 ;  /* 0x0000000700007223 */ /* 0x000fe20000000006 */
[----:B0-2---:R-:W-:Y:S06]  /*1460*/  @!P0 BRA `(.L_x_59) ;  /* 0x0000000000108947 */ /* 0x005fec0003800000 */
[----:B------:R-:W-:Y:S02]  /*1470*/  MOV R3, R13 ;  /* 0x0000000d00037202 */ /* 0x000fe40000000f00 */
[----:B------:R-:W-:Y:S02]  /*1480*/  MOV R0, R12 ;  /* 0x0000000c00007202 */ /* 0x000fe40000000f00 */
[----:B------:R-:W-:-:S07]  /*1490*/  MOV R16, 0x14b0 ;  /* 0x000014b000107802 */ /* 0x000fce0000000f00 */
[----:B------:R-:W-:Y:S05]  /*14a0*/  CALL.REL.NOINC `($__internal_3_$__cuda_sm3x_div_rn_noftz_f32_slowpath) ;  /* 0x0000000000107944 */ /* 0x000fea0003c00000 */
.L_x_59:
[----:B------:R-:W-:Y:S05]  /*14b0*/  BSYNC.RECONVERGENT B0 ;  /* 0x0000000000007941 */ /* 0x000fea0003800200 */
.L_x_58:
[----:B------:R-:W0:Y:S02]  /*14c0*/  F2I.U32.TRUNC.NTZ R3, R0 ;  /* 0x0000000000037305 */ /* 0x000e24000020f000 */
[----:B0-----:R-:W-:Y:S01]  /*14d0*/  STG.E.U8 desc[UR10][R4.64+0x2], R3 ;  /* 0x0000020304007986 */ /* 0x001fe2000c10110a */
[----:B------:R-:W-:Y:S05]  /*14e0*/  EXIT ;  /* 0x000000000000794d */ /* 0x000fea0003800000 */
        .weak           $__internal_3_$__cuda_sm3x_div_rn_noftz_f32_slowpath
        .type           $__internal_3_$__cuda_sm3x_div_rn_noftz_f32_slowpath,@function
        .size           $__internal_3_$__cuda_sm3x_div_rn_noftz_f32_slowpath,(.L_x_105 - $__internal_3_$__cuda_sm3x_div_rn_noftz_f32_slowpath)
$__internal_3_$__cuda_sm3x_div_rn_noftz_f32_slowpath:
[----:B------:R-:W-:Y:S01]  /*14f0*/  SHF.R.U32.HI R18, RZ, 0x17, R0 ;  /* 0x00000017ff127819 */ /* 0x000fe20000011600 */
[----:B------:R-:W-:Y:S01]  /*1500*/  BSSY.RECONVERGENT B1, `(.L_x_60) ;  /* 0x0000063000017945 */ /* 0x000fe20003800200 */
[----:B------:R-:W-:Y:S02]  /*1510*/  SHF.R.U32.HI R21, RZ, 0x17, R3 ;  /* 0x00000017ff157819 */ /* 0x000fe40000011603 */
[----:B------:R-:W-:Y:S02]  /*1520*/  LOP3.LUT R18, R18, 0xff, RZ, 0xc0, !PT ;  /* 0x000000ff12127812 */ /* 0x000fe400078ec0ff */
[----:B------:R-:W-:Y:S02]  /*1530*/  LOP3.LUT R21, R21, 0xff, RZ, 0xc0, !PT ;  /* 0x000000ff15157812 */ /* 0x000fe400078ec0ff */
[----:B------:R-:W-:Y:S02]  /*1540*/  IADD3 R20, PT, PT, R18, -0x1, RZ ;  /* 0xffffffff12147810 */ /* 0x000fe40007ffe0ff */
[----:B------:R-:W-:-:S02]  /*1550*/  IADD3 R22, PT, PT, R21, -0x1, RZ ;  /* 0xffffffff15167810 */ /* 0x000fc40007ffe0ff */
[----:B------:R-:W-:-:S04]  /*1560*/  ISETP.GT.U32.AND P0, PT, R20, 0xfd, PT ;  /* 0x000000fd1400780c */ /* 0x000fc80003f04070 */
[----:B------:R-:W-:-:S13]  /*1570*/  ISETP.GT.U32.OR P0, PT, R22, 0xfd, P0 ;  /* 0x000000fd1600780c */ /* 0x000fda0000704470 */
[----:B------:R-:W-:Y:S01]  /*1580*/  @!P0 MOV R23, RZ ;  /* 0x000000ff00178202 */ /* 0x000fe20000000f00 */
        /* <DEDUP_REMOVED lines=19> */
[----:B------:R-:W-:Y:S01]  /*16c0*/  @P0 IMAD.MOV.U32 R23, RZ, RZ, RZ ;  /* 0x000000ffff170224 */ /* 0x000fe200078e00ff */
[----:B------:R-:W-:Y:S01]  /*16d0*/  @!P0 MOV R23, 0xffffffc0 ;  /* 0xffffffc000178802 */ /* 0x000fe20000000f00 */
[----:B------:R-:W-:Y:S01]  /*16e0*/  @!P0 FFMA R3, R3, 1.84467440737095516160e+19, RZ ;  /* 0x5f80000003038823 */ /* 0x000fe200000000ff */
[----:B------:R-:W-:Y:S02]  /*16f0*/  @!P1 FFMA R0, R0, 1.84467440737095516160e+19, RZ ;  /* 0x5f80000000009823 */ /* 0x000fe400000000ff */
[----:B------:R-:W-:-:S07]  /*1700*/  @!P1 IADD3 R23, PT, PT, R23, 0x40, RZ ;  /* 0x0000004017179810 */ /* 0x000fce0007ffe0ff */
.L_x_61:
[----:B------:R-:W-:Y:S01]  /*1710*/  LEA R27, R18, 0xc0800000, 0x17 ;  /* 0xc0800000121b7811 */ /* 0x000fe200078eb8ff */
[----:B------:R-:W-:Y:S01]  /*1720*/  BSSY.RECONVERGENT B2, `(.L_x_66) ;  /* 0x0000036000027945 */ /* 0x000fe20003800200 */
[----:B------:R-:W-:Y:S02]  /*1730*/  IADD3 R21, PT, PT, R21, -0x7f, RZ ;  /* 0xffffff8115157810 */ /* 0x000fe40007ffe0ff */
[----:B------:R-:W-:Y:S02]  /*1740*/  IADD3 R20, PT, PT, -R27, R0, RZ ;  /* 0x000000001b147210 */ /* 0x000fe40007ffe1ff */
[C---:B------:R-:W-:Y:S01]  /*1750*/  IADD3 R22, PT, PT, R21.reuse, 0x7f, -R18 ;  /* 0x0000007f15167810 */ /* 0x040fe20007ffe812 */
[----:B------:R-:W-:Y:S01]  /*1760*/  IMAD R3, R21, -0x800000, R3 ;  /* 0xff80000015037824 */ /* 0x000fe200078e0203 */
[----:B------:R-:W0:Y:S01]  /*1770*/  MUFU.RCP R0, R20 ;  /* 0x0000001400007308 */ /* 0x000e220000001000 */
[----:B------:R-:W-:Y:S01]  /*1780*/  FADD.FTZ R27, -R20, -RZ ;  /* 0x800000ff141b7221 */ /* 0x000fe20000010100 */
[----:B------:R-:W-:-:S03]  /*1790*/  IADD3 R23, PT, PT, R22, R23, RZ ;  /* 0x0000001716177210 */ /* 0x000fc60007ffe0ff */
        /* <DEDUP_REMOVED lines=8> */
[----:B------:R-:W-:-:S04]  /*1820*/  LOP3.LUT R22, R22, 0xff, RZ, 0xc0, !PT ;  /* 0x000000ff16167812 */ /* 0x000fc800078ec0ff */
[----:B------:R-:W-:-:S04]  /*1830*/  IADD3 R21, PT, PT, R22, R23, RZ ;  /* 0x0000001716157210 */ /* 0x000fc80007ffe0ff */
[----:B------:R-:W-:-:S04]  /*1840*/  IADD3 R22, PT, PT, R21, -0x1, RZ ;  /* 0xffffffff15167810 */ /* 0x000fc80007ffe0ff */
        /* <DEDUP_REMOVED lines=10> */
[CCC-:B------:R-:W-:Y:S01]  /*18f0*/  FFMA.RP R23, R0.reuse, R3.reuse, R18.reuse ;  /* 0x0000000300177223 */ /* 0x1c0fe20000008012 */
[----:B------:R-:W-:Y:S01]  /*1900*/  FFMA.RM R0, R0, R3, R18 ;  /* 0x0000000300007223 */ /* 0x000fe20000004012 */
[C---:B------:R-:W-:Y:S02]  /*1910*/  IADD3 R3, PT, PT, R21.reuse, 0x20, RZ ;  /* 0x0000002015037810 */ /* 0x040fe40007ffe0ff */
[----:B------:R-:W-:Y:S02]  /*1920*/  LOP3.LUT R18, R22, 0x7fffff, RZ, 0xc0, !PT ;  /* 0x007fffff16127812 */ /* 0x000fe400078ec0ff */
[C---:B------:R-:W-:Y:S02]  /*1930*/  ISETP.NE.AND P2, PT, R21.reuse, RZ, PT ;  /* 0x000000ff1500720c */ /* 0x040fe40003f45270 */
[----:B------:R-:W-:Y:S02]  /*1940*/  LOP3.LUT R18, R18, 0x800000, RZ, 0xfc, !PT ;  /* 0x0080000012127812 */ /* 0x000fe400078efcff */
[----:B------:R-:W-:-:S02]  /*1950*/  ISETP.NE.AND P1, PT, R21, RZ, PT ;  /* 0x000000ff1500720c */ /* 0x000fc40003f25270 */
[----:B------:R-:W-:Y:S02]  /*1960*/  IADD3 R21, PT, PT, -R21, RZ, RZ ;  /* 0x000000ff15157210 */ /* 0x000fe40007ffe1ff */
[----:B------:R-:W-:Y:S02]  /*1970*/  SHF.L.U32 R3, R18, R3, RZ ;  /* 0x0000000312037219 */ /* 0x000fe400000006ff */
[----:B------:R-:W-:Y:S02]  /*1980*/  FSETP.NEU.FTZ.AND P0, PT, R23, R0, PT ;  /* 0x000000001700720b */ /* 0x000fe40003f1d000 */
[----:B------:R-:W-:Y:S02]  /*1990*/  SEL R21, R21, RZ, P2 ;  /* 0x000000ff15157207 */ /* 0x000fe40001000000 */
[----:B------:R-:W-:Y:S02]  /*19a0*/  ISETP.NE.AND P1, PT, R3, RZ, P1 ;  /* 0x000000ff0300720c */ /* 0x000fe40000f25270 */
[----:B------:R-:W-:-:S02]  /*19b0*/  SHF.R.U32.HI R21, RZ, R21, R18 ;  /* 0x00000015ff157219 */ /* 0x000fc40000011612 */
[----:B------:R-:W-:Y:S02]  /*19c0*/  PLOP3.LUT P0, PT, P0, P1, PT, 0xf8, 0x8f ;  /* 0x00000000008f781c */ /* 0x000fe40000703f70 */
[----:B------:R-:W-:Y:S02]  /*19d0*/  SHF.R.U32.HI R3, RZ, 0x1, R21 ;  /* 0x00000001ff037819 */ /* 0x000fe40000011615 */
[----:B------:R-:W-:-:S04]  /*19e0*/  SEL R0, RZ, 0x1, !P0 ;  /* 0x00000001ff007807 */ /* 0x000fc80004000000 */
[----:B------:R-:W-:-:S04]  /*19f0*/  LOP3.LUT R0, R0, 0x1, R3, 0xf8, !PT ;  /* 0x0000000100007812 */ /* 0x000fc800078ef803 */
[----:B------:R-:W-:-:S04]  /*1a00*/  LOP3.LUT R0, R0, R21, RZ, 0xc0, !PT ;  /* 0x0000001500007212 */ /* 0x000fc800078ec0ff */
[----:B------:R-:W-:-:S04]  /*1a10*/  IADD3 R3, PT, PT, R3, R0, RZ ;  /* 0x0000000003037210 */ /* 0x000fc80007ffe0ff */
[----:B------:R-:W-:Y:S01]  /*1a20*/  LOP3.LUT R20, R3, R20, RZ, 0xfc, !PT ;  /* 0x0000001403147212 */ /* 0x000fe200078efcff */
[----:B------:R-:W-:Y:S06]  /*1a30*/  BRA `(.L_x_69) ;  /* 0x0000000000107947 */ /* 0x000fec0003800000 */
.L_x_68:
[----:B------:R-:W-:-:S04]  /*1a40*/  LOP3.LUT R20, R20, 0x80000000, RZ, 0xc0, !PT ;  /* 0x8000000014147812 */ /* 0x000fc800078ec0ff */
[----:B------:R-:W-:Y:S01]  /*1a50*/  LOP3.LUT R20, R20, 0x7f800000, RZ, 0xfc, !PT ;  /* 0x7f80000014147812 */ /* 0x000fe200078efcff */
[----:B------:R-:W-:Y:S06]  /*1a60*/  BRA `(.L_x_69) ;  /* 0x0000000000047947 */ /* 0x000fec0003800000 */
.L_x_67:
[----:B------:R-:W-:-:S07]  /*1a70*/  LEA R20, R23, R20, 0x17 ;  /* 0x0000001417147211 */ /* 0x000fce00078eb8ff */
.L_x_69:
[----:B------:R-:W-:Y:S05]  /*1a80*/  BSYNC.RECONVERGENT B2 ;  /* 0x0000000000027941 */ /* 0x000fea0003800200 */
.L_x_66:
[----:B------:R-:W-:Y:S01]  /*1a90*/  MOV R0, R20 ;  /* 0x0000001400007202 */ /* 0x000fe20000000f00 */
[----:B------:R-:W-:Y:S06]  /*1aa0*/  BRA `(.L_x_70) ;  /* 0x0000000000207947 */ /* 0x000fec0003800000 */
.L_x_65:
[----:B------:R-:W-:-:S04]  /*1ab0*/  LOP3.LUT R0, R0, 0x80000000, R3, 0x48, !PT ;  /* 0x8000000000007812 */ /* 0x000fc800078e4803 */
[----:B------:R-:W-:Y:S01]  /*1ac0*/  LOP3.LUT R0, R0, 0x7f800000, RZ, 0xfc, !PT ;  /* 0x7f80000000007812 */ /* 0x000fe200078efcff */
[----:B------:R-:W-:Y:S06]  /*1ad0*/  BRA `(.L_x_70) ;  /* 0x0000000000147947 */ /* 0x000fec0003800000 */
.L_x_64:
[----:B------:R-:W-:Y:S01]  /*1ae0*/  LOP3.LUT R0, R0, 0x80000000, R3, 0x48, !PT ;  /* 0x8000000000007812 */ /* 0x000fe200078e4803 */
[----:B------:R-:W-:Y:S06]  /*1af0*/  BRA `(.L_x_70) ;  /* 0x00000000000c7947 */ /* 0x000fec0003800000 */
.L_x_63:
[----:B------:R-:W0:Y:S01]  /*1b00*/  MUFU.RSQ R0, -QNAN ;  /* 0xffc0000000007908 */ /* 0x000e220000001400 */
[----:B------:R-:W-:Y:S05]  /*1b10*/  BRA `(.L_x_70) ;  /* 0x0000000000047947 */ /* 0x000fea0003800000 */
.L_x_62:
[----:B------:R-:W-:-:S07]  /*1b20*/  FADD.FTZ R0, R3, R0 ;  /* 0x0000000003007221 */ /* 0x000fce0000010000 */
.L_x_70:
[----:B------:R-:W-:Y:S05]  /*1b30*/  BSYNC.RECONVERGENT B1 ;  /* 0x0000000000017941 */ /* 0x000fea0003800200 */
.L_x_60:
[----:B------:R-:W-:Y:S01]  /*1b40*/  HFMA2 R21, -RZ, RZ, 0, 0 ;  /* 0x00000000ff157431 */ /* 0x000fe200000001ff */
[----:B------:R-:W-:-:S04]  /*1b50*/  MOV R20, R16 ;  /* 0x0000001000147202 */ /* 0x000fc80000000f00 */
[----:B0-----:R-:W-:Y:S05]  /*1b60*/  RET.REL.NODEC R20 `(_Z21bilateralFilterKernelPhPKhiiiff) ;  /* 0xffffffe414247950 */ /* 0x001fea0003c3ffff */
.L_x_71:
        /* <DEDUP_REMOVED lines=9> */
.L_x_105:


//--------------------- .text._Z16motionBlurKernelPhPKhiiif --------------------------
	.section	.text._Z16motionBlurKernelPhPKhiiif,"ax",@progbits
	.align	128
        .global         _Z16motionBlurKernelPhPKhiiif
        .type           _Z16motionBlurKernelPhPKhiiif,@function
        .size           _Z16motionBlurKernelPhPKhiiif,(.L_x_106 - _Z16motionBlurKernelPhPKhiiif)
        .other          _Z16motionBlurKernelPhPKhiiif,@"STO_CUDA_ENTRY STV_DEFAULT"
_Z16motionBlurKernelPhPKhiiif:
.text._Z16motionBlurKernelPhPKhiiif:
        /* <DEDUP_REMOVED lines=13> */
[----:B------:R-:W0:Y:S01]  /*00d0*/  LDC R4, c[0x0][0x39c] ;  /* 0x0000e700ff047b82 */ /* 0x000e220000000800 */
[----:B------:R-:W1:Y:S01]  /*00e0*/  LDCU.64 UR12, c[0x0][0x358] ;  /* 0x00006b00ff0c77ac */ /* 0x000e620008000a00 */
[C---:B0-----:R-:W-:Y:S01]  /*00f0*/  FMUL R0, R4.reuse, 0.63661974668502807617 ;  /* 0x3f22f98304007820 */ /* 0x041fe20000400000 */
[----:B------:R-:W-:-:S04]  /*0100*/  FSETP.GE.AND P0, PT, |R4|, 105615, PT ;  /* 0x47ce47800400780b */ /* 0x000fc80003f06200 */
[----:B------:R-:W-:Y:S01]  /*0110*/  P2R R5, PR, RZ, 0x1 ;  /* 0x00000001ff057803 */ /* 0x000fe20000000000 */
[----:B------:R-:W0:Y:S02]  /*0120*/  F2I.NTZ R0, R0 ;  /* 0x0000000000007305 */ /* 0x000e240000203100 */
[----:B0-----:R-:W-:Y:S01]  /*0130*/  I2FP.F32.S32 R7, R0 ;  /* 0x0000000000077245 */ /* 0x001fe20000201400 */
[----:B------:R-:W-:-:S04]  /*0140*/  IMAD.MOV.U32 R8, RZ, RZ, R0 ;  /* 0x000000ffff087224 */ /* 0x000fc800078e0000 */
[----:B------:R-:W-:-:S04]  /*0150*/  FFMA R6, R7, -1.5707962512969970703, R4 ;  /* 0xbfc90fda07067823 */ /* 0x000fc80000000004 */
[----:B------:R-:W-:-:S04]  /*0160*/  FFMA R6, R7, -7.5497894158615963534e-08, R6 ;  /* 0xb3a2216807067823 */ /* 0x000fc80000000006 */
[----:B------:R-:W-:-:S04]  /*0170*/  FFMA R7, R7, -5.3903029534742383927e-15, R6 ;  /* 0xa7c234c507077823 */ /* 0x000fc80000000006 */
[----:B------:R-:W-:Y:S01]  /*0180*/  IMAD.MOV.U32 R6, RZ, RZ, R7 ;  /* 0x000000ffff067224 */ /* 0x000fe200078e0007 */
[----:B-1----:R-:W-:Y:S06]  /*0190*/  @!P0 BRA `(.L_x_72) ;  /* 0x0000000400748947 */ /* 0x002fec0003800000 */
[----:B------:R-:W-:-:S13]  /*01a0*/  FSETP.NEU.AND P0, PT, |R4|, +INF , PT ;  /* 0x7f8000000400780b */ /* 0x000fda0003f0d200 */
[----:B------:R-:W-:Y:S01]  /*01b0*/  @!P0 FMUL R6, RZ, R4 ;  /* 0x00000004ff068220 */ /* 0x000fe20000400000 */
[----:B------:R-:W-:Y:S01]  /*01c0*/  @!P0 IMAD.MOV.U32 R0, RZ, RZ, RZ ;  /* 0x000000ffff008224 */ /* 0x000fe200078e00ff */
[----:B------:R-:W-:Y:S06]  /*01d0*/  @!P0 BRA `(.L_x_72) ;  /* 0x0000000400648947 */ /* 0x000fec0003800000 */
[----:B------:R-:W-:Y:S01]  /*01e0*/  IMAD.SHL.U32 R5, R4, 0x100, RZ ;  /* 0x0000010004057824 */ /* 0x000fe200078e00ff */
[----:B------:R-:W0:Y:S01]  /*01f0*/  LDCU.64 UR6, c[0x4][URZ] ;  /* 0x01000000ff0677ac */ /* 0x000e220008000a00 */
[----:B------:R-:W-:Y:S02]  /*0200*/  IMAD.MOV.U32 R0, RZ, RZ, RZ ;  /* 0x000000ffff007224 */ /* 0x000fe400078e00ff */
[----:B------:R-:W-:Y:S01]  /*0210*/  IMAD.MOV.U32 R19, RZ, RZ, RZ ;  /* 0x000000ffff137224 */ /* 0x000fe200078e00ff */
[----:B------:R-:W-:Y:S01]  /*0220*/  LOP3.LUT R6, R5, 0x80000000, RZ, 0xfc, !PT ;  /* 0x8000000005067812 */ /* 0x000fe200078efcff */
[----:B------:R-:W-:Y:S01]  /*0230*/  IMAD.MOV.U32 R20, RZ, RZ, RZ ;  /* 0x000000ffff147224 */ /* 0x000fe200078e00ff */
[----:B------:R-:W-:-:S06]  /*0240*/  UMOV UR4, URZ ;  /* 0x000000ff00047c82 */ /* 0x000fcc0008000000 */
.L_x_73:
[----:B0-----:R-:W-:Y:S02]  /*0250*/  IMAD.U32 R12, RZ, RZ, UR6 ;  /* 0x00000006ff0c7e24 */ /* 0x001fe4000f8e00ff */
[----:B------:R-:W-:-:S05]  /*0260*/  IMAD.U32 R13, RZ, RZ, UR7 ;  /* 0x00000007ff0d7e24 */ /* 0x000fca000f8e00ff */
[----:B------:R-:W2:Y:S01]  /*0270*/  LDG.E.CONSTANT R11, desc[UR12][R12.64] ;  /* 0x0000000c0c0b7981 */ /* 0x000ea2000c1e9900 */
[----:B------:R-:W-:Y:S01]  /*0280*/  UIADD3 UR4, UPT, UPT, UR4, 0x1, URZ ;  /* 0x0000000104047890 */ /* 0x000fe2000fffe0ff */
[C---:B------:R-:W-:Y:S01]  /*0290*/  ISETP.EQ.AND P0, PT, R20.reuse, RZ, PT ;  /* 0x000000ff1400720c */ /* 0x040fe20003f02270 */
[----:B------:R-:W-:Y:S01]  /*02a0*/  UIADD3 UR6, UP1, UPT, UR6, 0x4, URZ ;  /* 0x0000000406067890 */ /* 0x000fe2000ff3e0ff */
[C---:B------:R-:W-:Y:S01]  /*02b0*/  ISETP.EQ.AND P1, PT, R20.reuse, 0x4, PT ;  /* 0x000000041400780c */ /* 0x040fe20003f22270 */
[----:B------:R-:W-:Y:S01]  /*02c0*/  UISETP.NE.AND UP0, UPT, UR4, 0x6, UPT ;  /* 0x000000060400788c */ /* 0x000fe2000bf05270 */
[C---:B------:R-:W-:Y:S01]  /*02d0*/  ISETP.EQ.AND P3, PT, R20.reuse, 0xc, PT ;  /* 0x0000000c1400780c */ /* 0x040fe20003f62270 */
[----:B------:R-:W-:Y:S01]  /*02e0*/  UIADD3.X UR7, UPT, UPT, URZ, UR7, URZ, UP1, !UPT ;  /* 0x00000007ff077290 */ /* 0x000fe20008ffe4ff */
[C---:B------:R-:W-:Y:S02]  /*02f0*/  ISETP.EQ.AND P4, PT, R20.reuse, 0x10, PT ;  /* 0x000000101400780c */ /* 0x040fe40003f82270 */
[----:B------:R-:W-:Y:S01]  /*0300*/  ISETP.EQ.AND P5, PT, R20, 0x14, PT ;  /* 0x000000141400780c */ /* 0x000fe20003fa2270 */
[----:B--2---:R-:W-:-:S03]  /*0310*/  IMAD.WIDE.U32 R10, R11, R6, RZ ;  /* 0x000000060b0a7225 */ /* 0x004fc600078e00ff */
[----:B------:R-:W-:-:S05]  /*0320*/  IADD3 R9, P2, PT, R10, R0, RZ ;  /* 0x000000000a097210 */ /* 0x000fca0007f5e0ff */
[----:B------:R-:W-:Y:S01]  /*0330*/  IMAD.X R0, R11, 0x1, R19, P2 ;  /* 0x000000010b007824 */ /* 0x000fe200010e0613 */
[----:B------:R-:W-:Y:S01]  /*0340*/  ISETP.EQ.AND P2, PT, R20, 0x8, PT ;  /* 0x000000081400780c */ /* 0x000fe20003f42270 */
[--C-:B------:R-:W-:Y:S02]  /*0350*/  @P0 IMAD.MOV.U32 R5, RZ, RZ, R9.reuse ;  /* 0x000000ffff050224 */ /* 0x100fe400078e0009 */
[--C-:B------:R-:W-:Y:S02]  /*0360*/  @P1 IMAD.MOV.U32 R15, RZ, RZ, R9.reuse ;  /* 0x000000ffff0f1224 */ /* 0x100fe400078e0009 */
[--C-:B------:R-:W-:Y:S02]  /*0370*/  @P3 IMAD.MOV.U32 R17, RZ, RZ, R9.reuse ;  /* 0x000000ffff113224 */ /* 0x100fe400078e0009 */
[--C-:B------:R-:W-:Y:S02]  /*0380*/  @P4 IMAD.MOV.U32 R18, RZ, RZ, R9.reuse ;  /* 0x000000ffff124224 */ /* 0x100fe400078e0009 */
[----:B------:R-:W-:-:S02]  /*0390*/  @P5 IMAD.MOV.U32 R14, RZ, RZ, R9 ;  /* 0x000000ffff0e5224 */ /* 0x000fc400078e0009 */
[----:B------:R-:W-:Y:S02]  /*03a0*/  VIADD R20, R20, 0x4 ;  /* 0x0000000414147836 */ /* 0x000fe40000000000 */
[----:B------:R-:W-:Y:S01]  /*03b0*/  @P2 IMAD.MOV.U32 R16, RZ, RZ, R9 ;  /* 0x000000ffff102224 */ /* 0x000fe200078e0009 */
[----:B------:R-:W-:Y:S06]  /*03c0*/  BRA.U UP0, `(.L_x_73) ;  /* 0xfffffffd00a07547 */ /* 0x000fec000b83ffff */
[----:B------:R-:W-:-:S04]  /*03d0*/  SHF.R.U32.HI R6, RZ, 0x17, R4 ;  /* 0x00000017ff067819 */ /* 0x000fc80000011604 */
[C---:B------:R-:W-:Y:S02]  /*03e0*/  LOP3.LUT R9, R6.reuse, 0xe0, RZ, 0xc0, !PT ;  /* 0x000000e006097812 */ /* 0x040fe400078ec0ff */
[----:B------:R-:W-:-:S03]  /*03f0*/  LOP3.LUT P6, RZ, R6, 0x1f, RZ, 0xc0, !PT ;  /* 0x0000001f06ff7812 */ /* 0x000fc600078cc0ff */
[----:B------:R-:W-:-:S05]  /*0400*/  VIADD R9, R9, 0xffffff80 ;  /* 0xffffff8009097836 */ /* 0x000fca0000000000 */
[----:B------:R-:W-:-:S05]  /*0410*/  SHF.R.U32.HI R9, RZ, 0x5, R9 ;  /* 0x00000005ff097819 */ /* 0x000fca0000011609 */
[----:B------:R-:W-:-:S05]  /*0420*/  IMAD.U32 R12, R9, -0x4, RZ ;  /* 0xfffffffc090c7824 */ /* 0x000fca00078e00ff */
[C---:B------:R-:W-:Y:S02]  /*0430*/  ISETP.EQ.AND P3, PT, R12.reuse, -0x18, PT ;  /* 0xffffffe80c00780c */ /* 0x040fe40003f62270 */
[C---:B------:R-:W-:Y:S02]  /*0440*/  ISETP.EQ.AND P4, PT, R12.reuse, -0x14, PT ;  /* 0xffffffec0c00780c */ /* 0x040fe40003f82270 */
[C---:B------:R-:W-:Y:S02]  /*0450*/  ISETP.EQ.AND P0, PT, R12.reuse, -0x10, PT ;  /* 0xfffffff00c00780c */ /* 0x040fe40003f02270 */
[C---:B------:R-:W-:Y:S02]  /*0460*/  ISETP.EQ.AND P1, PT, R12.reuse, -0xc, PT ;  /* 0xfffffff40c00780c */ /* 0x040fe40003f22270 */
[C---:B------:R-:W-:Y:S02]  /*0470*/  ISETP.EQ.AND P2, PT, R12.reuse, -0x8, PT ;  /* 0xfffffff80c00780c */ /* 0x040fe40003f42270 */
[----:B------:R-:W-:-:S03]  /*0480*/  ISETP.EQ.AND P5, PT, R12, 0x4, PT ;  /* 0x000000040c00780c */ /* 0x000fc60003fa2270 */
[--C-:B------:R-:W-:Y:S01]  /*0490*/  @P3 IMAD.MOV.U32 R9, RZ, RZ, R5.reuse ;  /* 0x000000ffff093224 */ /* 0x100fe200078e0005 */
[C---:B------:R-:W-:Y:S01]  /*04a0*/  ISETP.EQ.AND P3, PT, R12.reuse, -0x4, PT ;  /* 0xfffffffc0c00780c */ /* 0x040fe20003f62270 */
[----:B------:R-:W-:Y:S02]  /*04b0*/  @P4 IMAD.MOV.U32 R10, RZ, RZ, R5 ;  /* 0x000000ffff0a4224 */ /* 0x000fe400078e0005 */
[--C-:B------:R-:W-:Y:S01]  /*04c0*/  @P4 IMAD.MOV.U32 R9, RZ, RZ, R15.reuse ;  /* 0x000000ffff094224 */ /* 0x100fe200078e000f */
[----:B------:R-:W-:Y:S01]  /*04d0*/  ISETP.EQ.AND P4, PT, R12, RZ, PT ;  /* 0x000000ff0c00720c */ /* 0x000fe20003f82270 */
[----:B------:R-:W-:Y:S02]  /*04e0*/  @P0 IMAD.MOV.U32 R10, RZ, RZ, R15 ;  /* 0x000000ffff0a0224 */ /* 0x000fe400078e000f */
[--C-:B------:R-:W-:Y:S02]  /*04f0*/  @P0 IMAD.MOV.U32 R9, RZ, RZ, R16.reuse ;  /* 0x000000ffff090224 */ /* 0x100fe400078e0010 */
[----:B------:R-:W-:Y:S01]  /*0500*/  @P1 IMAD.MOV.U32 R10, RZ, RZ, R16 ;  /* 0x000000ffff0a1224 */ /* 0x000fe200078e0010 */
[----:B------:R-:W-:Y:S01]  /*0510*/  @P2 MOV R10, R17 ;  /* 0x00000011000a2202 */ /* 0x000fe20000000f00 */
[----:B------:R-:W-:-:S02]  /*0520*/  @P1 IMAD.MOV.U32 R9, RZ, RZ, R17 ;  /* 0x000000ffff091224 */ /* 0x000fc400078e0011 */
[--C-:B------:R-:W-:Y:S02]  /*0530*/  @P2 IMAD.MOV.U32 R9, RZ, RZ, R18.reuse ;  /* 0x000000ffff092224 */ /* 0x100fe400078e0012 */
[----:B------:R-:W-:Y:S02]  /*0540*/  @P3 IMAD.MOV.U32 R10, RZ, RZ, R18 ;  /* 0x000000ffff0a3224 */ /* 0x000fe400078e0012 */
[--C-:B------:R-:W-:Y:S02]  /*0550*/  @P3 IMAD.MOV.U32 R9, RZ, RZ, R14.reuse ;  /* 0x000000ffff093224 */ /* 0x100fe400078e000e */
[----:B------:R-:W-:Y:S02]  /*0560*/  @P4 IMAD.MOV.U32 R10, RZ, RZ, R14 ;  /* 0x000000ffff0a4224 */ /* 0x000fe400078e000e */
[--C-:B------:R-:W-:Y:S02]  /*0570*/  @P4 IMAD.MOV.U32 R9, RZ, RZ, R0.reuse ;  /* 0x000000ffff094224 */ /* 0x100fe400078e0000 */
[----:B------:R-:W-:Y:S01]  /*0580*/  @P5 IMAD.MOV.U32 R10, RZ, RZ, R0 ;  /* 0x000000ffff0a5224 */ /* 0x000fe200078e0000 */
[----:B------:R-:W-:Y:S06]  /*0590*/  @!P6 BRA `(.L_x_74) ;  /* 0x00000000002ce947 */ /* 0x000fec0003800000 */
[----:B------:R-:W-:Y:S01]  /*05a0*/  @P0 IMAD.MOV.U32 R11, RZ, RZ, R5 ;  /* 0x000000ffff0b0224 */ /* 0x000fe200078e0005 */
[----:B------:R-:W-:Y:S01]  /*05b0*/  ISETP.EQ.AND P0, PT, R12, 0x8, PT ;  /* 0x000000080c00780c */ /* 0x000fe20003f02270 */
[----:B------:R-:W-:Y:S01]  /*05c0*/  @P1 IMAD.MOV.U32 R11, RZ, RZ, R15 ;  /* 0x000000ffff0b1224 */ /* 0x000fe200078e000f */
[----:B------:R-:W-:Y:S01]  /*05d0*/  LOP3.LUT R6, R6, 0x1f, RZ, 0xc0, !PT ;  /* 0x0000001f06067812 */ /* 0x000fe200078ec0ff */
[----:B------:R-:W-:Y:S02]  /*05e0*/  @P2 IMAD.MOV.U32 R11, RZ, RZ, R16 ;  /* 0x000000ffff0b2224 */ /* 0x000fe400078e0010 */
[----:B------:R-:W-:Y:S01]  /*05f0*/  @P3 IMAD.MOV.U32 R11, RZ, RZ, R17 ;  /* 0x000000ffff0b3224 */ /* 0x000fe200078e0011 */
[----:B------:R-:W-:Y:S01]  /*0600*/  SHF.L.W.U32.HI R9, R10, R6, R9 ;  /* 0x000000060a097219 */ /* 0x000fe20000010e09 */
[----:B------:R-:W-:Y:S02]  /*0610*/  @P4 IMAD.MOV.U32 R11, RZ, RZ, R18 ;  /* 0x000000ffff0b4224 */ /* 0x000fe400078e0012 */
[----:B------:R-:W-:-:S04]  /*0620*/  @P5 IMAD.MOV.U32 R11, RZ, RZ, R14 ;  /* 0x000000ffff0b5224 */ /* 0x000fc800078e000e */
[----:B------:R-:W-:-:S05]  /*0630*/  @P0 IMAD.MOV.U32 R11, RZ, RZ, R0 ;  /* 0x000000ffff0b0224 */ /* 0x000fca00078e0000 */
[----:B------:R-:W-:-:S07]  /*0640*/  SHF.L.W.U32.HI R10, R11, R6, R10 ;  /* 0x000000060b0a7219 */ /* 0x000fce0000010e0a */
.L_x_74:
[C---:B------:R-:W-:Y:S01]  /*0650*/  SHF.L.W.U32.HI R19, R10.reuse, 0x2, R9 ;  /* 0x000000020a137819 */ /* 0x040fe20000010e09 */
[----:B------:R-:W-:Y:S01]  /*0660*/  IMAD.SHL.U32 R10, R10, 0x4, RZ ;  /* 0x000000040a0a7824 */ /* 0x000fe200078e00ff */
[----:B------:R-:W-:Y:S01]  /*0670*/  UMOV UR4, 0x54442d19 ;  /* 0x54442d1900047882 */ /* 0x000fe20000000000 */
[----:B------:R-:W-:Y:S01]  /*0680*/  UMOV UR5, 0x3bf921fb ;  /* 0x3bf921fb00057882 */ /* 0x000fe20000000000 */
[----:B------:R-:W-:Y:S02]  /*0690*/  SHF.R.S32.HI R0, RZ, 0x1f, R19 ;  /* 0x0000001fff007819 */ /* 0x000fe40000011413 */
[----:B------:R-:W-:Y:S02]  /*06a0*/  ISETP.GE.AND P0, PT, R4, RZ, PT ;  /* 0x000000ff0400720c */ /* 0x000fe40003f06270 */
[C---:B------:R-:W-:Y:S02]  /*06b0*/  LOP3.LUT R10, R0.reuse, R10, RZ, 0x3c, !PT ;  /* 0x0000000a000a7212 */ /* 0x040fe400078e3cff */
[----:B------:R-:W-:-:S02]  /*06c0*/  LOP3.LUT R11, R0, R19, RZ, 0x3c, !PT ;  /* 0x00000013000b7212 */ /* 0x000fc400078e3cff */
[----:B------:R-:W-:Y:S02]  /*06d0*/  SHF.R.U32.HI R0, RZ, 0x1e, R9 ;  /* 0x0000001eff007819 */ /* 0x000fe40000011609 */
[C---:B------:R-:W-:Y:S02]  /*06e0*/  LOP3.LUT R6, R19.reuse, R4, RZ, 0x3c, !PT ;  /* 0x0000000413067212 */ /* 0x040fe400078e3cff */
[----:B------:R-:W0:Y:S01]  /*06f0*/  I2F.F64.S64 R10, R10 ;  /* 0x0000000a000a7312 */ /* 0x000e220000301c00 */
[----:B------:R-:W-:Y:S02]  /*0700*/  LEA.HI R0, R19, R0, RZ, 0x1 ;  /* 0x0000000013007211 */ /* 0x000fe400078f08ff */
[----:B------:R-:W-:-:S03]  /*0710*/  ISETP.GE.AND P1, PT, R6, RZ, PT ;  /* 0x000000ff0600720c */ /* 0x000fc60003f26270 */
[----:B------:R-:W-:-:S04]  /*0720*/  IMAD.MOV R6, RZ, RZ, -R0 ;  /* 0x000000ffff067224 */ /* 0x000fc800078e0a00 */
[----:B------:R-:W-:Y:S01]  /*0730*/  @!P0 IMAD.MOV.U32 R0, RZ, RZ, R6 ;  /* 0x000000ffff008224 */ /* 0x000fe200078e0006 */
[----:B0-----:R-:W-:-:S10]  /*0740*/  DMUL R12, R10, UR4 ;  /* 0x000000040a0c7c28 */ /* 0x001fd40008000000 */
[----:B------:R-:W0:Y:S02]  /*0750*/  F2F.F32.F64 R12, R12 ;  /* 0x0000000c000c7310 */ /* 0x000e240000301000 */
[----:B0-----:R-:W-:-:S07]  /*0760*/  FSEL R6, -R12, R12, !P1 ;  /* 0x0000000c0c067208 */ /* 0x001fce0004800100 */
.L_x_72:
[----:B------:R-:W-:Y:S02]  /*0770*/  IMAD.MOV.U32 R9, RZ, RZ, 0x37cbac00 ;  /* 0x37cbac00ff097424 */ /* 0x000fe400078e00ff */
[----:B------:R-:W-:Y:S01]  /*0780*/  FMUL R10, R6, R6 ;  /* 0x00000006060a7220 */ /* 0x000fe20000400000 */
[----:B------:R-:W-:Y:S01]  /*0790*/  LOP3.LUT R12, R0, 0x1, RZ, 0xc0, !PT ;  /* 0x00000001000c7812 */ /* 0x000fe200078ec0ff */
[----:B------:R-:W-:Y:S01]  /*07a0*/  IMAD.MOV.U32 R13, RZ, RZ, 0x3c0885e4 ;  /* 0x3c0885e4ff0d7424 */ /* 0x000fe200078e00ff */
[----:B------:R-:W-:Y:S01]  /*07b0*/  FSETP.GE.AND P2, PT, |R4|, 105615, PT ;  /* 0x47ce47800400780b */ /* 0x000fe20003f46200 */
[----:B------:R-:W-:Y:S01]  /*07c0*/  FFMA R11, R10, R9, -0.0013887860113754868507 ;  /* 0xbab607ed0a0b7423 */ /* 0x000fe20000000009 */
[----:B------:R-:W-:Y:S01]  /*07d0*/  ISETP.NE.U32.AND P0, PT, R12, 0x1, PT ;  /* 0x000000010c00780c */ /* 0x000fe20003f05070 */
[----:B------:R-:W-:Y:S01]  /*07e0*/  VIADD R0, R0, 0x1 ;  /* 0x0000000100007836 */ /* 0x000fe20000000000 */
[----:B------:R-:W-:Y:S02]  /*07f0*/  MOV R12, 0x3e2aaaa8 ;  /* 0x3e2aaaa8000c7802 */ /* 0x000fe40000000f00 */
[----:B------:R-:W-:-:S02]  /*0800*/  FSEL R11, R11, -0.00019574658654164522886, P0 ;  /* 0xb94d41530b0b7808 */ /* 0x000fc40000000000 */
[----:B------:R-:W-:Y:S02]  /*0810*/  FSEL R13, R13, 0.041666727513074874878, !P0 ;  /* 0x3d2aaabb0d0d7808 */ /* 0x000fe40004000000 */
[----:B------:R-:W-:Y:S02]  /*0820*/  LOP3.LUT P1, RZ, R0, 0x2, RZ, 0xc0, !PT ;  /* 0x0000000200ff7812 */ /* 0x000fe4000782c0ff */
[----:B------:R-:W-:Y:S01]  /*0830*/  FSEL R0, R6, 1, !P0 ;  /* 0x3f80000006007808 */ /* 0x000fe20004000000 */
[----:B------:R-:W-:Y:S01]  /*0840*/  FFMA R13, R10, R11, R13 ;  /* 0x0000000b0a0d7223 */ /* 0x000fe2000000000d */
[----:B------:R-:W-:-:S03]  /*0850*/  FSEL R6, -R12, -0.4999999701976776123, !P0 ;  /* 0xbeffffff0c067808 */ /* 0x000fc60004000100 */
[C---:B------:R-:W-:Y:S02]  /*0860*/  FFMA R11, R10.reuse, R0, RZ ;  /* 0x000000000a0b7223 */ /* 0x040fe400000000ff */
[----:B------:R-:W-:-:S04]  /*0870*/  FFMA R6, R10, R13, R6 ;  /* 0x0000000d0a067223 */ /* 0x000fc80000000006 */
[----:B------:R-:W-:-:S04]  /*0880*/  FFMA R6, R11, R6, R0 ;  /* 0x000000060b067223 */ /* 0x000fc80000000000 */
[----:B------:R-:W-:Y:S01]  /*0890*/  @P1 FADD R6, RZ, -R6 ;  /* 0x80000006ff061221 */ /* 0x000fe20000000000 */
[----:B------:R-:W-:Y:S06]  /*08a0*/  @!P2 BRA `(.L_x_75) ;  /* 0x000000040070a947 */ /* 0x000fec0003800000 */
        /* <DEDUP_REMOVED lines=11> */
.L_x_76:
        /* <DEDUP_REMOVED lines=11> */
[----:B------:R-:W-:-:S02]  /*0a10*/  ISETP.EQ.AND P4, PT, R8, 0x10, PT ;  /* 0x000000100800780c */ /* 0x000fc40003f82270 */
[C---:B------:R-:W-:Y:S01]  /*0a20*/  ISETP.EQ.AND P5, PT, R8.reuse, 0x14, PT ;  /* 0x000000140800780c */ /* 0x040fe20003fa2270 */
[----:B------:R-:W-:Y:S02]  /*0a30*/  VIADD R8, R8, 0x4 ;  /* 0x0000000408087836 */ /* 0x000fe40000000000 */
[----:B--2---:R-:W-:-:S03]  /*0a40*/  IMAD.WIDE.U32 R10, R10, R21, RZ ;  /* 0x000000150a0a7225 */ /* 0x004fc600078e00ff */
[----:B------:R-:W-:-:S05]  /*0a50*/  IADD3 R0, P6, PT, R10, R7, RZ ;  /* 0x000000070a007210 */ /* 0x000fca0007fde0ff */
[----:B------:R-:W-:Y:S02]  /*0a60*/  IMAD.X R7, R11, 0x1, R19, P6 ;  /* 0x000000010b077824 */ /* 0x000fe400030e0613 */
[--C-:B------:R-:W-:Y:S02]  /*0a70*/  @P0 IMAD.MOV.U32 R5, RZ, RZ, R0.reuse ;  /* 0x000000ffff050224 */ /* 0x100fe400078e0000 */
[--C-:B------:R-:W-:Y:S02]  /*0a80*/  @P1 IMAD.MOV.U32 R15, RZ, RZ, R0.reuse ;  /* 0x000000ffff0f1224 */ /* 0x100fe400078e0000 */
[--C-:B------:R-:W-:Y:S02]  /*0a90*/  @P2 IMAD.MOV.U32 R16, RZ, RZ, R0.reuse ;  /* 0x000000ffff102224 */ /* 0x100fe400078e0000 */
[--C-:B------:R-:W-:Y:S02]  /*0aa0*/  @P3 IMAD.MOV.U32 R17, RZ, RZ, R0.reuse ;  /* 0x000000ffff113224 */ /* 0x100fe400078e0000 */
[----:B------:R-:W-:-:S02]  /*0ab0*/  @P4 IMAD.MOV.U32 R18, RZ, RZ, R0 ;  /* 0x000000ffff124224 */ /* 0x000fc400078e0000 */
        /* <DEDUP_REMOVED lines=13> */
[----:B------:R-:W-:-:S03]  /*0b90*/  ISETP.EQ.AND P5, PT, R11, RZ, PT ;  /* 0x000000ff0b00720c */ /* 0x000fc60003fa2270 */
[--C-:B------:R-:W-:Y:S01]  /*0ba0*/  @P3 IMAD.MOV.U32 R0, RZ, RZ, R5.reuse ;  /* 0x000000ffff003224 */ /* 0x100fe200078e0005 */
[C---:B------:R-:W-:Y:S01]  /*0bb0*/  ISETP.EQ.AND P3, PT, R11.reuse, -0x4, PT ;  /* 0xfffffffc0b00780c */ /* 0x040fe20003f62270 */
[----:B------:R-:W-:Y:S01]  /*0bc0*/  @P4 IMAD.MOV.U32 R8, RZ, RZ, R5 ;  /* 0x000000ffff084224 */ /* 0x000fe200078e0005 */
[----:B------:R-:W-:Y:S01]  /*0bd0*/  @P4 MOV R0, R15 ;  /* 0x0000000f00004202 */ /* 0x000fe20000000f00 */
[----:B------:R-:W-:Y:S01]  /*0be0*/  @P2 IMAD.MOV.U32 R8, RZ, RZ, R15 ;  /* 0x000000ffff082224 */ /* 0x000fe200078e000f */
[----:B------:R-:W-:Y:S01]  /*0bf0*/  ISETP.EQ.AND P4, PT, R11, 0x4, PT ;  /* 0x000000040b00780c */ /* 0x000fe20003f82270 */
[--C-:B------:R-:W-:Y:S02]  /*0c00*/  @P2 IMAD.MOV.U32 R0, RZ, RZ, R16.reuse ;  /* 0x000000ffff002224 */ /* 0x100fe400078e0010 */
[----:B------:R-:W-:Y:S02]  /*0c10*/  @P1 IMAD.MOV.U32 R8, RZ, RZ, R16 ;  /* 0x000000ffff081224 */ /* 0x000fe400078e0010 */
[----:B------:R-:W-:-:S02]  /*0c20*/  @P1 IMAD.MOV.U32 R0, RZ, RZ, R17 ;  /* 0x000000ffff001224 */ /* 0x000fc400078e0011 */
[----:B------:R-:W-:Y:S02]  /*0c30*/  @P0 IMAD.MOV.U32 R8, RZ, RZ, R17 ;  /* 0x000000ffff080224 */ /* 0x000fe400078e0011 */
[--C-:B------:R-:W-:Y:S02]  /*0c40*/  @P0 IMAD.MOV.U32 R0, RZ, RZ, R18.reuse ;  /* 0x000000ffff000224 */ /* 0x100fe400078e0012 */
[----:B------:R-:W-:Y:S02]  /*0c50*/  @P3 IMAD.MOV.U32 R8, RZ, RZ, R18 ;  /* 0x000000ffff083224 */ /* 0x000fe400078e0012 */
[--C-:B------:R-:W-:Y:S02]  /*0c60*/  @P3 IMAD.MOV.U32 R0, RZ, RZ, R14.reuse ;  /* 0x000000ffff003224 */ /* 0x100fe400078e000e */
[----:B------:R-:W-:Y:S02]  /*0c70*/  @P5 IMAD.MOV.U32 R8, RZ, RZ, R14 ;  /* 0x000000ffff085224 */ /* 0x000fe400078e000e */
[----:B------:R-:W-:-:S02]  /*0c80*/  @P5 IMAD.MOV.U32 R0, RZ, RZ, R7 ;  /* 0x000000ffff005224 */ /* 0x000fc400078e0007 */
[----:B------:R-:W-:Y:S01]  /*0c90*/  @P4 IMAD.MOV.U32 R8, RZ, RZ, R7 ;  /* 0x000000ffff084224 */ /* 0x000fe200078e0007 */
[----:B------:R-:W-:Y:S06]  /*0ca0*/  @!P6 BRA `(.L_x_77) ;  /* 0x000000000028e947 */ /* 0x000fec0003800000 */
[----:B------:R-:W-:Y:S02]  /*0cb0*/  @P1 IMAD.MOV.U32 R5, RZ, RZ, R15 ;  /* 0x000000ffff051224 */ /* 0x000fe400078e000f */
[----:B------:R-:W-:Y:S01]  /*0cc0*/  @P0 IMAD.MOV.U32 R5, RZ, RZ, R16 ;  /* 0x000000ffff050224 */ /* 0x000fe200078e0010 */
[----:B------:R-:W-:Y:S01]  /*0cd0*/  ISETP.EQ.AND P0, PT, R11, 0x8, PT ;  /* 0x000000080b00780c */ /* 0x000fe20003f02270 */
[----:B------:R-:W-:Y:S01]  /*0ce0*/  @P3 IMAD.MOV.U32 R5, RZ, RZ, R17 ;  /* 0x000000ffff053224 */ /* 0x000fe200078e0011 */
[----:B------:R-:W-:Y:S01]  /*0cf0*/  LOP3.LUT R11, R10, 0x1f, RZ, 0xc0, !PT ;  /* 0x0000001f0a0b7812 */ /* 0x000fe200078ec0ff */
[----:B------:R-:W-:Y:S02]  /*0d00*/  @P5 IMAD.MOV.U32 R5, RZ, RZ, R18 ;  /* 0x000000ffff055224 */ /* 0x000fe400078e0012 */
[----:B------:R-:W-:Y:S01]  /*0d10*/  @P4 IMAD.MOV.U32 R5, RZ, RZ, R14 ;  /* 0x000000ffff054224 */ /* 0x000fe200078e000e */
[----:B------:R-:W-:-:S07]  /*0d20*/  SHF.L.W.U32.HI R0, R8, R11, R0 ;  /* 0x0000000b08007219 */ /* 0x000fce0000010e00 */
[----:B------:R-:W-:-:S05]  /*0d30*/  @P0 IMAD.MOV.U32 R5, RZ, RZ, R7 ;  /* 0x000000ffff050224 */ /* 0x000fca00078e0007 */
[----:B------:R-:W-:-:S07]  /*0d40*/  SHF.L.W.U32.HI R8, R5, R11, R8 ;  /* 0x0000000b05087219 */ /* 0x000fce0000010e08 */
.L_x_77:
[C-C-:B------:R-:W-:Y:S01]  /*0d50*/  SHF.L.W.U32.HI R5, R8.reuse, 0x2, R0.reuse ;  /* 0x0000000208057819 */ /* 0x140fe20000010e00 */
[----:B------:R-:W-:Y:S01]  /*0d60*/  IMAD.SHL.U32 R8, R8, 0x4, RZ ;  /* 0x0000000408087824 */ /* 0x000fe200078e00ff */
[----:B------:R-:W-:Y:S01]  /*0d70*/  UMOV UR4, 0x54442d19 ;  /* 0x54442d1900047882 */ /* 0x000fe20000000000 */
[----:B------:R-:W-:Y:S01]  /*0d80*/  UMOV UR5, 0x3bf921fb ;  /* 0x3bf921fb00057882 */ /* 0x000fe20000000000 */
[----:B------:R-:W-:Y:S02]  /*0d90*/  SHF.R.S32.HI R7, RZ, 0x1f, R5 ;  /* 0x0000001fff077819 */ /* 0x000fe40000011405 */
[----:B------:R-:W-:Y:S02]  /*0da0*/  SHF.R.U32.HI R0, RZ, 0x1e, R0 ;  /* 0x0000001eff007819 */ /* 0x000fe40000011600 */
[C---:B------:R-:W-:Y:S02]  /*0db0*/  LOP3.LUT R12, R7.reuse, R8, RZ, 0x3c, !PT ;  /* 0x00000008070c7212 */ /* 0x040fe400078e3cff */
[----:B------:R-:W-:-:S02]  /*0dc0*/  LOP3.LUT R13, R7, R5, RZ, 0x3c, !PT ;  /* 0x00000005070d7212 */ /* 0x000fc400078e3cff */
[----:B------:R-:W-:Y:S02]  /*0dd0*/  ISETP.GE.AND P1, PT, R4, RZ, PT ;  /* 0x000000ff0400720c */ /* 0x000fe40003f26270 */
[----:B------:R-:W0:Y:S01]  /*0de0*/  I2F.F64.S64 R10, R12 ;  /* 0x0000000c000a7312 */ /* 0x000e220000301c00 */
[C---:B------:R-:W-:Y:S02]  /*0df0*/  LEA.HI R8, R5.reuse, R0, RZ, 0x1 ;  /* 0x0000000005087211 */ /* 0x040fe400078f08ff */
[----:B------:R-:W-:-:S03]  /*0e00*/  LOP3.LUT R4, R5, R4, RZ, 0x3c, !PT ;  /* 0x0000000405047212 */ /* 0x000fc600078e3cff */
[----:B------:R-:W-:Y:S01]  /*0e10*/  IMAD.MOV R0, RZ, RZ, -R8 ;  /* 0x000000ffff007224 */ /* 0x000fe200078e0a08 */
[----:B------:R-:W-:-:S04]  /*0e20*/  ISETP.GE.AND P0, PT, R4, RZ, PT ;  /* 0x000000ff0400720c */ /* 0x000fc80003f06270 */
[----:B------:R-:W-:Y:S01]  /*0e30*/  @!P1 MOV R8, R0 ;  /* 0x0000000000089202 */ /* 0x000fe20000000f00 */
[----:B0-----:R-:W-:-:S10]  /*0e40*/  DMUL R10, R10, UR4 ;  /* 0x000000040a0a7c28 */ /* 0x001fd40008000000 */
[----:B------:R-:W0:Y:S02]  /*0e50*/  F2F.F32.F64 R10, R10 ;  /* 0x0000000a000a7310 */ /* 0x000e240000301000 */
[----:B0-----:R-:W-:-:S07]  /*0e60*/  FSEL R7, -R10, R10, !P0 ;  /* 0x0000000a0a077208 */ /* 0x001fce0004000100 */
.L_x_75:
[----:B------:R-:W0:Y:S01]  /*0e70*/  LDCU UR7, c[0x0][0x398] ;  /* 0x00007300ff0777ac */ /* 0x000e220008000800 */
[----:B------:R-:W-:Y:S01]  /*0e80*/  FMUL R4, R7, R7 ;  /* 0x0000000707047220 */ /* 0x000fe20000400000 */
[C---:B------:R-:W-:Y:S01]  /*0e90*/  LOP3.LUT R0, R8.reuse, 0x1, RZ, 0xc0, !PT ;  /* 0x0000000108007812 */ /* 0x040fe200078ec0ff */
[----:B------:R-:W-:Y:S01]  /*0ea0*/  IMAD.MOV.U32 R5, RZ, RZ, 0x3d2aaabb ;  /* 0x3d2aaabbff057424 */ /* 0x000fe200078e00ff */
[----:B------:R-:W-:Y:S01]  /*0eb0*/  LOP3.LUT P1, RZ, R8, 0x2, RZ, 0xc0, !PT ;  /* 0x0000000208ff7812 */ /* 0x000fe2000782c0ff */
[----:B------:R-:W-:Y:S01]  /*0ec0*/  FFMA R9, R4, R9, -0.0013887860113754868507 ;  /* 0xbab607ed04097423 */ /* 0x000fe20000000009 */
[----:B------:R-:W-:Y:S01]  /*0ed0*/  ISETP.NE.U32.AND P0, PT, R0, 0x1, PT ;  /* 0x000000010000780c */ /* 0x000fe20003f05070 */
[----:B------:R-:W-:Y:S01]  /*0ee0*/  IMAD.MOV.U32 R0, RZ, RZ, 0x3effffff ;  /* 0x3effffffff007424 */ /* 0x000fe200078e00ff */
[----:B------:R-:W-:Y:S02]  /*0ef0*/  CS2R R10, SRZ ;  /* 0x00000000000a7805 */ /* 0x000fe4000001ff00 */
[----:B------:R-:W-:-:S02]  /*0f00*/  FSEL R9, R9, -0.00019574658654164522886, !P0 ;  /* 0xb94d415309097808 */ /* 0x000fc40004000000 */
[----:B------:R-:W-:-:S05]  /*0f10*/  FSEL R5, R5, 0.0083327032625675201416, !P0 ;  /* 0x3c0885e405057808 */ /* 0x000fca0004000000 */
[----:B------:R-:W-:Y:S01]  /*0f20*/  FFMA R5, R4, R9, R5 ;  /* 0x0000000904057223 */ /* 0x000fe20000000005 */
[----:B0-----:R-:W-:Y:S01]  /*0f30*/  ULEA.HI UR4, UR7, UR7, URZ, 0x1 ;  /* 0x0000000707047291 */ /* 0x001fe2000f8f08ff */
[----:B------:R-:W-:Y:S02]  /*0f40*/  FSEL R9, -R0, -0.16666662693023681641, !P0 ;  /* 0xbe2aaaa800097808 */ /* 0x000fe40004000100 */
[----:B------:R-:W-:Y:S01]  /*0f50*/  FSEL R0, R7, 1, P0 ;  /* 0x3f80000007007808 */ /* 0x000fe20000000000 */
[----:B------:R-:W-:Y:S01]  /*0f60*/  USHF.R.S32.HI UR4, URZ, 0x1, UR4 ;  /* 0x00000001ff047899 */ /* 0x000fe20008011404 */
[----:B------:R-:W-:Y:S02]  /*0f70*/  IMAD.MOV.U32 R7, RZ, RZ, RZ ;  /* 0x000000ffff077224 */ /* 0x000fe400078e00ff */
[C---:B------:R-:W-:Y:S01]  /*0f80*/  FFMA R9, R4.reuse, R5, R9 ;  /* 0x0000000504097223 */ /* 0x040fe20000000009 */
[----:B------:R-:W-:Y:S01]  /*0f90*/  UIADD3 UR5, UPT, UPT, -UR4, URZ, URZ ;  /* 0x000000ff04057290 */ /* 0x000fe2000fffe1ff */
[----:B------:R-:W-:-:S03]  /*0fa0*/  FFMA R5, R4, R0, RZ ;  /* 0x0000000004057223 */ /* 0x000fc600000000ff */
[----:B------:R-:W-:Y:S01]  /*0fb0*/  UISETP.GE.AND UP0, UPT, UR4, UR5, UPT ;  /* 0x000000050400728c */ /* 0x000fe2000bf06270 */
[----:B------:R-:W-:-:S04]  /*0fc0*/  FFMA R0, R5, R9, R0 ;  /* 0x0000000905007223 */ /* 0x000fc80000000000 */
[----:B------:R-:W-:-:S04]  /*0fd0*/  @P1 FADD R0, RZ, -R0 ;  /* 0x80000000ff001221 */ /* 0x000fc80000000000 */
[----:B------:R-:W-:Y:S05]  /*0fe0*/  BRA.U !UP0, `(.L_x_78) ;  /* 0x0000000908e47547 */ /* 0x000fea000b800000 */
[----:B------:R-:W-:Y:S01]  /*0ff0*/  UIADD3 UR4, UPT, UPT, UR4, -UR5, URZ ;  /* 0x8000000504047290 */ /* 0x000fe2000fffe0ff */
[----:B------:R-:W-:Y:S01]  /*1000*/  IMAD.MOV.U32 R7, RZ, RZ, RZ ;  /* 0x000000ffff077224 */ /* 0x000fe200078e00ff */
[----:B------:R-:W-:Y:S01]  /*1010*/  CS2R R10, SRZ ;  /* 0x00000000000a7805 */ /* 0x000fe2000001ff00 */
[----:B------:R-:W-:Y:S02]  /*1020*/  UIADD3 UR9, UPT, UPT, UR14, -0x1, URZ ;  /* 0xffffffff0e097890 */ /* 0x000fe4000fffe0ff */
[----:B------:R-:W-:Y:S02]  /*1030*/  UISETP.GE.U32.AND UP1, UPT, UR4, 0x3, UPT ;  /* 0x000000030400788c */ /* 0x000fe4000bf26070 */
[----:B------:R-:W-:Y:S02]  /*1040*/  UIADD3 UR8, UPT, UPT, UR4, 0x1, URZ ;  /* 0x0000000104087890 */ /* 0x000fe4000fffe0ff */
[----:B------:R-:W-:Y:S02]  /*1050*/  UIADD3 UR4, UPT, UPT, UR15, -0x1, URZ ;  /* 0xffffffff0f047890 */ /* 0x000fe4000fffe0ff */
[----:B------:R-:W-:-:S04]  /*1060*/  ULOP3.LUT UR11, UR8, 0x3, URZ, 0xc0, !UPT ;  /* 0x00000003080b7892 */ /* 0x000fc8000f8ec0ff */
[----:B------:R-:W-:Y:S01]  /*1070*/  UISETP.NE.AND UP0, UPT, UR11, URZ, UPT ;  /* 0x000000ff0b00728c */ /* 0x000fe2000bf05270 */
[----:B------:R-:W-:Y:S10]  /*1080*/  BRA.U !UP1, `(.L_x_79) ;  /* 0x00000005098c7547 */ /* 0x000ff4000b800000 */
[----:B------:R-:W-:Y:S01]  /*1090*/  ULOP3.LUT UR6, UR8, 0xfffffffc, URZ, 0xc0, !UPT ;  /* 0xfffffffc08067892 */ /* 0x000fe2000f8ec0ff */
[----:B------:R-:W-:Y:S01]  /*10a0*/  IMAD.MOV.U32 R7, RZ, RZ, RZ ;  /* 0x000000ffff077224 */ /* 0x000fe200078e00ff */
[----:B------:R-:W0:Y:S02]  /*10b0*/  LDCU.64 UR16, c[0x0][0x388] ;  /* 0x00007100ff1077ac */ /* 0x000e240008000a00 */
[----:B------:R-:W-:-:S12]  /*10c0*/  UIADD3 UR6, UPT, UPT, -UR6, URZ, URZ ;  /* 0x000000ff06067290 */ /* 0x000fd8000fffe1ff */
.L_x_80:
[----:B------:R-:W-:Y:S02]  /*10d0*/  UIADD3 UR10, UPT, UPT, UR5, 0x1, URZ ;  /* 0x00000001050a7890 */ /* 0x000fe4000fffe0ff */
[----:B------:R-:W-:-:S04]  /*10e0*/  I2FP.F32.S32 R5, UR5 ;  /* 0x0000000500057c45 */ /* 0x000fc80008201400 */
[----:B------:R-:W-:Y:S01]  /*10f0*/  I2FP.F32.S32 R9, UR10 ;  /* 0x0000000a00097c45 */ /* 0x000fe20008201400 */
[----:B------:R-:W-:Y:S01]  /*1100*/  UIADD3 UR10, UPT, UPT, UR5, 0x2, URZ ;  /* 0x00000002050a7890 */ /* 0x000fe2000fffe0ff */
[-C--:B------:R-:W-:Y:S01]  /*1110*/  FMUL R4, R6, R5.reuse ;  /* 0x0000000506047220 */ /* 0x080fe20000400000 */
[----:B------:R-:W-:Y:S02]  /*1120*/  FMUL R5, R0, R5 ;  /* 0x0000000500057220 */ /* 0x000fe40000400000 */
[-C--:B------:R-:W-:Y:S01]  /*1130*/  FMUL R12, R6, R9.reuse ;  /* 0x00000009060c7220 */ /* 0x080fe20000400000 */
[----:B------:R-:W-:Y:S01]  /*1140*/  FMUL R9, R0, R9 ;  /* 0x0000000900097220 */ /* 0x000fe20000400000 */
[----:B------:R-:W-:Y:S01]  /*1150*/  I2FP.F32.S32 R13, UR10 ;  /* 0x0000000a000d7c45 */ /* 0x000fe20008201400 */
[----:B------:R-:W-:Y:S01]  /*1160*/  UIADD3 UR10, UPT, UPT, UR5, 0x3, URZ ;  /* 0x00000003050a7890 */ /* 0x000fe2000fffe0ff */
[----:B------:R1:W2:Y:S05]  /*1170*/  F2I.TRUNC.NTZ R8, R4 ;  /* 0x0000000400087305 */ /* 0x0002aa000020f100 */
[----:B------:R-:W-:-:S03]  /*1180*/  I2FP.F32.S32 R15, UR10 ;  /* 0x0000000a000f7c45 */ /* 0x000fc60008201400 */
[----:B------:R-:W3:Y:S01]  /*1190*/  F2I.TRUNC.NTZ R5, R5 ;  /* 0x0000000500057305 */ /* 0x000ee2000020f100 */
[-C--:B-1----:R-:W-:Y:S01]  /*11a0*/  FMUL R4, R6, R13.reuse ;  /* 0x0000000d06047220 */ /* 0x082fe20000400000 */
[C---:B------:R-:W-:Y:S01]  /*11b0*/  FMUL R13, R0.reuse, R13 ;  /* 0x0000000d000d7220 */ /* 0x040fe20000400000 */
[-C--:B------:R-:W-:Y:S01]  /*11c0*/  FMUL R16, R0, R15.reuse ;  /* 0x0000000f00107220 */ /* 0x080fe20000400000 */
[----:B------:R-:W-:Y:S01]  /*11d0*/  FMUL R15, R6, R15 ;  /* 0x0000000f060f7220 */ /* 0x000fe20000400000 */
[----:B--2---:R-:W-:-:S03]  /*11e0*/  VIADDMNMX R8, R8, R3, RZ, !PT ;  /* 0x0000000308087246 */ /* 0x004fc600078001ff */
[----:B------:R-:W1:Y:S01]  /*11f0*/  F2I.TRUNC.NTZ R12, R12 ;  /* 0x0000000c000c7305 */ /* 0x000e62000020f100 */
[----:B------:R-:W-:Y:S02]  /*1200*/  VIMNMX R8, PT, PT, R8, UR9, PT ;  /* 0x0000000908087c48 */ /* 0x000fe4000bfe0100 */
[----:B---3--:R-:W-:-:S05]  /*1210*/  VIADDMNMX R5, R5, R2, RZ, !PT ;  /* 0x0000000205057246 */ /* 0x008fca00078001ff */
[----:B------:R-:W2:Y:S01]  /*1220*/  F2I.TRUNC.NTZ R9, R9 ;  /* 0x0000000900097305 */ /* 0x000ea2000020f100 */
[----:B------:R-:W-:Y:S02]  /*1230*/  VIMNMX.U32 R5, PT, PT, R5, UR4, PT ;  /* 0x0000000405057c48 */ /* 0x000fe4000bfe0000 */
[----:B-1----:R-:W-:-:S05]  /*1240*/  VIADDMNMX R12, R12, R3, RZ, !PT ;  /* 0x000000030c0c7246 */ /* 0x002fca00078001ff */
[----:B------:R-:W1:Y:S01]  /*1250*/  F2I.TRUNC.NTZ R4, R4 ;  /* 0x0000000400047305 */ /* 0x000e62000020f100 */
[----:B------:R-:W-:Y:S01]  /*1260*/  IMAD R5, R5, UR14, R8 ;  /* 0x0000000e05057c24 */ /* 0x000fe2000f8e0208 */
[----:B------:R-:W-:-:S03]  /*1270*/  VIMNMX R12, PT, PT, R12, UR9, PT ;  /* 0x000000090c0c7c48 */ /* 0x000fc6000bfe0100 */
[----:B------:R-:W-:Y:S01]  /*1280*/  IMAD R5, R5, 0x3, RZ ;  /* 0x0000000305057824 */ /* 0x000fe200078e02ff */
[-C--:B--2---:R-:W-:Y:S02]  /*1290*/  VIADDMNMX R9, R9, R2.reuse, RZ, !PT ;  /* 0x0000000209097246 */ /* 0x084fe400078001ff */
[----:B------:R-:W2:Y:S02]  /*12a0*/  F2I.TRUNC.NTZ R13, R13 ;  /* 0x0000000d000d7305 */ /* 0x000ea4000020f100 */
[----:B0-----:R-:W-:Y:S02]  /*12b0*/  IADD3 R18, P0, PT, R5, UR16, RZ ;  /* 0x0000001005127c10 */ /* 0x001fe4000ff1e0ff */
[----:B------:R-:W-:Y:S02]  /*12c0*/  VIMNMX.U32 R9, PT, PT, R9, UR4, PT ;  /* 0x0000000409097c48 */ /* 0x000fe4000bfe0000 */
[----:B------:R-:W-:Y:S02]  /*12d0*/  LEA.HI.X.SX32 R19, R5, UR17, 0x1, P0 ;  /* 0x0000001105137c11 */ /* 0x000fe400080f0eff */
[----:B------:R-:W0:Y:S01]  /*12e0*/  F2I.TRUNC.NTZ R17, R16 ;  /* 0x0000001000117305 */ /* 0x000e22000020f100 */
[----:B-1----:R-:W-:Y:S01]  /*12f0*/  VIADDMNMX R4, R4, R3, RZ, !PT ;  /* 0x0000000304047246 */ /* 0x002fe200078001ff */
[----:B------:R-:W-:Y:S01]  /*1300*/  IMAD R9, R9, UR14, R12 ;  /* 0x0000000e09097c24 */ /* 0x000fe2000f8e020c */
[----:B------:R-:W3:Y:S02]  /*1310*/  LDG.E.U8 R23, desc[UR12][R18.64] ;  /* 0x0000000c12177981 */ /* 0x000ee4000c1e1100 */
[----:B------:R-:W-:Y:S01]  /*1320*/  VIMNMX R4, PT, PT, R4, UR9, PT ;  /* 0x0000000904047c48 */ /* 0x000fe2000bfe0100 */
[----:B------:R-:W-:Y:S01]  /*1330*/  IMAD R9, R9, 0x3, RZ ;  /* 0x0000000309097824 */ /* 0x000fe200078e02ff */
[----:B--2---:R-:W-:Y:S01]  /*1340*/  VIADDMNMX R13, R13, R2, RZ, !PT ;  /* 0x000000020d0d7246 */ /* 0x004fe200078001ff */
[----:B------:R-:W1:Y:S01]  /*1350*/  F2I.TRUNC.NTZ R14, R15 ;  /* 0x0000000f000e7305 */ /* 0x000e62000020f100 */
[----:B------:R-:W2:Y:S02]  /*1360*/  LDG.E.U8 R22, desc[UR12][R18.64+0x1] ;  /* 0x0000010c12167981 */ /* 0x000ea4000c1e1100 */
[----:B------:R-:W-:-:S02]  /*1370*/  VIMNMX.U32 R13, PT, PT, R13, UR4, PT ;  /* 0x000000040d0d7c48 */ /* 0x000fc4000bfe0000 */
[----:B------:R-:W-:Y:S01]  /*1380*/  IADD3 R12, P0, PT, R9, UR16, RZ ;  /* 0x00000010090c7c10 */ /* 0x000fe2000ff1e0ff */
[----:B------:R-:W4:Y:S01]  /*1390*/  LDG.E.U8 R24, desc[UR12][R18.64+0x2] ;  /* 0x0000020c12187981 */ /* 0x000f22000c1e1100 */
[----:B0-----:R-:W-:Y:S01]  /*13a0*/  VIADDMNMX R17, R17, R2, RZ, !PT ;  /* 0x0000000211117246 */ /* 0x001fe200078001ff */
[----:B------:R-:W-:Y:S01]  /*13b0*/  IMAD R4, R13, UR14, R4 ;  /* 0x0000000e0d047c24 */ /* 0x000fe2000f8e0204 */
[----:B------:R-:W-:Y:S02]  /*13c0*/  LEA.HI.X.SX32 R13, R9, UR17, 0x1, P0 ;  /* 0x00000011090d7c11 */ /* 0x000fe400080f0eff */
[----:B------:R-:W-:Y:S01]  /*13d0*/  VIMNMX.U32 R17, PT, PT, R17, UR4, PT ;  /* 0x0000000411117c48 */ /* 0x000fe2000bfe0000 */
[----:B------:R-:W-:Y:S02]  /*13e0*/  IMAD R4, R4, 0x3, RZ ;  /* 0x0000000304047824 */ /* 0x000fe400078e02ff */
[----:B------:R-:W5:Y:S01]  /*13f0*/  LDG.E.U8 R25, desc[UR12][R12.64] ;  /* 0x0000000c0c197981 */ /* 0x000f62000c1e1100 */
[----:B-1----:R-:W-:-:S04]  /*1400*/  VIADDMNMX R14, R14, R3, RZ, !PT ;  /* 0x000000030e0e7246 */ /* 0x002fc800078001ff */
[----:B------:R-:W-:-:S05]  /*1410*/  VIMNMX R14, PT, PT, R14, UR9, PT ;  /* 0x000000090e0e7c48 */ /* 0x000fca000bfe0100 */
[----:B------:R-:W-:Y:S01]  /*1420*/  IMAD R14, R17, UR14, R14 ;  /* 0x0000000e110e7c24 */ /* 0x000fe2000f8e020e */
[----:B------:R-:W-:Y:S01]  /*1430*/  IADD3 R8, P0, PT, R4, UR16, RZ ;  /* 0x0000001004087c10 */ /* 0x000fe2000ff1e0ff */
[----:B------:R-:W5:Y:S02]  /*1440*/  LDG.E.U8 R17, desc[UR12][R12.64+0x2] ;  /* 0x0000020c0c117981 */ /* 0x000f64000c1e1100 */
[----:B------:R-:W-:Y:S01]  /*1450*/  IMAD R5, R14, 0x3, RZ ;  /* 0x000000030e057824 */ /* 0x000fe200078e02ff */
[----:B------:R-:W-:Y:S01]  /*1460*/  LEA.HI.X.SX32 R9, R4, UR17, 0x1, P0 ;  /* 0x0000001104097c11 */ /* 0x000fe200080f0eff */
[----:B------:R-:W5:Y:S03]  /*1470*/  LDG.E.U8 R14, desc[UR12][R12.64+0x1] ;  /* 0x0000010c0c0e7981 */ /* 0x000f66000c1e1100 */
[C---:B------:R-:W-:Y:S01]  /*1480*/  IADD3 R4, P0, PT, R5.reuse, UR16, RZ ;  /* 0x0000001005047c10 */ /* 0x040fe2000ff1e0ff */
[----:B------:R-:W5:Y:S03]  /*1490*/  LDG.E.U8 R15, desc[UR12][R8.64] ;  /* 0x0000000c080f7981 */ /* 0x000f66000c1e1100 */
[----:B------:R-:W-:Y:S01]  /*14a0*/  LEA.HI.X.SX32 R5, R5, UR17, 0x1, P0 ;  /* 0x0000001105057c11 */ /* 0x000fe200080f0eff */
[----:B------:R-:W5:Y:S04]  /*14b0*/  LDG.E.U8 R16, desc[UR12][R8.64+0x1] ;  /* 0x0000010c08107981 */ /* 0x000f68000c1e1100 */
[----:B------:R-:W5:Y:S04]  /*14c0*/  LDG.E.U8 R20, desc[UR12][R8.64+0x2] ;  /* 0x0000020c08147981 */ /* 0x000f68000c1e1100 */
[----:B------:R-:W5:Y:S04]  /*14d0*/  LDG.E.U8 R19, desc[UR12][R4.64] ;  /* 0x0000000c04137981 */ /* 0x000f68000c1e1100 */
[----:B------:R-:W5:Y:S04]  /*14e0*/  LDG.E.U8 R18, desc[UR12][R4.64+0x1] ;  /* 0x0000010c04127981 */ /* 0x000f68000c1e1100 */
[----:B------:R0:W5:Y:S01]  /*14f0*/  LDG.E.U8 R21, desc[UR12][R4.64+0x2] ;  /* 0x0000020c04157981 */ /* 0x000162000c1e1100 */
[----:B------:R-:W-:-:S04]  /*1500*/  UIADD3 UR6, UPT, UPT, UR6, 0x4, URZ ;  /* 0x0000000406067890 */ /* 0x000fc8000fffe0ff */
[----:B------:R-:W-:Y:S02]  /*1510*/  UISETP.NE.AND UP1, UPT, UR6, URZ, UPT ;  /* 0x000000ff0600728c */ /* 0x000fe4000bf25270 */
[----:B------:R-:W-:Y:S01]  /*1520*/  UIADD3 UR5, UPT, UPT, UR5, 0x4, URZ ;  /* 0x0000000405057890 */ /* 0x000fe2000fffe0ff */
[----:B---3--:R-:W-:Y:S02]  /*1530*/  I2FP.F32.U32 R26, R23 ;  /* 0x00000017001a7245 */ /* 0x008fe40000201000 */
[----:B--2---:R-:W-:Y:S02]  /*1540*/  I2FP.F32.U32 R23, R22 ;  /* 0x0000001600177245 */ /* 0x004fe40000201000 */
[----:B----4-:R-:W-:Y:S01]  /*1550*/  I2FP.F32.U32 R24, R24 ;  /* 0x0000001800187245 */ /* 0x010fe20000201000 */
[----:B------:R-:W-:Y:S02]  /*1560*/  FADD R26, R26, R7 ;  /* 0x000000071a1a7221 */ /* 0x000fe40000000000 */
[----:B------:R-:W-:-:S02]  /*1570*/  FADD R23, R23, R10 ;  /* 0x0000000a17177221 */ /* 0x000fc40000000000 */
[----:B------:R-:W-:Y:S01]  /*1580*/  FADD R24, R24, R11 ;  /* 0x0000000b18187221 */ /* 0x000fe20000000000 */
[----:B-----5:R-:W-:-:S05]  /*1590*/  I2FP.F32.U32 R25, R25 ;  /* 0x0000001900197245 */ /* 0x020fca0000201000 */
[----:B------:R-:W-:Y:S01]  /*15a0*/  FADD R25, R26, R25 ;  /* 0x000000191a197221 */ /* 0x000fe20000000000 */
[----:B------:R-:W-:Y:S02]  /*15b0*/  I2FP.F32.U32 R17, R17 ;  /* 0x0000001100117245 */ /* 0x000fe40000201000 */
[----:B------:R-:W-:-:S03]  /*15c0*/  I2FP.F32.U32 R14, R14 ;  /* 0x0000000e000e7245 */ /* 0x000fc60000201000 */
[----:B------:R-:W-:Y:S01]  /*15d0*/  FADD R17, R24, R17 ;  /* 0x0000001118117221 */ /* 0x000fe20000000000 */
[----:B0-----:R-:W-:Y:S01]  /*15e0*/  I2FP.F32.U32 R4, R15 ;  /* 0x0000000f00047245 */ /* 0x001fe20000201000 */
[----:B------:R-:W-:Y:S01]  /*15f0*/  FADD R14, R23, R14 ;  /* 0x0000000e170e7221 */ /* 0x000fe20000000000 */
[----:B------:R-:W-:Y:S02]  /*1600*/  I2FP.F32.U32 R5, R16 ;  /* 0x0000001000057245 */ /* 0x000fe40000201000 */
[----:B------:R-:W-:Y:S01]  /*1610*/  I2FP.F32.U32 R20, R20 ;  /* 0x0000001400147245 */ /* 0x000fe20000201000 */
[----:B------:R-:W-:Y:S02]  /*1620*/  FADD R4, R25, R4 ;  /* 0x0000000419047221 */ /* 0x000fe40000000000 */
[----:B------:R-:W-:Y:S01]  /*1630*/  FADD R5, R14, R5 ;  /* 0x000000050e057221 */ /* 0x000fe20000000000 */
[----:B------:R-:W-:Y:S01]  /*1640*/  I2FP.F32.U32 R19, R19 ;  /* 0x0000001300137245 */ /* 0x000fe20000201000 */
[----:B------:R-:W-:Y:S01]  /*1650*/  FADD R17, R17, R20 ;  /* 0x0000001411117221 */ /* 0x000fe20000000000 */
[----:B------:R-:W-:-:S02]  /*1660*/  I2FP.F32.U32 R18, R18 ;  /* 0x0000001200127245 */ /* 0x000fc40000201000 */
[----:B------:R-:W-:Y:S01]  /*1670*/  I2FP.F32.U32 R8, R21 ;  /* 0x0000001500087245 */ /* 0x000fe20000201000 */
[----:B------:R-:W-:Y:S02]  /*1680*/  FADD R7, R4, R19 ;  /* 0x0000001304077221 */ /* 0x000fe40000000000 */
[----:B------:R-:W-:Y:S02]  /*1690*/  FADD R10, R5, R18 ;  /* 0x00000012050a7221 */ /* 0x000fe40000000000 */
[----:B------:R-:W-:Y:S01]  /*16a0*/  FADD R11, R17, R8 ;  /* 0x00000008110b7221 */ /* 0x000fe20000000000 */
[----:B------:R-:W-:Y:S06]  /*16b0*/  BRA.U UP1, `(.L_x_80) ;  /* 0xfffffff901847547 */ /* 0x000fec000b83ffff */
.L_x_79:
[----:B------:R-:W-:Y:S05]  /*16c0*/  BRA.U !UP0, `(.L_x_78) ;  /* 0x00000005082c7547 */ /* 0x000fea000b800000 */
[----:B------:R-:W-:Y:S02]  /*16d0*/  UISETP.NE.AND UP0, UPT, UR11, 0x1, UPT ;  /* 0x000000010b00788c */ /* 0x000fe4000bf05270 */
[----:B------:R-:W-:-:S04]  /*16e0*/  ULOP3.LUT UR6, UR8, 0x1, URZ, 0xc0, !UPT ;  /* 0x0000000108067892 */ /* 0x000fc8000f8ec0ff */
[----:B------:R-:W-:-:S03]  /*16f0*/  UISETP.NE.U32.AND UP1, UPT, UR6, 0x1, UPT ;  /* 0x000000010600788c */ /* 0x000fc6000bf25070 */
[----:B------:R-:W-:Y:S08]  /*1700*/  BRA.U !UP0, `(.L_x_81) ;  /* 0x0000000108bc7547 */ /* 0x000ff0000b800000 */
[----:B------:R-:W-:Y:S01]  /*1710*/  I2FP.F32.S32 R5, UR5 ;  /* 0x0000000500057c45 */ /* 0x000fe20008201400 */
[----:B------:R-:W-:Y:S01]  /*1720*/  UIADD3 UR6, UPT, UPT, UR5, 0x1, URZ ;  /* 0x0000000105067890 */ /* 0x000fe2000fffe0ff */
[----:B------:R-:W0:Y:S03]  /*1730*/  LDCU.64 UR10, c[0x0][0x388] ;  /* 0x00007100ff0a77ac */ /* 0x000e260008000a00 */
[-C--:B------:R-:W-:Y:S01]  /*1740*/  FMUL R4, R6, R5.reuse ;  /* 0x0000000506047220 */ /* 0x080fe20000400000 */
[----:B------:R-:W-:Y:S01]  /*1750*/  FMUL R5, R0, R5 ;  /* 0x0000000500057220 */ /* 0x000fe20000400000 */
[----:B------:R-:W-:-:S04]  /*1760*/  I2FP.F32.S32 R9, UR6 ;  /* 0x0000000600097c45 */ /* 0x000fc80008201400 */
[----:B------:R-:W1:Y:S01]  /*1770*/  F2I.TRUNC.NTZ R4, R4 ;  /* 0x0000000400047305 */ /* 0x000e62000020f100 */
[-C--:B------:R-:W-:Y:S01]  /*1780*/  FMUL R13, R0, R9.reuse ;  /* 0x00000009000d7220 */ /* 0x080fe20000400000 */
[----:B------:R-:W-:-:S06]  /*1790*/  FMUL R12, R6, R9 ;  /* 0x00000009060c7220 */ /* 0x000fcc0000400000 */
[----:B------:R-:W2:Y:S01]  /*17a0*/  F2I.TRUNC.NTZ R5, R5 ;  /* 0x0000000500057305 */ /* 0x000ea2000020f100 */
[----:B-1----:R-:W-:-:S07]  /*17b0*/  VIADDMNMX R8, R4, R3, RZ, !PT ;  /* 0x0000000304087246 */ /* 0x002fce00078001ff */
[----:B------:R-:W1:Y:S01]  /*17c0*/  F2I.TRUNC.NTZ R13, R13 ;  /* 0x0000000d000d7305 */ /* 0x000e62000020f100 */
[----:B------:R-:W-:Y:S02]  /*17d0*/  VIMNMX R8, PT, PT, R8, UR9, PT ;  /* 0x0000000908087c48 */ /* 0x000fe4000bfe0100 */
[----:B--2---:R-:W-:-:S05]  /*17e0*/  VIADDMNMX R9, R5, R2, RZ, !PT ;  /* 0x0000000205097246 */ /* 0x004fca00078001ff */
[----:B------:R-:W2:Y:S01]  /*17f0*/  F2I.TRUNC.NTZ R12, R12 ;  /* 0x0000000c000c7305 */ /* 0x000ea2000020f100 */
[----:B------:R-:W-:Y:S02]  /*1800*/  VIMNMX.U32 R9, PT, PT, R9, UR4, PT ;  /* 0x0000000409097c48 */ /* 0x000fe4000bfe0000 */
[----:B-1----:R-:W-:-:S03]  /*1810*/  VIADDMNMX R14, R13, R2, RZ, !PT ;  /* 0x000000020d0e7246 */ /* 0x002fc600078001ff */
[----:B------:R-:W-:Y:S01]  /*1820*/  IMAD R8, R9, UR14, R8 ;  /* 0x0000000e09087c24 */ /* 0x000fe2000f8e0208 */
[----:B------:R-:W-:Y:S02]  /*1830*/  VIMNMX.U32 R14, PT, PT, R14, UR4, PT ;  /* 0x000000040e0e7c48 */ /* 0x000fe4000bfe0000 */
[----:B--2---:R-:W-:-:S04]  /*1840*/  VIADDMNMX R4, R12, R3, RZ, !PT ;  /* 0x000000030c047246 */ /* 0x004fc800078001ff */
[----:B------:R-:W-:Y:S01]  /*1850*/  VIMNMX R5, PT, PT, R4, UR9, PT ;  /* 0x0000000904057c48 */ /* 0x000fe2000bfe0100 */
[----:B------:R-:W-:-:S04]  /*1860*/  IMAD R4, R8, 0x3, RZ ;  /* 0x0000000308047824 */ /* 0x000fc800078e02ff */
[----:B------:R-:W-:Y:S01]  /*1870*/  IMAD R5, R14, UR14, R5 ;  /* 0x0000000e0e057c24 */ /* 0x000fe2000f8e0205 */
[----:B0-----:R-:W-:-:S03]  /*1880*/  IADD3 R8, P0, PT, R4, UR10, RZ ;  /* 0x0000000a04087c10 */ /* 0x001fc6000ff1e0ff */
[----:B------:R-:W-:Y:S01]  /*1890*/  IMAD R5, R5, 0x3, RZ ;  /* 0x0000000305057824 */ /* 0x000fe200078e02ff */
[----:B------:R-:W-:-:S04]  /*18a0*/  LEA.HI.X.SX32 R9, R4, UR11, 0x1, P0 ;  /* 0x0000000b04097c11 */ /* 0x000fc800080f0eff */
[C---:B------:R-:W-:Y:S01]  /*18b0*/  IADD3 R4, P0, PT, R5.reuse, UR10, RZ ;  /* 0x0000000a05047c10 */ /* 0x040fe2000ff1e0ff */
[----:B------:R-:W2:Y:S03]  /*18c0*/  LDG.E.U8 R12, desc[UR12][R8.64] ;  /* 0x0000000c080c7981 */ /* 0x000ea6000c1e1100 */
[----:B------:R-:W-:Y:S01]  /*18d0*/  LEA.HI.X.SX32 R5, R5, UR11, 0x1, P0 ;  /* 0x0000000b05057c11 */ /* 0x000fe200080f0eff */
[----:B------:R-:W3:Y:S04]  /*18e0*/  LDG.E.U8 R13, desc[UR12][R8.64+0x1] ;  /* 0x0000010c080d7981 */ /* 0x000ee8000c1e1100 */
[----:B------:R-:W4:Y:S04]  /*18f0*/  LDG.E.U8 R14, desc[UR12][R8.64+0x2] ;  /* 0x0000020c080e7981 */ /* 0x000f28000c1e1100 */
[----:B------:R-:W5:Y:S04]  /*1900*/  LDG.E.U8 R15, desc[UR12][R4.64] ;  /* 0x0000000c040f7981 */ /* 0x000f68000c1e1100 */
[----:B------:R-:W5:Y:S04]  /*1910*/  LDG.E.U8 R16, desc[UR12][R4.64+0x1] ;  /* 0x0000010c04107981 */ /* 0x000f68000c1e1100 */
[----:B------:R-:W5:Y:S01]  /*1920*/  LDG.E.U8 R17, desc[UR12][R4.64+0x2] ;  /* 0x0000020c04117981 */ /* 0x000f62000c1e1100 */
[----:B------:R-:W-:Y:S01]  /*1930*/  UIADD3 UR5, UPT, UPT, UR5, 0x2, URZ ;  /* 0x0000000205057890 */ /* 0x000fe2000fffe0ff */
[----:B--2---:R-:W-:-:S02]  /*1940*/  I2FP.F32.U32 R12, R12 ;  /* 0x0000000c000c7245 */ /* 0x004fc40000201000 */
[----:B---3--:R-:W-:-:S03]  /*1950*/  I2FP.F32.U32 R13, R13 ;  /* 0x0000000d000d7245 */ /* 0x008fc60000201000 */
[----:B------:R-:W-:Y:S01]  /*1960*/  FADD R7, R7, R12 ;  /* 0x0000000c07077221 */ /* 0x000fe20000000000 */
[----:B----4-:R-:W-:Y:S01]  /*1970*/  I2FP.F32.U32 R14, R14 ;  /* 0x0000000e000e7245 */ /* 0x010fe20000201000 */
[----:B------:R-:W-:Y:S01]  /*1980*/  FADD R10, R10, R13 ;  /* 0x0000000d0a0a7221 */ /* 0x000fe20000000000 */
[----:B-----5:R-:W-:-:S03]  /*1990*/  I2FP.F32.U32 R12, R15 ;  /* 0x0000000f000c7245 */ /* 0x020fc60000201000 */
[----:B------:R-:W-:Y:S01]  /*19a0*/  FADD R11, R11, R14 ;  /* 0x0000000e0b0b7221 */ /* 0x000fe20000000000 */
[----:B------:R-:W-:Y:S01]  /*19b0*/  I2FP.F32.U32 R9, R16 ;  /* 0x0000001000097245 */ /* 0x000fe20000201000 */
[----:B------:R-:W-:Y:S01]  /*19c0*/  FADD R7, R7, R12 ;  /* 0x0000000c07077221 */ /* 0x000fe20000000000 */
[----:B------:R-:W-:-:S03]  /*19d0*/  I2FP.F32.U32 R8, R17 ;  /* 0x0000001100087245 */ /* 0x000fc60000201000 */
[----:B------:R-:W-:Y:S02]  /*19e0*/  FADD R10, R10, R9 ;  /* 0x000000090a0a7221 */ /* 0x000fe40000000000 */
[----:B------:R-:W-:-:S07]  /*19f0*/  FADD R11, R11, R8 ;  /* 0x000000080b0b7221 */ /* 0x000fce0000000000 */
.L_x_81:
[----:B------:R-:W-:Y:S05]  /*1a00*/  BRA.U UP1, `(.L_x_78) ;  /* 0x00000001015c7547 */ /* 0x000fea000b800000 */
[----:B------:R-:W-:Y:S01]  /*1a10*/  I2FP.F32.S32 R5, UR5 ;  /* 0x0000000500057c45 */ /* 0x000fe20008201400 */
[----:B------:R-:W0:Y:S04]  /*1a20*/  LDCU.64 UR10, c[0x0][0x388] ;  /* 0x00007100ff0a77ac */ /* 0x000e280008000a00 */
[-C--:B------:R-:W-:Y:S01]  /*1a30*/  FMUL R6, R6, R5.reuse ;  /* 0x0000000506067220 */ /* 0x080fe20000400000 */
[----:B------:R-:W-:-:S04]  /*1a40*/  FMUL R0, R0, R5 ;  /* 0x0000000500007220 */ /* 0x000fc80000400000 */
[----:B------:R-:W1:Y:S08]  /*1a50*/  F2I.TRUNC.NTZ R5, R0 ;  /* 0x0000000000057305 */ /* 0x000e70000020f100 */
[----:B------:R-:W2:Y:S01]  /*1a60*/  F2I.TRUNC.NTZ R6, R6 ;  /* 0x0000000600067305 */ /* 0x000ea2000020f100 */
[----:B-1----:R-:W-:-:S04]  /*1a70*/  VIADDMNMX R5, R5, R2, RZ, !PT ;  /* 0x0000000205057246 */ /* 0x002fc800078001ff */
[----:B------:R-:W-:Y:S02]  /*1a80*/  VIMNMX.U32 R5, PT, PT, R5, UR4, PT ;  /* 0x0000000405057c48 */ /* 0x000fe4000bfe0000 */
[----:B--2---:R-:W-:-:S04]  /*1a90*/  VIADDMNMX R4, R6, R3, RZ, !PT ;  /* 0x0000000306047246 */ /* 0x004fc800078001ff */
[----:B------:R-:W-:-:S05]  /*1aa0*/  VIMNMX R4, PT, PT, R4, UR9, PT ;  /* 0x0000000904047c48 */ /* 0x000fca000bfe0100 */
[----:B------:R-:W-:-:S04]  /*1ab0*/  IMAD R4, R5, UR14, R4 ;  /* 0x0000000e05047c24 */ /* 0x000fc8000f8e0204 */
[----:B------:R-:W-:-:S05]  /*1ac0*/  IMAD R5, R4, 0x3, RZ ;  /* 0x0000000304057824 */ /* 0x000fca00078e02ff */
[----:B0-----:R-:W-:-:S04]  /*1ad0*/  IADD3 R4, P0, PT, R5, UR10, RZ ;  /* 0x0000000a05047c10 */ /* 0x001fc8000ff1e0ff */
[----:B------:R-:W-:-:S05]  /*1ae0*/  LEA.HI.X.SX32 R5, R5, UR11, 0x1, P0 ;  /* 0x0000000b05057c11 */ /* 0x000fca00080f0eff */
[----:B------:R-:W2:Y:S04]  /*1af0*/  LDG.E.U8 R6, desc[UR12][R4.64] ;  /* 0x0000000c04067981 */ /* 0x000ea8000c1e1100 */
[----:B------:R-:W3:Y:S04]  /*1b00*/  LDG.E.U8 R0, desc[UR12][R4.64+0x1] ;  /* 0x0000010c04007981 */ /* 0x000ee8000c1e1100 */
[----:B------:R-:W4:Y:S01]  /*1b10*/  LDG.E.U8 R8, desc[UR12][R4.64+0x2] ;  /* 0x0000020c04087981 */ /* 0x000f22000c1e1100 */
[----:B--2---:R-:W-:Y:S02]  /*1b20*/  I2FP.F32.U32 R6, R6 ;  /* 0x0000000600067245 */ /* 0x004fe40000201000 */
[----:B---3--:R-:W-:-:S03]  /*1b30*/  I2FP.F32.U32 R9, R0 ;  /* 0x0000000000097245 */ /* 0x008fc60000201000 */
[----:B------:R-:W-:Y:S01]  /*1b40*/  FADD R7, R7, R6 ;  /* 0x0000000607077221 */ /* 0x000fe20000000000 */
[----:B----4-:R-:W-:Y:S01]  /*1b50*/  I2FP.F32.U32 R8, R8 ;  /* 0x0000000800087245 */ /* 0x010fe20000201000 */
[----:B------:R-:W-:-:S04]  /*1b60*/  FADD R10, R10, R9 ;  /* 0x000000090a0a7221 */ /* 0x000fc80000000000 */
[----:B------:R-:W-:-:S07]  /*1b70*/  FADD R11, R11, R8 ;  /* 0x000000080b0b7221 */ /* 0x000fce0000000000 */
.L_x_78:
[----:B------:R-:W-:-:S06]  /*1b80*/  UIADD3 UR4, UPT, UPT, UR7, 0x1, URZ ;  /* 0x0000000107047890 */ /* 0x000fcc000fffe0ff */
[----:B------:R-:W-:-:S05]  /*1b90*/  I2FP.F32.S32 R0, UR4 ;  /* 0x0000000400007c45 */ /* 0x000fca0008201400 */
[----:B------:R-:W-:-:S05]  /*1ba0*/  VIADD R4, R0, 0x1800000 ;  /* 0x0180000000047836 */ /* 0x000fca0000000000 */
[----:B------:R-:W-:-:S04]  /*1bb0*/  LOP3.LUT R4, R4, 0x7f800000, RZ, 0xc0, !PT ;  /* 0x7f80000004047812 */ /* 0x000fc800078ec0ff */
[----:B------:R-:W-:-:S13]  /*1bc0*/  ISETP.GT.U32.AND P0, PT, R4, 0x1ffffff, PT ;  /* 0x01ffffff0400780c */ /* 0x000fda0003f04070 */
[----:B------:R-:W-:Y:S05]  /*1bd0*/  @P0 BRA `(.L_x_82) ;  /* 0x0000000000100947 */ /* 0x000fea0003800000 */
[----:B------:R-:W-:-:S07]  /*1be0*/  MOV R4, 0x1c00 ;  /* 0x00001c0000047802 */ /* 0x000fce0000000f00 */
[----:B------:R-:W-:Y:S05]  /*1bf0*/  CALL.REL.NOINC `($__internal_4_$__cuda_sm20_rcp_rn_f32_slowpath) ;  /* 0x0000000000587944 */ /* 0x000fea0003c00000 */
[----:B------:R-:W-:Y:S01]  /*1c00*/  IMAD.MOV.U32 R4, RZ, RZ, R0 ;  /* 0x000000ffff047224 */ /* 0x000fe200078e0000 */
[----:B------:R-:W-:Y:S06]  /*1c10*/  BRA `(.L_x_83) ;  /* 0x0000000000107947 */ /* 0x000fec0003800000 */
.L_x_82:
[----:B------:R-:W0:Y:S02]  /*1c20*/  MUFU.RCP R5, R0 ;  /* 0x0000000000057308 */ /* 0x000e240000001000 */
[----:B0-----:R-:W-:-:S04]  /*1c30*/  FFMA R4, R0, R5, -1 ;  /* 0xbf80000000047423 */ /* 0x001fc80000000005 */
[----:B------:R-:W-:-:S04]  /*1c40*/  FADD.FTZ R4, -R4, -RZ ;  /* 0x800000ff04047221 */ /* 0x000fc80000010100 */
[----:B------:R-:W-:-:S07]  /*1c50*/  FFMA R4, R5, R4, R5 ;  /* 0x0000000405047223 */ /* 0x000fce0000000005 */
.L_x_83:
[----:B------:R-:W0:Y:S01]  /*1c60*/  LDCU UR6, c[0x0][0x390] ;  /* 0x00007200ff0677ac */ /* 0x000e220008000800 */
[C---:B------:R-:W-:Y:S01]  /*1c70*/  FMUL R7, R4.reuse, R7 ;  /* 0x0000000704077220 */ /* 0x040fe20000400000 */
[C---:B------:R-:W-:Y:S01]  /*1c80*/  FMUL R10, R4.reuse, R10 ;  /* 0x0000000a040a7220 */ /* 0x040fe20000400000 */
[----:B------:R-:W-:Y:S01]  /*1c90*/  FMUL R4, R4, R11 ;  /* 0x0000000b04047220 */ /* 0x000fe20000400000 */
[----:B------:R-:W1:Y:S02]  /*1ca0*/  LDCU.64 UR4, c[0x0][0x380] ;  /* 0x00007000ff0477ac */ /* 0x000e640008000a00 */
[----:B------:R-:W-:Y:S08]  /*1cb0*/  F2I.U32.TRUNC.NTZ R5, R10 ;  /* 0x0000000a00057305 */ /* 0x000ff0000020f000 */
[----:B------:R-:W2:Y:S01]  /*1cc0*/  F2I.U32.TRUNC.NTZ R7, R7 ;  /* 0x0000000700077305 */ /* 0x000ea2000020f000 */
[----:B0-----:R-:W-:-:S07]  /*1cd0*/  IMAD R2, R2, UR6, R3 ;  /* 0x0000000602027c24 */ /* 0x001fce000f8e0203 */
[----:B------:R-:W0:Y:S01]  /*1ce0*/  F2I.U32.TRUNC.NTZ R9, R4 ;  /* 0x0000000400097305 */ /* 0x000e22000020f000 */
[----:B------:R-:W-:-:S05]  /*1cf0*/  IMAD R0, R2, 0x3, RZ ;  /* 0x0000000302007824 */ /* 0x000fca00078e02ff */
[----:B-1----:R-:W-:-:S04]  /*1d00*/  IADD3 R2, P0, PT, R0, UR4, RZ ;  /* 0x0000000400027c10 */ /* 0x002fc8000ff1e0ff */
[----:B------:R-:W-:-:S05]  /*1d10*/  LEA.HI.X.SX32 R3, R0, UR5, 0x1, P0 ;  /* 0x0000000500037c11 */ /* 0x000fca00080f0eff */
[----:B--2---:R-:W-:Y:S04]  /*1d20*/  STG.E.U8 desc[UR12][R2.64], R7 ;  /* 0x0000000702007986 */ /* 0x004fe8000c10110c */
[----:B------:R-:W-:Y:S04]  /*1d30*/  STG.E.U8 desc[UR12][R2.64+0x1], R5 ;  /* 0x0000010502007986 */ /* 0x000fe8000c10110c */
[----:B0-----:R-:W-:Y:S01]  /*1d40*/  STG.E.U8 desc[UR12][R2.64+0x2], R9 ;  /* 0x0000020902007986 */ /* 0x001fe2000c10110c */
[----:B------:R-:W-:Y:S05]  /*1d50*/  EXIT ;  /* 0x000000000000794d */ /* 0x000fea0003800000 */
        .weak           $__internal_4_$__cuda_sm20_rcp_rn_f32_slowpath
        .type           $__internal_4_$__cuda_sm20_rcp_rn_f32_slowpath,@function
        .size           $__internal_4_$__cuda_sm20_rcp_rn_f32_slowpath,(.L_x_106 - $__internal_4_$__cuda_sm20_rcp_rn_f32_slowpath)
$__internal_4_$__cuda_sm20_rcp_rn_f32_slowpath:
[----:B------:R-:W-:-:S05]  /*1d60*/  IMAD.SHL.U32 R5, R0, 0x2, RZ ;  /* 0x0000000200057824 */ /* 0x000fca00078e00ff */
[----:B------:R-:W-:-:S04]  /*1d70*/  SHF.R.U32.HI R5, RZ, 0x18, R5 ;  /* 0x00000018ff057819 */ /* 0x000fc80000011605 */
[----:B------:R-:W-:-:S13]  /*1d80*/  ISETP.NE.U32.AND P0, PT, R5, RZ, PT ;  /* 0x000000ff0500720c */ /* 0x000fda0003f05070 */
[----:B------:R-:W-:Y:S05]  /*1d90*/  @P0 BRA `(.L_x_84) ;  /* 0x00000000002c0947 */ /* 0x000fea0003800000 */
[----:B------:R-:W-:-:S05]  /*1da0*/  IMAD.SHL.U32 R5, R0, 0x2, RZ ;  /* 0x0000000200057824 */ /* 0x000fca00078e00ff */
[----:B------:R-:W-:-:S13]  /*1db0*/  ISETP.NE.AND P0, PT, R5, RZ, PT ;  /* 0x000000ff0500720c */ /* 0x000fda0003f05270 */
[----:B------:R2:W3:Y:S01]  /*1dc0*/  @!P0 MUFU.RCP R5, R0 ;  /* 0x0000000000058308 */ /* 0x0004e20000001000 */
[----:B------:R-:W-:Y:S05]  /*1dd0*/  @!P0 BRA `(.L_x_85) ;  /* 0x0000000000a48947 */ /* 0x000fea0003800000 */
[----:B------:R-:W-:-:S04]  /*1de0*/  FFMA R6, R0, 1.84467440737095516160e+19, RZ ;  /* 0x5f80000000067823 */ /* 0x000fc800000000ff */
[----:B---3--:R-:W2:Y:S02]  /*1df0*/  MUFU.RCP R5, R6 ;  /* 0x0000000600057308 */ /* 0x008ea40000001000 */
[----:B--2---:R-:W-:-:S04]  /*1e00*/  FFMA R0, R6, R5, -1 ;  /* 0xbf80000006007423 */ /* 0x004fc80000000005 */
[----:B------:R-:W-:-:S04]  /*1e10*/  FADD.FTZ R0, -R0, -RZ ;  /* 0x800000ff00007221 */ /* 0x000fc80000010100 */
[----:B------:R-:W-:-:S04]  /*1e20*/  FFMA R0, R5, R0, R5 ;  /* 0x0000000005007223 */ /* 0x000fc80000000005 */
[----:B------:R-:W-:Y:S01]  /*1e30*/  FFMA R5, R0, 1.84467440737095516160e+19, RZ ;  /* 0x5f80000000057823 */ /* 0x000fe200000000ff */
[----:B------:R-:W-:Y:S06]  /*1e40*/  BRA `(.L_x_85) ;  /* 0x0000000000887947 */ /* 0x000fec0003800000 */
.L_x_84:
[----:B------:R-:W-:-:S05]  /*1e50*/  VIADD R6, R5, 0xffffff03 ;  /* 0xffffff0305067836 */ /* 0x000fca0000000000 */
[----:B------:R-:W-:-:S13]  /*1e60*/  ISETP.GT.U32.AND P0, PT, R6, 0x1, PT ;  /* 0x000000010600780c */ /* 0x000fda0003f04070 */
[----:B------:R-:W-:Y:S05]  /*1e70*/  @P0 BRA `(.L_x_86) ;  /* 0x0000000000780947 */ /* 0x000fea0003800000 */
[----:B------:R-:W-:Y:S01]  /*1e80*/  LOP3.LUT R8, R0, 0x7fffff, RZ, 0xc0, !PT ;  /* 0x007fffff00087812 */ /* 0x000fe200078ec0ff */
[----:B------:R-:W-:-:S03]  /*1e90*/  IMAD.MOV.U32 R15, RZ, RZ, 0x3 ;  /* 0x00000003ff0f7424 */ /* 0x000fc600078e00ff */
[----:B------:R-:W-:Y:S02]  /*1ea0*/  LOP3.LUT R8, R8, 0x3f800000, RZ, 0xfc, !PT ;  /* 0x3f80000008087812 */ /* 0x000fe400078efcff */
[----:B------:R-:W-:Y:S02]  /*1eb0*/  SHF.L.U32 R14, R15, R6, RZ ;  /* 0x000000060f0e7219 */ /* 0x000fe400000006ff */
[----:B------:R-:W0:Y:S02]  /*1ec0*/  MUFU.RCP R9, R8 ;  /* 0x0000000800097308 */ /* 0x000e240000001000 */
[----:B0-----:R-:W-:-:S04]  /*1ed0*/  FFMA R12, R8, R9, -1 ;  /* 0xbf800000080c7423 */ /* 0x001fc80000000009 */
[----:B------:R-:W-:-:S04]  /*1ee0*/  FADD.FTZ R12, -R12, -RZ ;  /* 0x800000ff0c0c7221 */ /* 0x000fc80000010100 */
[CCC-:B------:R-:W-:Y:S01]  /*1ef0*/  FFMA.RM R13, R9.reuse, R12.reuse, R9.reuse ;  /* 0x0000000c090d7223 */ /* 0x1c0fe20000004009 */
[----:B------:R-:W-:-:S04]  /*1f00*/  FFMA.RP R12, R9, R12, R9 ;  /* 0x0000000c090c7223 */ /* 0x000fc80000008009 */
[C---:B------:R-:W-:Y:S02]  /*1f10*/  LOP3.LUT R9, R13.reuse, 0x7fffff, RZ, 0xc0, !PT ;  /* 0x007fffff0d097812 */ /* 0x040fe400078ec0ff */
[----:B------:R-:W-:Y:S02]  /*1f20*/  FSETP.NEU.FTZ.AND P0, PT, R13, R12, PT ;  /* 0x0000000c0d00720b */ /* 0x000fe40003f1d000 */
[----:B------:R-:W-:Y:S02]  /*1f30*/  LOP3.LUT R9, R9, 0x800000, RZ, 0xfc, !PT ;  /* 0x0080000009097812 */ /* 0x000fe400078efcff */
[----:B------:R-:W-:Y:S02]  /*1f40*/  SEL R12, RZ, 0xffffffff, !P0 ;  /* 0xffffffffff0c7807 */ /* 0x000fe40004000000 */
[----:B------:R-:W-:-:S03]  /*1f50*/  LOP3.LUT R13, R14, R9, RZ, 0xc0, !PT ;  /* 0x000000090e0d7212 */ /* 0x000fc600078ec0ff */
[----:B------:R-:W-:Y:S01]  /*1f60*/  IMAD.MOV R12, RZ, RZ, -R12 ;  /* 0x000000ffff0c7224 */ /* 0x000fe200078e0a0c */
[----:B------:R-:W-:-:S04]  /*1f70*/  SHF.R.U32.HI R13, RZ, R6, R13 ;  /* 0x00000006ff0d7219 */ /* 0x000fc8000001160d */
[----:B------:R-:W-:Y:S02]  /*1f80*/  LOP3.LUT P1, RZ, R12, R6, R9, 0xf8, !PT ;  /* 0x000000060cff7212 */ /* 0x000fe4000782f809 */
[C---:B------:R-:W-:Y:S02]  /*1f90*/  LOP3.LUT P0, RZ, R13.reuse, 0x1, RZ, 0xc0, !PT ;  /* 0x000000010dff7812 */ /* 0x040fe4000780c0ff */
[----:B------:R-:W-:-:S04]  /*1fa0*/  LOP3.LUT P2, RZ, R13, 0x2, RZ, 0xc0, !PT ;  /* 0x000000020dff7812 */ /* 0x000fc8000784c0ff */
[----:B------:R-:W-:Y:S02]  /*1fb0*/  PLOP3.LUT P0, PT, P0, P1, P2, 0xe0, 0x0 ;  /* 0x000000000000781c */ /* 0x000fe40000703c20 */
[----:B------:R-:W-:Y:S02]  /*1fc0*/  LOP3.LUT P1, RZ, R0, 0x7fffff, RZ, 0xc0, !PT ;  /* 0x007fffff00ff7812 */ /* 0x000fe4000782c0ff */
[----:B------:R-:W-:-:S05]  /*1fd0*/  SEL R6, RZ, 0x1, !P0 ;  /* 0x00000001ff067807 */ /* 0x000fca0004000000 */
[----:B------:R-:W-:-:S05]  /*1fe0*/  IMAD.MOV R6, RZ, RZ, -R6 ;  /* 0x000000ffff067224 */ /* 0x000fca00078e0a06 */
[----:B------:R-:W-:Y:S01]  /*1ff0*/  ISETP.GE.AND P0, PT, R6, RZ, PT ;  /* 0x000000ff0600720c */ /* 0x000fe20003f06270 */
[----:B------:R-:W-:-:S05]  /*2000*/  VIADD R6, R5, 0xffffff04 ;  /* 0xffffff0405067836 */ /* 0x000fca0000000000 */
[----:B------:R-:W-:-:S07]  /*2010*/  SHF.R.U32.HI R5, RZ, R6, R9 ;  /* 0x00000006ff057219 */ /* 0x000fce0000011609 */
[----:B------:R-:W-:-:S04]  /*2020*/  @!P0 VIADD R5, R5, 0x1 ;  /* 0x0000000105058836 */ /* 0x000fc80000000000 */
[----:B------:R-:W-:-:S05]  /*2030*/  @!P1 IMAD.SHL.U32 R5, R5, 0x2, RZ ;  /* 0x0000000205059824 */ /* 0x000fca00078e00ff */
[----:B------:R-:W-:Y:S01]  /*2040*/  LOP3.LUT R5, R5, 0x80000000, R0, 0xf8, !PT ;  /* 0x8000000005057812 */ /* 0x000fe200078ef800 */
[----:B------:R-:W-:Y:S06]  /*2050*/  BRA `(.L_x_85) ;  /* 0x0000000000047947 */ /* 0x000fec0003800000 */
.L_x_86:
[----:B------:R0:W1:Y:S02]  /*2060*/  MUFU.RCP R5, R0 ;  /* 0x0000000000057308 */ /* 0x0000640000001000 */
.L_x_85:
[----:B0123--:R-:W-:Y:S02]  /*2070*/  IMAD.MOV.U32 R0, RZ, RZ, R5 ;  /* 0x000000ffff007224 */ /* 0x00ffe400078e0005 */
[----:B------:R-:W-:-:S04]  /*2080*/  IMAD.MOV.U32 R5, RZ, RZ, 0x0 ;  /* 0x00000000ff057424 */ /* 0x000fc800078e00ff */
[----:B------:R-:W-:Y:S05]  /*2090*/  RET.REL.NODEC R4 `(_Z16motionBlurKernelPhPKhiiif) ;  /* 0xffffffdc04d87950 */ /* 0x000fea0003c3ffff */
.L_x_87:
        /* <DEDUP_REMOVED lines=14> */
.L_x_106:


//--------------------- .text._Z13sharpenKernelPhPKhiif --------------------------
	.section	.text._Z13sharpenKernelPhPKhiif,"ax",@progbits
	.align	128
        .global         _Z13sharpenKernelPhPKhiif
        .type           _Z13sharpenKernelPhPKhiif,@function
        .size           _Z13sharpenKernelPhPKhiif,(.L_x_115 - _Z13sharpenKernelPhPKhiif)
        .other          _Z13sharpenKernelPhPKhiif,@"STO_CUDA_ENTRY STV_DEFAULT"
_Z13sharpenKernelPhPKhiif:
.text._Z13sharpenKernelPhPKhiif:
[----:B------:R-:W-:Y:S01]  /*0000*/  LDC R1, c[0x0][0x37c] ;  /* 0x0000df00ff017b82 */ /* 0x000fe20000000800 */
[----:B------:R-:W0:Y:S07]  /*0010*/  S2R R0, SR_TID.X ;  /* 0x0000000000007919 */ /* 0x000e2e0000002100 */
[----:B------:R-:W0:Y:S01]  /*0020*/  S2UR UR4, SR_CTAID.X ;  /* 0x00000000000479c3 */ /* 0x000e220000002500 */
[----:B------:R-:W1:Y:S07]  /*0030*/  S2R R5, SR_TID.Y ;  /* 0x0000000000057919 */ /* 0x000e6e0000002200 */
[----:B------:R-:W0:Y:S08]  /*0040*/  LDC R3, c[0x0][0x360] ;  /* 0x0000d800ff037b82 */ /* 0x000e300000000800 */
[----:B------:R-:W2:Y:S08]  /*0050*/  LDC.64 R6, c[0x0][0x390] ;  /* 0x0000e400ff067b82 */ /* 0x000eb00000000a00 */
[----:B------:R-:W1:Y:S08]  /*0060*/  S2UR UR5, SR_CTAID.Y ;  /* 0x00000000000579c3 */ /* 0x000e700000002600 */
[----:B------:R-:W1:Y:S01]  /*0070*/  LDC R2, c[0x0][0x364] ;  /* 0x0000d900ff027b82 */ /* 0x000e620000000800 */
[----:B0-----:R-:W-:-:S02]  /*0080*/  IMAD R3, R3, UR4, R0 ;  /* 0x0000000403037c24 */ /* 0x001fc4000f8e0200 */
[----:B--2---:R-:W-:-:S05]  /*0090*/  VIADD R0, R6, 0xffffffff ;  /* 0xffffffff06007836 */ /* 0x004fca0000000000 */
[----:B------:R-:W-:-:S04]  /*00a0*/  ISETP.GE.AND P0, PT, R3, R0, PT ;  /* 0x000000000300720c */ /* 0x000fc80003f06270 */
[----:B------:R-:W-:Y:S01]  /*00b0*/  ISETP.LT.OR P0, PT, R3, 0x1, P0 ;  /* 0x000000010300780c */ /* 0x000fe20000701670 */
[----:B-1----:R-:W-:Y:S01]  /*00c0*/  IMAD R0, R2, UR5, R5 ;  /* 0x0000000502007c24 */ /* 0x002fe2000f8e0205 */
[----:B------:R-:W0:Y:S01]  /*00d0*/  LDCU.64 UR4, c[0x0][0x358] ;  /* 0x00006b00ff0477ac */ /* 0x000e220008000a00 */
[----:B------:R-:W-:-:S03]  /*00e0*/  VIADD R5, R7, 0xffffffff ;  /* 0xffffffff07057836 */ /* 0x000fc60000000000 */
[----:B------:R-:W-:-:S04]  /*00f0*/  ISETP.EQ.OR P0, PT, R0, RZ, P0 ;  /* 0x000000ff0000720c */ /* 0x000fc80000702670 */
[----:B------:R-:W-:-:S13]  /*0100*/  ISETP.GE.OR P0, PT, R0, R5, P0 ;  /* 0x000000050000720c */ /* 0x000fda0000706670 */
[----:B0-----:R-:W-:Y:S05]  /*0110*/  @P0 BRA `(.L_x_88) ;  /* 0x0000000400000947 */ /* 0x001fea0003800000 */
[----:B------:R-:W0:Y:S01]  /*0120*/  LDCU.128 UR8, c[0x0][0x380] ;  /* 0x00007000ff0877ac */ /* 0x000e220008000c00 */
[CC--:B------:R-:W-:Y:S02]  /*0130*/  IMAD R2, R0.reuse, R6.reuse, -R6 ;  /* 0x0000000600027224 */ /* 0x0c0fe400078e0a06 */
[----:B------:R-:W-:Y:S01]  /*0140*/  IMAD R5, R0, R6, R3 ;  /* 0x0000000600057224 */ /* 0x000fe200078e0203 */
[----:B------:R-:W1:Y:S01]  /*0150*/  LDCU UR6, c[0x0][0x398] ;  /* 0x00007300ff0677ac */ /* 0x000e620008000800 */
[----:B------:R-:W-:Y:S02]  /*0160*/  IMAD.IADD R2, R3, 0x1, R2 ;  /* 0x0000000103027824 */ /* 0x000fe400078e0202 */
[C---:B------:R-:W-:Y:S02]  /*0170*/  IMAD.IADD R0, R5.reuse, 0x1, R6 ;  /* 0x0000000105007824 */ /* 0x040fe400078e0206 */
[----:B------:R-:W-:Y:S02]  /*0180*/  IMAD R3, R2, 0x3, RZ ;  /* 0x0000000302037824 */ /* 0x000fe400078e02ff */
[----:B------:R-:W-:-:S02]  /*0190*/  IMAD R8, R5, 0x3, RZ ;  /* 0x0000000305087824 */ /* 0x000fc400078e02ff */
[----:B------:R-:W-:-:S03]  /*01a0*/  IMAD R0, R0, 0x3, RZ ;  /* 0x0000000300007824 */ /* 0x000fc600078e02ff */
[----:B------:R-:W-:Y:S02]  /*01b0*/  SHF.R.S32.HI R13, RZ, 0x1f, R8 ;  /* 0x0000001fff0d7819 */ /* 0x000fe40000011408 */
[C---:B0-----:R-:W-:Y:S02]  /*01c0*/  IADD3 R6, P1, PT, R3.reuse, UR10, RZ ;  /* 0x0000000a03067c10 */ /* 0x041fe4000ff3e0ff */
[----:B------:R-:W-:Y:S02]  /*01d0*/  IADD3 R4, P0, PT, R8, UR10, RZ ;  /* 0x0000000a08047c10 */ /* 0x000fe4000ff1e0ff */
[----:B------:R-:W-:Y:S02]  /*01e0*/  IADD3 R2, P2, PT, R0, UR10, RZ ;  /* 0x0000000a00027c10 */ /* 0x000fe4000ff5e0ff */
[----:B------:R-:W-:Y:S02]  /*01f0*/  LEA.HI.X.SX32 R7, R3, UR11, 0x1, P1 ;  /* 0x0000000b03077c11 */ /* 0x000fe400088f0eff */
[----:B------:R-:W-:-:S02]  /*0200*/  IADD3.X R5, PT, PT, R13, UR11, RZ, P0, !PT ;  /* 0x0000000b0d057c10 */ /* 0x000fc400087fe4ff */
[----:B------:R-:W-:Y:S01]  /*0210*/  LEA.HI.X.SX32 R3, R0, UR11, 0x1, P2 ;  /* 0x0000000b00037c11 */ /* 0x000fe200090f0eff */
[----:B------:R-:W2:Y:S04]  /*0220*/  LDG.E.U8 R9, desc[UR4][R6.64] ;  /* 0x0000000406097981 */ /* 0x000ea8000c1e1100 */
[----:B------:R-:W2:Y:S04]  /*0230*/  LDG.E.U8 R11, desc[UR4][R4.64+-0x3] ;  /* 0xfffffd04040b7981 */ /* 0x000ea8000c1e1100 */
[----:B------:R-:W2:Y:S04]  /*0240*/  LDG.E.U8 R10, desc[UR4][R2.64] ;  /* 0x00000004020a7981 */ /* 0x000ea8000c1e1100 */
[----:B------:R-:W3:Y:S04]  /*0250*/  LDG.E.U8 R12, desc[UR4][R4.64+0x3] ;  /* 0x00000304040c7981 */ /* 0x000ee8000c1e1100 */
[----:B------:R-:W4:Y:S01]  /*0260*/  LDG.E.U8 R0, desc[UR4][R4.64] ;  /* 0x0000000404007981 */ /* 0x000f22000c1e1100 */
[----:B------:R-:W-:-:S02]  /*0270*/  IADD3 R8, P0, PT, R8, UR8, RZ ;  /* 0x0000000808087c10 */ /* 0x000fc4000ff1e0ff */
[----:B--2---:R-:W-:-:S05]  /*0280*/  IADD3 R9, PT, PT, R11, R10, R9 ;  /* 0x0000000a0b097210 */ /* 0x004fca0007ffe009 */
[----:B---3--:R-:W-:Y:S01]  /*0290*/  IMAD.IADD R9, R9, 0x1, R12 ;  /* 0x0000000109097824 */ /* 0x008fe200078e020c */
[----:B----4-:R-:W-:-:S04]  /*02a0*/  I2FP.F32.U32 R0, R0 ;  /* 0x0000000000007245 */ /* 0x010fc80000201000 */
[----:B------:R-:W-:-:S05]  /*02b0*/  I2FP.F32.U32 R9, R9 ;  /* 0x0000000900097245 */ /* 0x000fca0000201000 */
[----:B------:R-:W-:-:S04]  /*02c0*/  FFMA R9, R0, 4, -R9 ;  /* 0x4080000000097823 */ /* 0x000fc80000000809 */
[----:B-1----:R-:W-:-:S05]  /*02d0*/  FFMA R9, R9, UR6, R0 ;  /* 0x0000000609097c23 */ /* 0x002fca0008000000 */
[----:B------:R-:W-:-:S04]  /*02e0*/  FMNMX R9, RZ, R9, !PT ;  /* 0x00000009ff097209 */ /* 0x000fc80007800000 */
[----:B------:R-:W-:-:S04]  /*02f0*/  FMNMX R0, R9, 255, PT ;  /* 0x437f000009007809 */ /* 0x000fc80003800000 */
[----:B------:R-:W0:Y:S01]  /*0300*/  F2I.U32.TRUNC.NTZ R11, R0 ;  /* 0x00000000000b7305 */ /* 0x000e22000020f000 */
[----:B------:R-:W-:-:S05]  /*0310*/  IADD3.X R9, PT, PT, R13, UR9, RZ, P0, !PT ;  /* 0x000000090d097c10 */ /* 0x000fca00087fe4ff */
[----:B0-----:R0:W-:Y:S04]  /*0320*/  STG.E.U8 desc[UR4][R8.64], R11 ;  /* 0x0000000b08007986 */ /* 0x0011e8000c101104 */
[----:B------:R-:W2:Y:S04]  /*0330*/  LDG.E.U8 R12, desc[UR4][R6.64+0x1] ;  /* 0x00000104060c7981 */ /* 0x000ea8000c1e1100 */
[----:B------:R-:W2:Y:S04]  /*0340*/  LDG.E.U8 R13, desc[UR4][R2.64+0x1] ;  /* 0x00000104020d7981 */ /* 0x000ea8000c1e1100 */
[----:B------:R-:W2:Y:S04]  /*0350*/  LDG.E.U8 R14, desc[UR4][R4.64+-0x2] ;  /* 0xfffffe04040e7981 */ /* 0x000ea8000c1e1100 */
[----:B------:R-:W3:Y:S04]  /*0360*/  LDG.E.U8 R15, desc[UR4][R4.64+0x4] ;  /* 0x00000404040f7981 */ /* 0x000ee8000c1e1100 */
[----:B------:R-:W4:Y:S01]  /*0370*/  LDG.E.U8 R10, desc[UR4][R4.64+0x1] ;  /* 0x00000104040a7981 */ /* 0x000f22000c1e1100 */
[----:B--2---:R-:W-:-:S05]  /*0380*/  IADD3 R12, PT, PT, R14, R13, R12 ;  /* 0x0000000d0e0c7210 */ /* 0x004fca0007ffe00c */
[----:B---3--:R-:W-:Y:S01]  /*0390*/  IMAD.IADD R12, R12, 0x1, R15 ;  /* 0x000000010c0c7824 */ /* 0x008fe200078e020f */
[----:B----4-:R-:W-:-:S04]  /*03a0*/  I2FP.F32.U32 R10, R10 ;  /* 0x0000000a000a7245 */ /* 0x010fc80000201000 */
[----:B------:R-:W-:-:S05]  /*03b0*/  I2FP.F32.U32 R13, R12 ;  /* 0x0000000c000d7245 */ /* 0x000fca0000201000 */
[----:B------:R-:W-:-:S04]  /*03c0*/  FFMA R13, R10, 4, -R13 ;  /* 0x408000000a0d7823 */ /* 0x000fc8000000080d */
[----:B------:R-:W-:-:S05]  /*03d0*/  FFMA R13, R13, UR6, R10 ;  /* 0x000000060d0d7c23 */ /* 0x000fca000800000a */
[----:B------:R-:W-:-:S04]  /*03e0*/  FMNMX R13, RZ, R13, !PT ;  /* 0x0000000dff0d7209 */ /* 0x000fc80007800000 */
[----:B------:R-:W-:-:S06]  /*03f0*/  FMNMX R13, R13, 255, PT ;  /* 0x437f00000d0d7809 */ /* 0x000fcc0003800000 */
[----:B------:R-:W1:Y:S02]  /*0400*/  F2I.U32.TRUNC.NTZ R13, R13 ;  /* 0x0000000d000d7305 */ /* 0x000e64000020f000 */
[----:B-1----:R-:W-:Y:S04]  /*0410*/  STG.E.U8 desc[UR4][R8.64+0x1], R13 ;  /* 0x0000010d08007986 */ /* 0x002fe8000c101104 */
[----:B------:R-:W2:Y:S04]  /*0420*/  LDG.E.U8 R6, desc[UR4][R6.64+0x2] ;  /* 0x0000020406067981 */ /* 0x000ea8000c1e1100 */
[----:B------:R-:W2:Y:S04]  /*0430*/  LDG.E.U8 R3, desc[UR4][R2.64+0x2] ;  /* 0x0000020402037981 */ /* 0x000ea8000c1e1100 */
[----:B------:R-:W2:Y:S04]  /*0440*/  LDG.E.U8 R10, desc[UR4][R4.64+-0x1] ;  /* 0xffffff04040a7981 */ /* 0x000ea8000c1e1100 */
[----:B0-----:R-:W3:Y:S04]  /*0450*/  LDG.E.U8 R11, desc[UR4][R4.64+0x5] ;  /* 0x00000504040b7981 */ /* 0x001ee8000c1e1100 */
        /* <DEDUP_REMOVED lines=9> */
[----:B------:R-:W0:Y:S02]  /*04f0*/  F2I.U32.TRUNC.NTZ R11, R11 ;  /* 0x0000000b000b7305 */ /* 0x000e24000020f000 */
[----:B0-----:R-:W-:Y:S01]  /*0500*/  STG.E.U8 desc[UR4][R8.64+0x2], R11 ;  /* 0x0000020b08007986 */ /* 0x001fe2000c101104 */
[----:B------:R-:W-:Y:S05]  /*0510*/  EXIT ;  /* 0x000000000000794d */ /* 0x000fea0003800000 */
.L_x_88:
[----:B------:R-:W-:-:S04]  /*0520*/  ISETP.GE.AND P0, PT, R0, R7, PT ;  /* 0x000000070000720c */ /* 0x000fc80003f06270 */
[----:B------:R-:W-:-:S13]  /*0530*/  ISETP.GE.OR P0, PT, R3, R6, P0 ;  /* 0x000000060300720c */ /* 0x000fda0000706670 */
[----:B------:R-:W-:Y:S05]  /*0540*/  @P0 EXIT ;  /* 0x000000000000094d */ /* 0x000fea0003800000 */
[----:B------:R-:W0:Y:S01]  /*0550*/  LDCU.128 UR8, c[0x0][0x380] ;  /* 0x00007000ff0877ac */ /* 0x000e220008000c00 */
[----:B------:R-:W-:-:S04]  /*0560*/  IMAD R0, R0, R6, R3 ;  /* 0x0000000600007224 */ /* 0x000fc800078e0203 */
[----:B------:R-:W-:-:S05]  /*0570*/  IMAD R0, R0, 0x3, RZ ;  /* 0x0000000300007824 */ /* 0x000fca00078e02ff */
[----:B------:R-:W-:Y:S02]  /*0580*/  SHF.R.S32.HI R5, RZ, 0x1f, R0 ;  /* 0x0000001fff057819 */ /* 0x000fe40000011400 */
[----:B0-----:R-:W-:-:S04]  /*0590*/  IADD3 R2, P0, PT, R0, UR10, RZ ;  /* 0x0000000a00027c10 */ /* 0x001fc8000ff1e0ff */
[----:B------:R-:W-:-:S05]  /*05a0*/  IADD3.X R3, PT, PT, R5, UR11, RZ, P0, !PT ;  /* 0x0000000b05037c10 */ /* 0x000fca00087fe4ff */
[----:B------:R-:W2:Y:S01]  /*05b0*/  LDG.E.U8 R7, desc[UR4][R2.64] ;  /* 0x0000000402077981 */ /* 0x000ea2000c1e1100 */
[----:B------:R-:W-:-:S04]  /*05c0*/  IADD3 R4, P0, PT, R0, UR8, RZ ;  /* 0x0000000800047c10 */ /* 0x000fc8000ff1e0ff */
[----:B------:R-:W-:-:S05]  /*05d0*/  IADD3.X R5, PT, PT, R5, UR9, RZ, P0, !PT ;  /* 0x0000000905057c10 */ /* 0x000fca00087fe4ff */
[----:B--2---:R-:W-:Y:S04]  /*05e0*/  STG.E.U8 desc[UR4][R4.64], R7 ;  /* 0x0000000704007986 */ /* 0x004fe8000c101104 */
[----:B------:R-:W2:Y:S04]  /*05f0*/  LDG.E.U8 R9, desc[UR4][R2.64+0x1] ;  /* 0x0000010402097981 */ /* 0x000ea8000c1e1100 */
[----:B--2---:R-:W-:Y:S04]  /*0600*/  STG.E.U8 desc[UR4][R4.64+0x1], R9 ;  /* 0x0000010904007986 */ /* 0x004fe8000c101104 */
[----:B------:R-:W2:Y:S04]  /*0610*/  LDG.E.U8 R11, desc[UR4][R2.64+0x2] ;  /* 0x00000204020b7981 */ /* 0x000ea8000c1e1100 */
[----:B--2---:R-:W-:Y:S01]  /*0620*/  STG.E.U8 desc[UR4][R4.64+0x2], R11 ;  /* 0x0000020b04007986 */ /* 0x004fe2000c101104 */
[----:B------:R-:W-:Y:S05]  /*0630*/  EXIT ;  /* 0x000000000000794d */ /* 0x000fea0003800000 */
.L_x_89:
        /* <DEDUP_REMOVED lines=12> */
.L_x_115:


//--------------------- .text._Z20gaussianBlurVerticalPhPKhii --------------------------
	.section	.text._Z20gaussianBlurVerticalPhPKhii,"ax",@progbits
	.align	128
        .global         _Z20gaussianBlurVerticalPhPKhii
        .type           _Z20gaussianBlurVerticalPhPKhii,@function
        .size           _Z20gaussianBlurVerticalPhPKhii,(.L_x_116 - _Z20gaussianBlurVerticalPhPKhii)
        .other          _Z20gaussianBlurVerticalPhPKhii,@"STO_CUDA_ENTRY STV_DEFAULT"
_Z20gaussianBlurVerticalPhPKhii:
.text._Z20gaussianBlurVerticalPhPKhii:
[----:B------:R-:W-:Y:S01]  /*0000*/  LDC R1, c[0x0][0x37c] ;  /* 0x0000df00ff017b82 */ /* 0x000fe20000000800 */
[----:B------:R-:W0:Y:S07]  /*0010*/  S2R R3, SR_TID.Y ;  /* 0x0000000000037919 */ /* 0x000e2e0000002200 */
[----:B------:R-:W1:Y:S01]  /*0020*/  LDC R13, c[0x0][0x360] ;  /* 0x0000d800ff0d7b82 */ /* 0x000e620000000800 */
[----:B------:R-:W1:Y:S07]  /*0030*/  S2R R0, SR_TID.X ;  /* 0x0000000000007919 */ /* 0x000e6e0000002100 */
[----:B------:R-:W0:Y:S08]  /*0040*/  S2UR UR5, SR_CTAID.Y ;  /* 0x00000000000579c3 */ /* 0x000e300000002600 */
[----:B------:R-:W0:Y:S08]  /*0050*/  LDC R12, c[0x0][0x364] ;  /* 0x0000d900ff0c7b82 */ /* 0x000e300000000800 */
[----:B------:R-:W1:Y:S08]  /*0060*/  S2UR UR4, SR_CTAID.X ;  /* 0x00000000000479c3 */ /* 0x000e700000002500 */
[----:B------:R-:W2:Y:S01]  /*0070*/  LDC.64 R4, c[0x0][0x390] ;  /* 0x0000e400ff047b82 */ /* 0x000ea20000000a00 */
[----:B0-----:R-:W-:-:S02]  /*0080*/  IMAD R12, R12, UR5, R3 ;  /* 0x000000050c0c7c24 */ /* 0x001fc4000f8e0203 */
[----:B-1----:R-:W-:-:S03]  /*0090*/  IMAD R13, R13, UR4, R0 ;  /* 0x000000040d0d7c24 */ /* 0x002fc6000f8e0200 */
[----:B--2---:R-:W-:-:S04]  /*00a0*/  ISETP.GE.AND P0, PT, R12, R5, PT ;  /* 0x000000050c00720c */ /* 0x004fc80003f06270 */
[----:B------:R-:W-:-:S13]  /*00b0*/  ISETP.GE.OR P0, PT, R13, R4, P0 ;  /* 0x000000040d00720c */ /* 0x000fda0000706670 */
[----:B------:R-:W-:Y:S05]  /*00c0*/  @P0 EXIT ;  /* 0x000000000000094d */ /* 0x000fea0003800000 */
[----:B------:R-:W-:Y:S01]  /*00d0*/  VIADD R7, R5, 0xffffffff ;  /* 0xffffffff05077836 */ /* 0x000fe20000000000 */
[C---:B------:R-:W-:Y:S01]  /*00e0*/  VIMNMX.U32 R0, PT, PT, R12.reuse, 0x3, !PT ;  /* 0x000000030c007848 */ /* 0x040fe20007fe0000 */
[----:B------:R-:W0:Y:S01]  /*00f0*/  LDCU.128 UR12, c[0x0][0x380] ;  /* 0x00007000ff0c77ac */ /* 0x000e220008000c00 */
[----:B------:R-:W-:Y:S02]  /*0100*/  VIMNMX.U32 R2, PT, PT, R12, 0x2, !PT ;  /* 0x000000020c027848 */ /* 0x000fe40007fe0000 */
[--C-:B------:R-:W-:Y:S01]  /*0110*/  VIADDMNMX.U32 R0, R0, 0xfffffffd, R7.reuse, PT ;  /* 0xfffffffd00007846 */ /* 0x100fe20003800007 */
[----:B------:R-:W1:Y:S01]  /*0120*/  LDCU.64 UR4, c[0x0][0x358] ;  /* 0x00006b00ff0477ac */ /* 0x000e620008000a00 */
[----:B------:R-:W-:Y:S02]  /*0130*/  VIADDMNMX.U32 R2, R2, 0xfffffffe, R7, PT ;  /* 0xfffffffe02027846 */ /* 0x000fe40003800007 */
[----:B------:R-:W-:Y:S01]  /*0140*/  VIMNMX.U32 R6, PT, PT, R12, 0x1, !PT ;  /* 0x000000010c067848 */ /* 0x000fe20007fe0000 */
[-CC-:B------:R-:W-:Y:S01]  /*0150*/  IMAD R0, R0, R4.reuse, R13.reuse ;  /* 0x0000000400007224 */ /* 0x180fe200078e020d */
[----:B------:R-:W2:Y:S01]  /*0160*/  LDCU.128 UR8, c[0x3][URZ] ;  /* 0x00c00000ff0877ac */ /* 0x000ea20008000c00 */
[-C--:B------:R-:W-:Y:S01]  /*0170*/  IMAD R2, R2, R4.reuse, R13 ;  /* 0x0000000402027224 */ /* 0x080fe200078e020d */
[----:B------:R-:W-:Y:S01]  /*0180*/  VIADDMNMX.U32 R6, R6, 0xffffffff, R7, PT ;  /* 0xffffffff06067846 */ /* 0x000fe20003800007 */
[----:B------:R-:W-:Y:S01]  /*0190*/  IMAD R0, R0, 0x3, RZ ;  /* 0x0000000300007824 */ /* 0x000fe200078e02ff */
[----:B------:R-:W3:Y:S01]  /*01a0*/  LDCU.64 UR6, c[0x3][0x10] ;  /* 0x00c00200ff0677ac */ /* 0x000ee20008000a00 */
[----:B------:R-:W-:Y:S01]  /*01b0*/  IMAD R3, R2, 0x3, RZ ;  /* 0x0000000302037824 */ /* 0x000fe200078e02ff */
[----:B------:R-:W-:Y:S01]  /*01c0*/  VIMNMX.U32 R10, PT, PT, R12, R7, PT ;  /* 0x000000070c0a7248 */ /* 0x000fe20003fe0000 */
[----:B------:R-:W-:Y:S01]  /*01d0*/  IMAD R6, R6, R4, R13 ;  /* 0x0000000406067224 */ /* 0x000fe200078e020d */
[----:B0-----:R-:W-:-:S02]  /*01e0*/  IADD3 R8, P0, PT, R0, UR14, RZ ;  /* 0x0000000e00087c10 */ /* 0x001fc4000ff1e0ff */
[C---:B------:R-:W-:Y:S02]  /*01f0*/  IADD3 R2, P1, PT, R3.reuse, UR14, RZ ;  /* 0x0000000e03027c10 */ /* 0x040fe4000ff3e0ff */
[----:B------:R-:W-:Y:S01]  /*0200*/  LEA.HI.X.SX32 R9, R0, UR15, 0x1, P0 ;  /* 0x0000000f00097c11 */ /* 0x000fe200080f0eff */
[----:B------:R-:W-:Y:S01]  /*0210*/  IMAD R6, R6, 0x3, RZ ;  /* 0x0000000306067824 */ /* 0x000fe200078e02ff */
[----:B------:R-:W-:Y:S01]  /*0220*/  VIADDMNMX.U32 R11, R12, 0x1, R7, PT ;  /* 0x000000010c0b7846 */ /* 0x000fe20003800007 */
[-C--:B------:R-:W-:Y:S01]  /*0230*/  IMAD R10, R10, R4.reuse, R13 ;  /* 0x000000040a0a7224 */ /* 0x080fe200078e020d */
[----:B------:R-:W-:Y:S01]  /*0240*/  LEA.HI.X.SX32 R3, R3, UR15, 0x1, P1 ;  /* 0x0000000f03037c11 */ /* 0x000fe200088f0eff */
[----:B-1----:R-:W4:Y:S01]  /*0250*/  LDG.E.U8 R0, desc[UR4][R8.64] ;  /* 0x0000000408007981 */ /* 0x002f22000c1e1100 */
[----:B------:R-:W-:Y:S01]  /*0260*/  VIADDMNMX.U32 R14, R12, 0x2, R7, PT ;  /* 0x000000020c0e7846 */ /* 0x000fe20003800007 */
[-C--:B------:R-:W-:Y:S01]  /*0270*/  IMAD R11, R11, R4.reuse, R13 ;  /* 0x000000040b0b7224 */ /* 0x080fe200078e020d */
[----:B------:R-:W-:Y:S01]  /*0280*/  IADD3 R26, P0, PT, R6, UR14, RZ ;  /* 0x0000000e061a7c10 */ /* 0x000fe2000ff1e0ff */
[----:B------:R-:W-:Y:S01]  /*0290*/  IMAD R10, R10, 0x3, RZ ;  /* 0x000000030a0a7824 */ /* 0x000fe200078e02ff */
[----:B------:R-:W5:Y:S01]  /*02a0*/  LDG.E.U8 R22, desc[UR4][R2.64] ;  /* 0x0000000402167981 */ /* 0x000f62000c1e1100 */
[----:B------:R-:W-:Y:S01]  /*02b0*/  VIADDMNMX.U32 R7, R12, 0x3, R7, PT ;  /* 0x000000030c077846 */ /* 0x000fe20003800007 */
[----:B------:R-:W-:Y:S01]  /*02c0*/  IMAD R14, R14, R4, R13 ;  /* 0x000000040e0e7224 */ /* 0x000fe200078e020d */
[----:B------:R-:W-:Y:S01]  /*02d0*/  LEA.HI.X.SX32 R27, R6, UR15, 0x1, P0 ;  /* 0x0000000f061b7c11 */ /* 0x000fe200080f0eff */
[----:B------:R-:W3:Y:S01]  /*02e0*/  LDG.E.U8 R21, desc[UR4][R2.64+0x1] ;  /* 0x0000010402157981 */ /* 0x000ee2000c1e1100 */
[----:B------:R-:W-:-:S03]  /*02f0*/  IMAD R11, R11, 0x3, RZ ;  /* 0x000000030b0b7824 */ /* 0x000fc600078e02ff */
[----:B------:R0:W3:Y:S01]  /*0300*/  LDG.E.U8 R5, desc[UR4][R2.64+0x2] ;  /* 0x0000020402057981 */ /* 0x0000e2000c1e1100 */
[----:B------:R-:W-:Y:S01]  /*0310*/  IMAD R7, R7, R4, R13 ;  /* 0x0000000407077224 */ /* 0x000fe200078e020d */
[----:B------:R-:W-:Y:S02]  /*0320*/  IADD3 R6, P0, PT, R11, UR14, RZ ;  /* 0x0000000e0b067c10 */ /* 0x000fe4000ff1e0ff */
[----:B------:R-:W3:Y:S01]  /*0330*/  LDG.E.U8 R24, desc[UR4][R8.64+0x1] ;  /* 0x0000010408187981 */ /* 0x000ee2000c1e1100 */
[----:B------:R-:W-:-:S03]  /*0340*/  IMAD R18, R7, 0x3, RZ ;  /* 0x0000000307127824 */ /* 0x000fc600078e02ff */
[----:B------:R1:W3:Y:S01]  /*0350*/  LDG.E.U8 R20, desc[UR4][R8.64+0x2] ;  /* 0x0000020408147981 */ /* 0x0002e2000c1e1100 */
[----:B0-----:R-:W-:-:S03]  /*0360*/  IADD3 R2, P1, PT, R10, UR14, RZ ;  /* 0x0000000e0a027c10 */ /* 0x001fc6000ff3e0ff */
[----:B------:R-:W3:Y:S01]  /*0370*/  LDG.E.U8 R23, desc[UR4][R26.64] ;  /* 0x000000041a177981 */ /* 0x000ee2000c1e1100 */
[----:B------:R-:W-:-:S03]  /*0380*/  LEA.HI.X.SX32 R3, R10, UR15, 0x1, P1 ;  /* 0x0000000f0a037c11 */ /* 0x000fc600088f0eff */
[----:B------:R-:W3:Y:S01]  /*0390*/  LDG.E.U8 R15, desc[UR4][R26.64+0x2] ;  /* 0x000002041a0f7981 */ /* 0x000ee2000c1e1100 */
[----:B-1----:R-:W-:Y:S01]  /*03a0*/  IMAD R9, R14, 0x3, RZ ;  /* 0x000000030e097824 */ /* 0x002fe200078e02ff */
[----:B------:R-:W-:Y:S02]  /*03b0*/  LEA.HI.X.SX32 R7, R11, UR15, 0x1, P0 ;  /* 0x0000000f0b077c11 */ /* 0x000fe400080f0eff */
[----:B------:R-:W3:Y:S01]  /*03c0*/  LDG.E.U8 R16, desc[UR4][R2.64] ;  /* 0x0000000402107981 */ /* 0x000ee2000c1e1100 */
[C---:B------:R-:W-:Y:S02]  /*03d0*/  IADD3 R10, P0, PT, R18.reuse, UR14, RZ ;  /* 0x0000000e120a7c10 */ /* 0x040fe4000ff1e0ff */
[C---:B------:R-:W-:Y:S01]  /*03e0*/  IADD3 R8, P1, PT, R9.reuse, UR14, RZ ;  /* 0x0000000e09087c10 */ /* 0x040fe2000ff3e0ff */
[----:B------:R-:W3:Y:S01]  /*03f0*/  LDG.E.U8 R14, desc[UR4][R26.64+0x1] ;  /* 0x000001041a0e7981 */ /* 0x000ee2000c1e1100 */
[----:B------:R-:W-:Y:S02]  /*0400*/  LEA.HI.X.SX32 R11, R18, UR15, 0x1, P0 ;  /* 0x0000000f120b7c11 */ /* 0x000fe400080f0eff */
[----:B------:R-:W-:Y:S01]  /*0410*/  LEA.HI.X.SX32 R9, R9, UR15, 0x1, P1 ;  /* 0x0000000f09097c11 */ /* 0x000fe200088f0eff */
[----:B------:R-:W3:Y:S04]  /*0420*/  LDG.E.U8 R17, desc[UR4][R6.64] ;  /* 0x0000000406117981 */ /* 0x000ee8000c1e1100 */
[----:B------:R-:W3:Y:S04]  /*0430*/  LDG.E.U8 R18, desc[UR4][R2.64+0x1] ;  /* 0x0000010402127981 */ /* 0x000ee8000c1e1100 */
[----:B------:R-:W3:Y:S04]  /*0440*/  LDG.E.U8 R19, desc[UR4][R8.64] ;  /* 0x0000000408137981 */ /* 0x000ee8000c1e1100 */
[----:B------:R-:W3:Y:S04]  /*0450*/  LDG.E.U8 R26, desc[UR4][R10.64] ;  /* 0x000000040a1a7981 */ /* 0x000ee8000c1e1100 */
[----:B------:R0:W3:Y:S04]  /*0460*/  LDG.E.U8 R27, desc[UR4][R2.64+0x2] ;  /* 0x00000204021b7981 */ /* 0x0000e8000c1e1100 */
[----:B------:R-:W3:Y:S04]  /*0470*/  LDG.E.U8 R25, desc[UR4][R6.64+0x1] ;  /* 0x0000010406197981 */ /* 0x000ee8000c1e1100 */
[----:B------:R-:W3:Y:S04]  /*0480*/  LDG.E.U8 R28, desc[UR4][R6.64+0x2] ;  /* 0x00000204061c7981 */ /* 0x000ee8000c1e1100 */
[----:B------:R-:W3:Y:S04]  /*0490*/  LDG.E.U8 R29, desc[UR4][R8.64+0x1] ;  /* 0x00000104081d7981 */ /* 0x000ee8000c1e1100 */
[----:B------:R-:W3:Y:S04]  /*04a0*/  LDG.E.U8 R3, desc[UR4][R10.64+0x1] ;  /* 0x000001040a037981 */ /* 0x000ee8000c1e1100 */
[----:B------:R1:W3:Y:S04]  /*04b0*/  LDG.E.U8 R8, desc[UR4][R8.64+0x2] ;  /* 0x0000020408087981 */ /* 0x0002e8000c1e1100 */
[----:B------:R-:W3:Y:S01]  /*04c0*/  LDG.E.U8 R10, desc[UR4][R10.64+0x2] ;  /* 0x000002040a0a7981 */ /* 0x000ee2000c1e1100 */
[----:B------:R-:W-:-:S04]  /*04d0*/  IMAD R4, R12, R4, R13 ;  /* 0x000000040c047224 */ /* 0x000fc800078e020d */
[----:B------:R-:W-:Y:S01]  /*04e0*/  IMAD R4, R4, 0x3, RZ ;  /* 0x0000000304047824 */ /* 0x000fe200078e02ff */
[----:B----4-:R-:W-:Y:S02]  /*04f0*/  I2FP.F32.U32 R0, R0 ;  /* 0x0000000000007245 */ /* 0x010fe40000201000 */
[----:B-----5:R-:W-:-:S03]  /*0500*/  I2FP.F32.U32 R22, R22 ;  /* 0x0000001600167245 */ /* 0x020fc60000201000 */
[----:B--2---:R-:W-:-:S04]  /*0510*/  FFMA R0, R0, UR8, RZ ;  /* 0x0000000800007c23 */ /* 0x004fc800080000ff */
[----:B------:R-:W-:Y:S01]  /*0520*/  FFMA R22, R22, UR9, R0 ;  /* 0x0000000916167c23 */ /* 0x000fe20008000000 */
[----:B---3--:R-:W-:Y:S02]  /*0530*/  I2FP.F32.U32 R21, R21 ;  /* 0x0000001500157245 */ /* 0x008fe40000201000 */
[----:B0-----:R-:W-:Y:S02]  /*0540*/  I2FP.F32.U32 R2, R24 ;  /* 0x0000001800027245 */ /* 0x001fe40000201000 */
[----:B------:R-:W-:-:S03]  /*0550*/  I2FP.F32.U32 R0, R20 ;  /* 0x0000001400007245 */ /* 0x000fc60000201000 */
[----:B------:R-:W-:Y:S01]  /*0560*/  FFMA R2, R2, UR8, RZ ;  /* 0x0000000802027c23 */ /* 0x000fe200080000ff */
[----:B------:R-:W-:Y:S01]  /*0570*/  I2FP.F32.U32 R23, R23 ;  /* 0x0000001700177245 */ /* 0x000fe20000201000 */
[----:B------:R-:W-:Y:S01]  /*0580*/  FFMA R0, R0, UR8, RZ ;  /* 0x0000000800007c23 */ /* 0x000fe200080000ff */
[----:B------:R-:W0:Y:S01]  /*0590*/  LDCU UR8, c[0x3][0x18] ;  /* 0x00c00300ff0877ac */ /* 0x000e220008000800 */
[----:B------:R-:W-:Y:S02]  /*05a0*/  I2FP.F32.U32 R5, R5 ;  /* 0x0000000500057245 */ /* 0x000fe40000201000 */
[----:B------:R-:W-:Y:S01]  /*05b0*/  FFMA R22, R23, UR10, R22 ;  /* 0x0000000a17167c23 */ /* 0x000fe20008000016 */
[----:B-1----:R-:W-:Y:S01]  /*05c0*/  I2FP.F32.U32 R9, R16 ;  /* 0x0000001000097245 */ /* 0x002fe20000201000 */
[----:B------:R-:W-:Y:S01]  /*05d0*/  FFMA R2, R21, UR9, R2 ;  /* 0x0000000915027c23 */ /* 0x000fe20008000002 */
[----:B------:R-:W-:Y:S01]  /*05e0*/  I2FP.F32.U32 R7, R14 ;  /* 0x0000000e00077245 */ /* 0x000fe20000201000 */
[----:B------:R-:W-:-:S02]  /*05f0*/  FFMA R0, R5, UR9, R0 ;  /* 0x0000000905007c23 */ /* 0x000fc40008000000 */
[----:B------:R-:W-:Y:S01]  /*0600*/  FFMA R9, R9, UR11, R22 ;  /* 0x0000000b09097c23 */ /* 0x000fe20008000016 */
[----:B------:R-:W-:Y:S01]  /*0610*/  I2FP.F32.U32 R6, R17 ;  /* 0x0000001100067245 */ /* 0x000fe20000201000 */
[----:B------:R-:W-:Y:S01]  /*0620*/  FFMA R2, R7, UR10, R2 ;  /* 0x0000000a07027c23 */ /* 0x000fe20008000002 */
[----:B------:R-:W-:-:S03]  /*0630*/  I2FP.F32.U32 R5, R18 ;  /* 0x0000001200057245 */ /* 0x000fc60000201000 */
[----:B------:R-:W-:Y:S01]  /*0640*/  FFMA R6, R6, UR6, R9 ;  /* 0x0000000606067c23 */ /* 0x000fe20008000009 */
[----:B------:R-:W-:Y:S02]  /*0650*/  I2FP.F32.U32 R15, R15 ;  /* 0x0000000f000f7245 */ /* 0x000fe40000201000 */
[----:B------:R-:W-:Y:S01]  /*0660*/  I2FP.F32.U32 R19, R19 ;  /* 0x0000001300137245 */ /* 0x000fe20000201000 */
[----:B------:R-:W-:Y:S01]  /*0670*/  FFMA R2, R5, UR11, R2 ;  /* 0x0000000b05027c23 */ /* 0x000fe20008000002 */
[----:B------:R-:W-:-:S03]  /*0680*/  I2FP.F32.U32 R5, R26 ;  /* 0x0000001a00057245 */ /* 0x000fc60000201000 */
[----:B------:R-:W-:Y:S01]  /*0690*/  FFMA R6, R19, UR7, R6 ;  /* 0x0000000713067c23 */ /* 0x000fe20008000006 */
[----:B------:R-:W-:Y:S01]  /*06a0*/  FFMA R0, R15, UR10, R0 ;  /* 0x0000000a0f007c23 */ /* 0x000fe20008000000 */
[----:B------:R-:W-:Y:S02]  /*06b0*/  I2FP.F32.U32 R27, R27 ;  /* 0x0000001b001b7245 */ /* 0x000fe40000201000 */
[----:B0-----:R-:W-:Y:S01]  /*06c0*/  FFMA R6, R5, UR8, R6 ;  /* 0x0000000805067c23 */ /* 0x001fe20008000006 */
[----:B------:R-:W-:Y:S02]  /*06d0*/  I2FP.F32.U32 R25, R25 ;  /* 0x0000001900197245 */ /* 0x000fe40000201000 */
[----:B------:R-:W-:Y:S01]  /*06e0*/  FFMA R0, R27, UR11, R0 ;  /* 0x0000000b1b007c23 */ /* 0x000fe20008000000 */
[----:B------:R-:W-:Y:S02]  /*06f0*/  I2FP.F32.U32 R5, R28 ;  /* 0x0000001c00057245 */ /* 0x000fe40000201000 */
[----:B------:R-:W-:Y:S01]  /*0700*/  FFMA R2, R25, UR6, R2 ;  /* 0x0000000619027c23 */ /* 0x000fe20008000002 */
[----:B------:R-:W-:-:S02]  /*0710*/  I2FP.F32.U32 R29, R29 ;  /* 0x0000001d001d7245 */ /* 0x000fc40000201000 */
[----:B------:R-:W-:Y:S01]  /*0720*/  FFMA R0, R5, UR6, R0 ;  /* 0x0000000605007c23 */ /* 0x000fe20008000000 */
[----:B------:R-:W-:Y:S02]  /*0730*/  I2FP.F32.U32 R7, R3 ;  /* 0x0000000300077245 */ /* 0x000fe40000201000 */
[----:B------:R-:W-:Y:S01]  /*0740*/  FFMA R2, R29, UR7, R2 ;  /* 0x000000071d027c23 */ /* 0x000fe20008000002 */
[----:B------:R-:W-:-:S03]  /*0750*/  I2FP.F32.U32 R3, R8 ;  /* 0x0000000800037245 */ /* 0x000fc60000201000 */
[----:B------:R-:W-:Y:S01]  /*0760*/  FFMA R7, R7, UR8, R2 ;  /* 0x0000000807077c23 */ /* 0x000fe20008000002 */
[----:B------:R-:W-:Y:S01]  /*0770*/  I2FP.F32.U32 R5, R10 ;  /* 0x0000000a00057245 */ /* 0x000fe20000201000 */
[----:B------:R-:W-:-:S04]  /*0780*/  FFMA R0, R3, UR7, R0 ;  /* 0x0000000703007c23 */ /* 0x000fc80008000000 */
[----:B------:R-:W-:Y:S01]  /*0790*/  FFMA R0, R5, UR8, R0 ;  /* 0x0000000805007c23 */ /* 0x000fe20008000000 */
[----:B------:R-:W0:Y:S01]  /*07a0*/  F2I.U32.TRUNC.NTZ R9, R6 ;  /* 0x0000000600097305 */ /* 0x000e22000020f000 */
[----:B------:R-:W-:-:S07]  /*07b0*/  IADD3 R2, P0, PT, R4, UR12, RZ ;  /* 0x0000000c04027c10 */ /* 0x000fce000ff1e0ff */
[----:B------:R-:W1:Y:S08]  /*07c0*/  F2I.U32.TRUNC.NTZ R7, R7 ;  /* 0x0000000700077305 */ /* 0x000e70000020f000 */
[----:B------:R-:W2:Y:S01]  /*07d0*/  F2I.U32.TRUNC.NTZ R5, R0 ;  /* 0x0000000000057305 */ /* 0x000ea2000020f000 */
[----:B------:R-:W-:-:S05]  /*07e0*/  LEA.HI.X.SX32 R3, R4, UR13, 0x1, P0 ;  /* 0x0000000d04037c11 */ /* 0x000fca00080f0eff */
[----:B0-----:R-:W-:Y:S04]  /*07f0*/  STG.E.U8 desc[UR4][R2.64], R9 ;  /* 0x0000000902007986 */ /* 0x001fe8000c101104 */
[----:B-1----:R-:W-:Y:S04]  /*0800*/  STG.E.U8 desc[UR4][R2.64+0x1], R7 ;  /* 0x0000010702007986 */ /* 0x002fe8000c101104 */
[----:B--2---:R-:W-:Y:S01]  /*0810*/  STG.E.U8 desc[UR4][R2.64+0x2], R5 ;  /* 0x0000020502007986 */ /* 0x004fe2000c101104 */
[----:B------:R-:W-:Y:S05]  /*0820*/  EXIT ;  /* 0x000000000000794d */ /* 0x000fea0003800000 */
.L_x_90:
        /* <DEDUP_REMOVED lines=13> */
.L_x_116:


//--------------------- .text._Z22gaussianBlurHorizontalPhPKhii --------------------------
	.section	.text._Z22gaussianBlurHorizontalPhPKhii,"ax",@progbits
	.align	128
        .global         _Z22gaussianBlurHorizontalPhPKhii
        .type           _Z22gaussianBlurHorizontalPhPKhii,@function
        .size           _Z22gaussianBlurHorizontalPhPKhii,(.L_x_117 - _Z22gaussianBlurHorizontalPhPKhii)
        .other          _Z22gaussianBlurHorizontalPhPKhii,@"STO_CUDA_ENTRY STV_DEFAULT"
_Z22gaussianBlurHorizontalPhPKhii:
.text._Z22gaussianBlurHorizontalPhPKhii:
        /* <DEDUP_REMOVED lines=14> */
[C---:B------:R-:W-:Y:S01]  /*00e0*/  VIMNMX R3, PT, PT, R13.reuse, 0x3, !PT ;  /* 0x000000030d037848 */ /* 0x040fe20007fe0100 */
[----:B------:R-:W0:Y:S01]  /*00f0*/  LDCU.128 UR12, c[0x0][0x380] ;  /* 0x00007000ff0c77ac */ /* 0x000e220008000c00 */
[----:B------:R-:W-:Y:S02]  /*0100*/  VIMNMX R5, PT, PT, R13, 0x2, !PT ;  /* 0x000000020d057848 */ /* 0x000fe40007fe0100 */
[--C-:B------:R-:W-:Y:S01]  /*0110*/  VIADDMNMX R3, R3, 0xfffffffd, R0.reuse, PT ;  /* 0xfffffffd03037846 */ /* 0x100fe20003800100 */
[----:B------:R-:W1:Y:S01]  /*0120*/  LDCU.64 UR4, c[0x0][0x358] ;  /* 0x00006b00ff0477ac */ /* 0x000e620008000a00 */
[--C-:B------:R-:W-:Y:S02]  /*0130*/  VIADDMNMX R5, R5, 0xfffffffe, R0.reuse, PT ;  /* 0xfffffffe05057846 */ /* 0x100fe40003800100 */
[----:B------:R-:W-:Y:S01]  /*0140*/  VIMNMX R7, PT, PT, R13, 0x1, !PT ;  /* 0x000000010d077848 */ /* 0x000fe20007fe0100 */
[CC--:B------:R-:W-:Y:S01]  /*0150*/  IMAD R3, R15.reuse, R4.reuse, R3 ;  /* 0x000000040f037224 */ /* 0x0c0fe200078e0203 */
[----:B------:R-:W-:Y:S01]  /*0160*/  VIMNMX R9, PT, PT, RZ, R13, !PT ;  /* 0x0000000dff097248 */ /* 0x000fe20007fe0100 */
[-C--:B------:R-:W-:Y:S01]  /*0170*/  IMAD R5, R15, R4.reuse, R5 ;  /* 0x000000040f057224 */ /* 0x080fe200078e0205 */
[----:B------:R-:W-:Y:S01]  /*0180*/  VIADDMNMX R7, R7, 0xffffffff, R0, PT ;  /* 0xffffffff07077846 */ /* 0x000fe20003800100 */
[----:B------:R-:W-:Y:S01]  /*0190*/  IMAD R3, R3, 0x3, RZ ;  /* 0x0000000303037824 */ /* 0x000fe200078e02ff */
[----:B------:R-:W-:Y:S01]  /*01a0*/  VIMNMX R11, PT, PT, R13, -0x1, !PT ;  /* 0xffffffff0d0b7848 */ /* 0x000fe20007fe0100 */
[----:B------:R-:W-:Y:S01]  /*01b0*/  IMAD R5, R5, 0x3, RZ ;  /* 0x0000000305057824 */ /* 0x000fe200078e02ff */
[----:B------:R-:W-:Y:S01]  /*01c0*/  VIMNMX R6, PT, PT, R0, R9, PT ;  /* 0x0000000900067248 */ /* 0x000fe20003fe0100 */
[----:B------:R-:W-:Y:S01]  /*01d0*/  IMAD R7, R15, R4, R7 ;  /* 0x000000040f077224 */ /* 0x000fe200078e0207 */
[----:B------:R-:W-:Y:S01]  /*01e0*/  VIMNMX R17, PT, PT, R13, -0x2, !PT ;  /* 0xfffffffe0d117848 */ /* 0x000fe20007fe0100 */
[----:B------:R-:W2:Y:S01]  /*01f0*/  LDCU.128 UR8, c[0x3][URZ] ;  /* 0x00c00000ff0877ac */ /* 0x000ea20008000c00 */
[----:B0-----:R-:W-:Y:S01]  /*0200*/  IADD3 R2, P0, PT, R3, UR14, RZ ;  /* 0x0000000e03027c10 */ /* 0x001fe2000ff1e0ff */
[----:B------:R-:W-:Y:S01]  /*0210*/  IMAD R7, R7, 0x3, RZ ;  /* 0x0000000307077824 */ /* 0x000fe200078e02ff */
[----:B------:R-:W-:Y:S01]  /*0220*/  VIMNMX R19, PT, PT, R13, -0x3, !PT ;  /* 0xfffffffd0d137848 */ /* 0x000fe20007fe0100 */
[----:B------:R-:W0:Y:S01]  /*0230*/  LDCU.64 UR6, c[0x3][0x10] ;  /* 0x00c00200ff0677ac */ /* 0x000e220008000a00 */
[----:B------:R-:W-:-:S02]  /*0240*/  IADD3 R8, P1, PT, R5, UR14, RZ ;  /* 0x0000000e05087c10 */ /* 0x000fc4000ff3e0ff */
[----:B------:R-:W-:Y:S01]  /*0250*/  LEA.HI.X.SX32 R3, R3, UR15, 0x1, P0 ;  /* 0x0000000f03037c11 */ /* 0x000fe200080f0eff */
[----:B------:R-:W-:Y:S01]  /*0260*/  IMAD R6, R15, R4, R6 ;  /* 0x000000040f067224 */ /* 0x000fe200078e0206 */
[--C-:B------:R-:W-:Y:S02]  /*0270*/  VIADDMNMX R11, R11, 0x1, R0.reuse, PT ;  /* 0x000000010b0b7846 */ /* 0x100fe40003800100 */
[--C-:B------:R-:W-:Y:S02]  /*0280*/  VIADDMNMX R17, R17, 0x2, R0.reuse, PT ;  /* 0x0000000211117846 */ /* 0x100fe40003800100 */
[----:B------:R-:W-:Y:S01]  /*0290*/  VIADDMNMX R19, R19, 0x3, R0, PT ;  /* 0x0000000313137846 */ /* 0x000fe20003800100 */
[----:B-1----:R-:W3:Y:S01]  /*02a0*/  LDG.E.U8 R24, desc[UR4][R2.64+0x1] ;  /* 0x0000010402187981 */ /* 0x002ee2000c1e1100 */
[----:B------:R-:W-:-:S03]  /*02b0*/  LEA.HI.X.SX32 R9, R5, UR15, 0x1, P1 ;  /* 0x0000000f05097c11 */ /* 0x000fc600088f0eff */
[----:B------:R-:W4:Y:S01]  /*02c0*/  LDG.E.U8 R0, desc[UR4][R2.64] ;  /* 0x0000000402007981 */ /* 0x000f22000c1e1100 */
[-C--:B------:R-:W-:Y:S01]  /*02d0*/  IMAD R11, R15, R4.reuse, R11 ;  /* 0x000000040f0b7224 */ /* 0x080fe200078e020b */
[----:B------:R-:W-:Y:S01]  /*02e0*/  IADD3 R26, P0, PT, R7, UR14, RZ ;  /* 0x0000000e071a7c10 */ /* 0x000fe2000ff1e0ff */
[----:B------:R-:W-:Y:S01]  /*02f0*/  IMAD R10, R6, 0x3, RZ ;  /* 0x00000003060a7824 */ /* 0x000fe200078e02ff */
[----:B------:R-:W5:Y:S01]  /*0300*/  LDG.E.U8 R22, desc[UR4][R8.64] ;  /* 0x0000000408167981 */ /* 0x000f62000c1e1100 */
[-C--:B------:R-:W-:Y:S01]  /*0310*/  IMAD R17, R15, R4.reuse, R17 ;  /* 0x000000040f117224 */ /* 0x080fe200078e0211 */
[----:B------:R-:W-:Y:S01]  /*0320*/  LEA.HI.X.SX32 R27, R7, UR15, 0x1, P0 ;  /* 0x0000000f071b7c11 */ /* 0x000fe200080f0eff */
[----:B------:R-:W-:Y:S01]  /*0330*/  IMAD R11, R11, 0x3, RZ ;  /* 0x000000030b0b7824 */ /* 0x000fe200078e02ff */
[----:B------:R1:W3:Y:S01]  /*0340*/  LDG.E.U8 R20, desc[UR4][R2.64+0x2] ;  /* 0x0000020402147981 */ /* 0x0002e2000c1e1100 */
[----:B------:R-:W-:Y:S02]  /*0350*/  IMAD R19, R15, R4, R19 ;  /* 0x000000040f137224 */ /* 0x000fe400078e0213 */
[----:B------:R-:W-:Y:S01]  /*0360*/  IMAD R17, R17, 0x3, RZ ;  /* 0x0000000311117824 */ /* 0x000fe200078e02ff */
[----:B------:R-:W-:Y:S01]  /*0370*/  IADD3 R6, P0, PT, R11, UR14, RZ ;  /* 0x0000000e0b067c10 */ /* 0x000fe2000ff1e0ff */
[----:B------:R-:W3:Y:S04]  /*0380*/  LDG.E.U8 R23, desc[UR4][R26.64] ;  /* 0x000000041a177981 */ /* 0x000ee8000c1e1100 */
[----:B------:R-:W3:Y:S01]  /*0390*/  LDG.E.U8 R21, desc[UR4][R8.64+0x1] ;  /* 0x0000010408157981 */ /* 0x000ee2000c1e1100 */
[----:B-1----:R-:W-:Y:S01]  /*03a0*/  IADD3 R2, P1, PT, R10, UR14, RZ ;  /* 0x0000000e0a027c10 */ /* 0x002fe2000ff3e0ff */
[----:B------:R-:W-:-:S02]  /*03b0*/  IMAD R19, R19, 0x3, RZ ;  /* 0x0000000313137824 */ /* 0x000fc400078e02ff */
[----:B------:R1:W3:Y:S01]  /*03c0*/  LDG.E.U8 R5, desc[UR4][R8.64+0x2] ;  /* 0x0000020408057981 */ /* 0x0002e2000c1e1100 */
[----:B------:R-:W-:Y:S02]  /*03d0*/  LEA.HI.X.SX32 R3, R10, UR15, 0x1, P1 ;  /* 0x0000000f0a037c11 */ /* 0x000fe400088f0eff */
[----:B------:R-:W-:Y:S01]  /*03e0*/  LEA.HI.X.SX32 R7, R11, UR15, 0x1, P0 ;  /* 0x0000000f0b077c11 */ /* 0x000fe200080f0eff */
[----:B------:R-:W3:Y:S01]  /*03f0*/  LDG.E.U8 R12, desc[UR4][R26.64+0x1] ;  /* 0x000001041a0c7981 */ /* 0x000ee2000c1e1100 */
[----:B------:R-:W-:-:S03]  /*0400*/  IADD3 R10, P0, PT, R19, UR14, RZ ;  /* 0x0000000e130a7c10 */ /* 0x000fc6000ff1e0ff */
[----:B------:R-:W3:Y:S01]  /*0410*/  LDG.E.U8 R16, desc[UR4][R2.64] ;  /* 0x0000000402107981 */ /* 0x000ee2000c1e1100 */
[----:B-1----:R-:W-:-:S03]  /*0420*/  IADD3 R8, P1, PT, R17, UR14, RZ ;  /* 0x0000000e11087c10 */ /* 0x002fc6000ff3e0ff */
[----:B------:R-:W3:Y:S01]  /*0430*/  LDG.E.U8 R14, desc[UR4][R26.64+0x2] ;  /* 0x000002041a0e7981 */ /* 0x000ee2000c1e1100 */
[----:B------:R-:W-:-:S03]  /*0440*/  LEA.HI.X.SX32 R9, R17, UR15, 0x1, P1 ;  /* 0x0000000f11097c11 */ /* 0x000fc600088f0eff */
[----:B------:R-:W3:Y:S01]  /*0450*/  LDG.E.U8 R17, desc[UR4][R6.64] ;  /* 0x0000000406117981 */ /* 0x000ee2000c1e1100 */
[----:B------:R-:W-:-:S03]  /*0460*/  LEA.HI.X.SX32 R11, R19, UR15, 0x1, P0 ;  /* 0x0000000f130b7c11 */ /* 0x000fc600080f0eff */
        /* <DEDUP_REMOVED lines=14> */
[----:B--2---:R-:W-:Y:S01]  /*0550*/  FFMA R0, R0, UR8, RZ ;  /* 0x0000000800007c23 */ /* 0x004fe200080000ff */
[----:B---3--:R-:W-:-:S03]  /*0560*/  I2FP.F32.U32 R2, R24 ;  /* 0x0000001800027245 */ /* 0x008fc60000201000 */
[----:B------:R-:W-:Y:S01]  /*0570*/  FFMA R22, R22, UR9, R0 ;  /* 0x0000000916167c23 */ /* 0x000fe20008000000 */
[----:B------:R-:W-:Y:S01]  /*0580*/  I2FP.F32.U32 R0, R20 ;  /* 0x0000001400007245 */ /* 0x000fe20000201000 */
[----:B------:R-:W-:Y:S01]  /*0590*/  FFMA R2, R2, UR8, RZ ;  /* 0x0000000802027c23 */ /* 0x000fe200080000ff */
[----:B------:R-:W-:-:S03]  /*05a0*/  I2FP.F32.U32 R23, R23 ;  /* 0x0000001700177245 */ /* 0x000fc60000201000 */
[----:B------:R-:W-:Y:S01]  /*05b0*/  FFMA R0, R0, UR8, RZ ;  /* 0x0000000800007c23 */ /* 0x000fe200080000ff */
[----:B------:R-:W2:Y:S01]  /*05c0*/  LDCU UR8, c[0x3][0x18] ;  /* 0x00c00300ff0877ac */ /* 0x000ea20008000800 */
[----:B------:R-:W-:Y:S01]  /*05d0*/  I2FP.F32.U32 R21, R21 ;  /* 0x0000001500157245 */ /* 0x000fe20000201000 */
[----:B------:R-:W-:Y:S01]  /*05e0*/  FFMA R22, R23, UR10, R22 ;  /* 0x0000000a17167c23 */ /* 0x000fe20008000016 */
[----:B------:R-:W-:-:S03]  /*05f0*/  I2FP.F32.U32 R5, R5 ;  /* 0x0000000500057245 */ /* 0x000fc60000201000 */
[----:B------:R-:W-:Y:S01]  /*0600*/  FFMA R2, R21, UR9, R2 ;  /* 0x0000000915027c23 */ /* 0x000fe20008000002 */
[----:B-1----:R-:W-:Y:S01]  /*0610*/  I2FP.F32.U32 R9, R16 ;  /* 0x0000001000097245 */ /* 0x002fe20000201000 */
[----:B------:R-:W-:Y:S01]  /*0620*/  FFMA R0, R5, UR9, R0 ;  /* 0x0000000905007c23 */ /* 0x000fe20008000000 */
[----:B------:R-:W-:Y:S02]  /*0630*/  I2FP.F32.U32 R7, R12 ;  /* 0x0000000c00077245 */ /* 0x000fe40000201000 */
[----:B------:R-:W-:Y:S01]  /*0640*/  I2FP.F32.U32 R5, R14 ;  /* 0x0000000e00057245 */ /* 0x000fe20000201000 */
[----:B------:R-:W-:Y:S01]  /*0650*/  FFMA R9, R9, UR11, R22 ;  /* 0x0000000b09097c23 */ /* 0x000fe20008000016 */
[----:B------:R-:W-:Y:S01]  /*0660*/  I2FP.F32.U32 R6, R17 ;  /* 0x0000001100067245 */ /* 0x000fe20000201000 */
[----:B------:R-:W-:Y:S01]  /*0670*/  FFMA R2, R7, UR10, R2 ;  /* 0x0000000a07027c23 */ /* 0x000fe20008000002 */
[----:B------:R-:W-:-:S03]  /*0680*/  I2FP.F32.U32 R19, R19 ;  /* 0x0000001300137245 */ /* 0x000fc60000201000 */
[----:B0-----:R-:W-:Y:S01]  /*0690*/  FFMA R6, R6, UR6, R9 ;  /* 0x0000000606067c23 */ /* 0x001fe20008000009 */
[----:B------:R-:W-:Y:S01]  /*06a0*/  FFMA R0, R5, UR10, R0 ;  /* 0x0000000a05007c23 */ /* 0x000fe20008000000 */
[----:B------:R-:W-:Y:S02]  /*06b0*/  I2FP.F32.U32 R7, R18 ;  /* 0x0000001200077245 */ /* 0x000fe40000201000 */
[----:B------:R-:W-:Y:S01]  /*06c0*/  FFMA R6, R19, UR7, R6 ;  /* 0x0000000713067c23 */ /* 0x000fe20008000006 */
[----:B------:R-:W-:Y:S02]  /*06d0*/  I2FP.F32.U32 R5, R26 ;  /* 0x0000001a00057245 */ /* 0x000fe40000201000 */
[----:B------:R-:W-:Y:S01]  /*06e0*/  FFMA R2, R7, UR11, R2 ;  /* 0x0000000b07027c23 */ /* 0x000fe20008000002 */
[----:B------:R-:W-:Y:S02]  /*06f0*/  I2FP.F32.U32 R27, R27 ;  /* 0x0000001b001b7245 */ /* 0x000fe40000201000 */
[----:B--2---:R-:W-:Y:S01]  /*0700*/  FFMA R6, R5, UR8, R6 ;  /* 0x0000000805067c23 */ /* 0x004fe20008000006 */
[----:B------:R-:W-:-:S02]  /*0710*/  I2FP.F32.U32 R25, R25 ;  /* 0x0000001900197245 */ /* 0x000fc40000201000 */
[----:B------:R-:W-:Y:S01]  /*0720*/  FFMA R0, R27, UR11, R0 ;  /* 0x0000000b1b007c23 */ /* 0x000fe20008000000 */
[----:B------:R-:W-:Y:S02]  /*0730*/  I2FP.F32.U32 R5, R28 ;  /* 0x0000001c00057245 */ /* 0x000fe40000201000 */
[----:B------:R-:W-:Y:S01]  /*0740*/  FFMA R2, R25, UR6, R2 ;  /* 0x0000000619027c23 */ /* 0x000fe20008000002 */
[----:B------:R-:W-:Y:S02]  /*0750*/  I2FP.F32.U32 R29, R29 ;  /* 0x0000001d001d7245 */ /* 0x000fe40000201000 */
        /* <DEDUP_REMOVED lines=17> */
.L_x_91:
        /* <DEDUP_REMOVED lines=9> */
.L_x_117:


//--------------------- .text._Z14applyLutKernelPhPKhS1_ii --------------------------
	.section	.text._Z14applyLutKernelPhPKhS1_ii,"ax",@progbits
	.align	128
        .global         _Z14applyLutKernelPhPKhS1_ii
        .type           _Z14applyLutKernelPhPKhS1_ii,@function
        .size           _Z14applyLutKernelPhPKhS1_ii,(.L_x_118 - _Z14applyLutKernelPhPKhS1_ii)
        .other          _Z14applyLutKernelPhPKhS1_ii,@"STO_CUDA_ENTRY STV_DEFAULT"
_Z14applyLutKernelPhPKhS1_ii:
.text._Z14applyLutKernelPhPKhS1_ii:
        /* <DEDUP_REMOVED lines=13> */
[----:B------:R-:W0:Y:S01]  /*00d0*/  LDCU.128 UR12, c[0x0][0x380] ;  /* 0x00007000ff0c77ac */ /* 0x000e220008000c00 */
[----:B------:R-:W-:Y:S01]  /*00e0*/  IMAD R0, R3, UR6, R0 ;  /* 0x0000000603007c24 */ /* 0x000fe2000f8e0200 */
[----:B------:R-:W1:Y:S03]  /*00f0*/  LDCU.64 UR4, c[0x0][0x358] ;  /* 0x00006b00ff0477ac */ /* 0x000e660008000a00 */
[----:B------:R-:W-:Y:S01]  /*0100*/  IMAD R0, R0, 0x3, RZ ;  /* 0x0000000300007824 */ /* 0x000fe200078e02ff */
[----:B------:R-:W2:Y:S04]  /*0110*/  LDCU.64 UR8, c[0x0][0x390] ;  /* 0x00007200ff0877ac */ /* 0x000ea80008000a00 */
[----:B------:R-:W-:-:S02]  /*0120*/  SHF.R.S32.HI R5, RZ, 0x1f, R0 ;  /* 0x0000001fff057819 */ /* 0x000fc40000011400 */
[----:B0-----:R-:W-:-:S04]  /*0130*/  IADD3 R2, P0, PT, R0, UR14, RZ ;  /* 0x0000000e00027c10 */ /* 0x001fc8000ff1e0ff */
[----:B------:R-:W-:-:S05]  /*0140*/  IADD3.X R3, PT, PT, R5, UR15, RZ, P0, !PT ;  /* 0x0000000f05037c10 */ /* 0x000fca00087fe4ff */
[----:B-1----:R-:W2:Y:S02]  /*0150*/  LDG.E.U8 R6, desc[UR4][R2.64] ;  /* 0x0000000402067981 */ /* 0x002ea4000c1e1100 */
[----:B--2---:R-:W-:-:S05]  /*0160*/  IADD3 R6, P0, PT, R6, UR8, RZ ;  /* 0x0000000806067c10 */ /* 0x004fca000ff1e0ff */
[----:B------:R-:W-:-:S06]  /*0170*/  IMAD.X R7, RZ, RZ, UR9, P0 ;  /* 0x00000009ff077e24 */ /* 0x000fcc00080e06ff */
[----:B------:R-:W2:Y:S01]  /*0180*/  LDG.E.U8 R7, desc[UR4][R6.64] ;  /* 0x0000000406077981 */ /* 0x000ea2000c1e1100 */
[----:B------:R-:W-:-:S04]  /*0190*/  IADD3 R4, P0, PT, R0, UR12, RZ ;  /* 0x0000000c00047c10 */ /* 0x000fc8000ff1e0ff */
[----:B------:R-:W-:-:S05]  /*01a0*/  IADD3.X R5, PT, PT, R5, UR13, RZ, P0, !PT ;  /* 0x0000000d05057c10 */ /* 0x000fca00087fe4ff */
[----:B--2---:R-:W-:Y:S04]  /*01b0*/  STG.E.U8 desc[UR4][R4.64], R7 ;  /* 0x0000000704007986 */ /* 0x004fe8000c101104 */
[----:B------:R-:W2:Y:S02]  /*01c0*/  LDG.E.U8 R8, desc[UR4][R2.64+0x1] ;  /* 0x0000010402087981 */ /* 0x000ea4000c1e1100 */
[----:B--2---:R-:W-:-:S05]  /*01d0*/  IADD3 R8, P0, PT, R8, UR8, RZ ;  /* 0x0000000808087c10 */ /* 0x004fca000ff1e0ff */
[----:B------:R-:W-:-:S06]  /*01e0*/  IMAD.X R9, RZ, RZ, UR9, P0 ;  /* 0x00000009ff097e24 */ /* 0x000fcc00080e06ff */
[----:B------:R-:W2:Y:S04]  /*01f0*/  LDG.E.U8 R9, desc[UR4][R8.64+0x100] ;  /* 0x0001000408097981 */ /* 0x000ea8000c1e1100 */
[----:B--2---:R-:W-:Y:S04]  /*0200*/  STG.E.U8 desc[UR4][R4.64+0x1], R9 ;  /* 0x0000010904007986 */ /* 0x004fe8000c101104 */
[----:B------:R-:W2:Y:S02]  /*0210*/  LDG.E.U8 R10, desc[UR4][R2.64+0x2] ;  /* 0x00000204020a7981 */ /* 0x000ea4000c1e1100 */
[----:B--2---:R-:W-:-:S05]  /*0220*/  IADD3 R10, P0, PT, R10, UR8, RZ ;  /* 0x000000080a0a7c10 */ /* 0x004fca000ff1e0ff */
[----:B------:R-:W-:-:S06]  /*0230*/  IMAD.X R11, RZ, RZ, UR9, P0 ;  /* 0x00000009ff0b7e24 */ /* 0x000fcc00080e06ff */
[----:B------:R-:W2:Y:S04]  /*0240*/  LDG.E.U8 R11, desc[UR4][R10.64+0x200] ;  /* 0x000200040a0b7981 */ /* 0x000ea8000c1e1100 */
[----:B--2---:R-:W-:Y:S01]  /*0250*/  STG.E.U8 desc[UR4][R4.64+0x2], R11 ;  /* 0x0000020b04007986 */ /* 0x004fe2000c101104 */
[----:B------:R-:W-:Y:S05]  /*0260*/  EXIT ;  /* 0x000000000000794d */ /* 0x000fea0003800000 */
.L_x_92:
        /* <DEDUP_REMOVED lines=9> */
.L_x_118:


//--------------------- .text._Z22colorTemperatureKernelPhPKhiif --------------------------
	.section	.text._Z22colorTemperatureKernelPhPKhiif,"ax",@progbits
	.align	128
        .global         _Z22colorTemperatureKernelPhPKhiif
        .type           _Z22colorTemperatureKernelPhPKhiif,@function
        .size           _Z22colorTemperatureKernelPhPKhiif,(.L_x_119 - _Z22colorTemperatureKernelPhPKhiif)
        .other          _Z22colorTemperatureKernelPhPKhiif,@"STO_CUDA_ENTRY STV_DEFAULT"
_Z22colorTemperatureKernelPhPKhiif:
.text._Z22colorTemperatureKernelPhPKhiif:
        /* <DEDUP_REMOVED lines=15> */
[----:B------:R-:W1:Y:S01]  /*00f0*/  LDC R7, c[0x0][0x398] ;  /* 0x0000e600ff077b82 */ /* 0x000e620000000800 */
[----:B------:R-:W2:Y:S02]  /*0100*/  LDCU.64 UR4, c[0x0][0x358] ;  /* 0x00006b00ff0477ac */ /* 0x000ea40008000a00 */
[----:B------:R-:W-:-:S05]  /*0110*/  IMAD R0, R0, 0x3, RZ ;  /* 0x0000000300007824 */ /* 0x000fca00078e02ff */
[----:B------:R-:W-:Y:S02]  /*0120*/  SHF.R.S32.HI R8, RZ, 0x1f, R0 ;  /* 0x0000001fff087819 */ /* 0x000fe40000011400 */
[----:B0-----:R-:W-:-:S04]  /*0130*/  IADD3 R2, P0, PT, R0, UR10, RZ ;  /* 0x0000000a00027c10 */ /* 0x001fc8000ff1e0ff */
[----:B------:R-:W-:-:S05]  /*0140*/  IADD3.X R3, PT, PT, R8, UR11, RZ, P0, !PT ;  /* 0x0000000b08037c10 */ /* 0x000fca00087fe4ff */
[----:B--2---:R-:W2:Y:S04]  /*0150*/  LDG.E.U8 R4, desc[UR4][R2.64] ;  /* 0x0000000402047981 */ /* 0x004ea8000c1e1100 */
[----:B------:R-:W3:Y:S04]  /*0160*/  LDG.E.U8 R6, desc[UR4][R2.64+0x2] ;  /* 0x0000020402067981 */ /* 0x000ee8000c1e1100 */
[----:B------:R0:W4:Y:S02]  /*0170*/  LDG.E.U8 R5, desc[UR4][R2.64+0x1] ;  /* 0x0000010402057981 */ /* 0x000124000c1e1100 */
[----:B0-----:R-:W-:-:S04]  /*0180*/  IADD3 R2, P0, PT, R0, UR8, RZ ;  /* 0x0000000800027c10 */ /* 0x001fc8000ff1e0ff */
[----:B------:R-:W-:Y:S02]  /*0190*/  IADD3.X R3, PT, PT, R8, UR9, RZ, P0, !PT ;  /* 0x0000000908037c10 */ /* 0x000fe400087fe4ff */
[----:B--2---:R-:W-:Y:S02]  /*01a0*/  I2FP.F32.U32 R4, R4 ;  /* 0x0000000400047245 */ /* 0x004fe40000201000 */
[----:B---3--:R-:W-:-:S03]  /*01b0*/  I2FP.F32.U32 R6, R6 ;  /* 0x0000000600067245 */ /* 0x008fc60000201000 */
[C---:B-1----:R-:W-:Y:S01]  /*01c0*/  FFMA R4, R7.reuse, 20, R4 ;  /* 0x41a0000007047823 */ /* 0x042fe20000000004 */
[----:B----4-:R-:W-:Y:S01]  /*01d0*/  I2FP.F32.U32 R5, R5 ;  /* 0x0000000500057245 */ /* 0x010fe20000201000 */
[----:B------:R-:W-:-:S03]  /*01e0*/  FFMA R6, R7, -20, R6 ;  /* 0xc1a0000007067823 */ /* 0x000fc60000000006 */
[----:B------:R-:W-:Y:S02]  /*01f0*/  FMNMX R4, RZ, R4, !PT ;  /* 0x00000004ff047209 */ /* 0x000fe40007800000 */
[----:B------:R-:W-:Y:S01]  /*0200*/  FMNMX R6, RZ, R6, !PT ;  /* 0x00000006ff067209 */ /* 0x000fe20007800000 */
[----:B------:R-:W0:Y:S01]  /*0210*/  F2I.U32.TRUNC.NTZ R5, R5 ;  /* 0x0000000500057305 */ /* 0x000e22000020f000 */
[----:B------:R-:W-:Y:S02]  /*0220*/  FMNMX R4, R4, 255, PT ;  /* 0x437f000004047809 */ /* 0x000fe40003800000 */
[----:B------:R-:W-:-:S05]  /*0230*/  FMNMX R6, R6, 255, PT ;  /* 0x437f000006067809 */ /* 0x000fca0003800000 */
[----:B------:R-:W1:Y:S01]  /*0240*/  F2I.U32.TRUNC.NTZ R7, R4 ;  /* 0x0000000400077305 */ /* 0x000e62000020f000 */
[----:B0-----:R-:W-:Y:S07]  /*0250*/  STG.E.U8 desc[UR4][R2.64+0x1], R5 ;  /* 0x0000010502007986 */ /* 0x001fee000c101104 */
[----:B------:R-:W0:Y:S01]  /*0260*/  F2I.U32.TRUNC.NTZ R9, R6 ;  /* 0x0000000600097305 */ /* 0x000e22000020f000 */
[----:B-1----:R-:W-:Y:S04]  /*0270*/  STG.E.U8 desc[UR4][R2.64], R7 ;  /* 0x0000000702007986 */ /* 0x002fe8000c101104 */
[----:B0-----:R-:W-:Y:S01]  /*0280*/  STG.E.U8 desc[UR4][R2.64+0x2], R9 ;  /* 0x0000020902007986 */ /* 0x001fe2000c101104 */
[----:B------:R-:W-:Y:S05]  /*0290*/  EXIT ;  /* 0x000000000000794d */ /* 0x000fea0003800000 */
.L_x_93:
        /* <DEDUP_REMOVED lines=14> */
.L_x_119:


//--------------------- .text._Z16saturationKernelPhPKhiif --------------------------
	.section	.text._Z16saturationKernelPhPKhiif,"ax",@progbits
	.align	128
        .global         _Z16saturationKernelPhPKhiif
        .type           _Z16saturationKernelPhPKhiif,@function
        .size           _Z16saturationKernelPhPKhiif,(.L_x_120 - _Z16saturationKernelPhPKhiif)
        .other          _Z16saturationKernelPhPKhiif,@"STO_CUDA_ENTRY STV_DEFAULT"
_Z16saturationKernelPhPKhiif:
.text._Z16saturationKernelPhPKhiif:
        /* <DEDUP_REMOVED lines=17> */
[----:B------:R-:W2:Y:S04]  /*0110*/  LDCU UR7, c[0x0][0x398] ;  /* 0x00007300ff0777ac */ /* 0x000ea80008000800 */
[----:B------:R-:W-:-:S02]  /*0120*/  SHF.R.S32.HI R9, RZ, 0x1f, R0 ;  /* 0x0000001fff097819 */ /* 0x000fc40000011400 */
[----:B0-----:R-:W-:-:S04]  /*0130*/  IADD3 R2, P0, PT, R0, UR10, RZ ;  /* 0x0000000a00027c10 */ /* 0x001fc8000ff1e0ff */
[----:B------:R-:W-:-:S05]  /*0140*/  IADD3.X R3, PT, PT, R9, UR11, RZ, P0, !PT ;  /* 0x0000000b09037c10 */ /* 0x000fca00087fe4ff */
[----:B-1----:R-:W3:Y:S04]  /*0150*/  LDG.E.U8 R5, desc[UR4][R2.64+0x1] ;  /* 0x0000010402057981 */ /* 0x002ee8000c1e1100 */
[----:B------:R-:W4:Y:S04]  /*0160*/  LDG.E.U8 R4, desc[UR4][R2.64] ;  /* 0x0000000402047981 */ /* 0x000f28000c1e1100 */
[----:B------:R0:W5:Y:S02]  /*0170*/  LDG.E.U8 R6, desc[UR4][R2.64+0x2] ;  /* 0x0000020402067981 */ /* 0x000164000c1e1100 */
[----:B0-----:R-:W-:-:S04]  /*0180*/  IADD3 R2, P0, PT, R0, UR8, RZ ;  /* 0x0000000800027c10 */ /* 0x001fc8000ff1e0ff */
[----:B------:R-:W-:Y:S02]  /*0190*/  IADD3.X R3, PT, PT, R9, UR9, RZ, P0, !PT ;  /* 0x0000000909037c10 */ /* 0x000fe400087fe4ff */
[----:B---3--:R-:W-:Y:S02]  /*01a0*/  I2FP.F32.U32 R5, R5 ;  /* 0x0000000500057245 */ /* 0x008fe40000201000 */
[----:B----4-:R-:W-:-:S03]  /*01b0*/  I2FP.F32.U32 R4, R4 ;  /* 0x0000000400047245 */ /* 0x010fc60000201000 */
[----:B------:R-:W-:Y:S01]  /*01c0*/  FMUL R7, R5, 0.58700001239776611328 ;  /* 0x3f1645a205077820 */ /* 0x000fe20000400000 */
[----:B-----5:R-:W-:-:S03]  /*01d0*/  I2FP.F32.U32 R6, R6 ;  /* 0x0000000600067245 */ /* 0x020fc60000201000 */
[----:B------:R-:W-:-:S04]  /*01e0*/  FFMA R7, R4, 0.29899999499320983887, R7 ;  /* 0x3e99168704077823 */ /* 0x000fc80000000007 */
[----:B------:R-:W-:-:S04]  /*01f0*/  FFMA R7, R6, 0.11400000005960464478, R7 ;  /* 0x3de978d506077823 */ /* 0x000fc80000000007 */
[--C-:B------:R-:W-:Y:S01]  /*0200*/  FADD R4, R4, -R7.reuse ;  /* 0x8000000704047221 */ /* 0x100fe20000000000 */
[--C-:B------:R-:W-:Y:S01]  /*0210*/  FADD R8, R5, -R7.reuse ;  /* 0x8000000705087221 */ /* 0x100fe20000000000 */
[--C-:B------:R-:W-:Y:S02]  /*0220*/  FADD R6, R6, -R7.reuse ;  /* 0x8000000706067221 */ /* 0x100fe40000000000 */
[--C-:B--2---:R-:W-:Y:S01]  /*0230*/  FFMA R4, R4, UR7, R7.reuse ;  /* 0x0000000704047c23 */ /* 0x104fe20008000007 */
[--C-:B------:R-:W-:Y:S01]  /*0240*/  FFMA R8, R8, UR7, R7.reuse ;  /* 0x0000000708087c23 */ /* 0x100fe20008000007 */
[----:B------:R-:W-:-:S03]  /*0250*/  FFMA R6, R6, UR7, R7 ;  /* 0x0000000706067c23 */ /* 0x000fc60008000007 */
[----:B------:R-:W-:Y:S02]  /*0260*/  FMNMX R4, RZ, R4, !PT ;  /* 0x00000004ff047209 */ /* 0x000fe40007800000 */
[----:B------:R-:W-:Y:S02]  /*0270*/  FMNMX R8, RZ, R8, !PT ;  /* 0x00000008ff087209 */ /* 0x000fe40007800000 */
[----:B------:R-:W-:Y:S02]  /*0280*/  FMNMX R6, RZ, R6, !PT ;  /* 0x00000006ff067209 */ /* 0x000fe40007800000 */
[----:B------:R-:W-:Y:S02]  /*0290*/  FMNMX R4, R4, 255, PT ;  /* 0x437f000004047809 */ /* 0x000fe40003800000 */
[----:B------:R-:W-:Y:S02]  /*02a0*/  FMNMX R8, R8, 255, PT ;  /* 0x437f000008087809 */ /* 0x000fe40003800000 */
[----:B------:R-:W-:Y:S01]  /*02b0*/  FMNMX R6, R6, 255, PT ;  /* 0x437f000006067809 */ /* 0x000fe20003800000 */
[----:B------:R-:W0:Y:S08]  /*02c0*/  F2I.U32.TRUNC.NTZ R5, R4 ;  /* 0x0000000400057305 */ /* 0x000e30000020f000 */
[----:B------:R-:W1:Y:S01]  /*02d0*/  F2I.U32.TRUNC.NTZ R7, R8 ;  /* 0x0000000800077305 */ /* 0x000e62000020f000 */
[----:B0-----:R-:W-:Y:S07]  /*02e0*/  STG.E.U8 desc[UR4][R2.64], R5 ;  /* 0x0000000502007986 */ /* 0x001fee000c101104 */
[----:B------:R-:W0:Y:S01]  /*02f0*/  F2I.U32.TRUNC.NTZ R11, R6 ;  /* 0x00000006000b7305 */ /* 0x000e22000020f000 */
[----:B-1----:R-:W-:Y:S04]  /*0300*/  STG.E.U8 desc[UR4][R2.64+0x1], R7 ;  /* 0x0000010702007986 */ /* 0x002fe8000c101104 */
[----:B0-----:R-:W-:Y:S01]  /*0310*/  STG.E.U8 desc[UR4][R2.64+0x2], R11 ;  /* 0x0000020b02007986 */ /* 0x001fe2000c101104 */
[----:B------:R-:W-:Y:S05]  /*0320*/  EXIT ;  /* 0x000000000000794d */ /* 0x000fea0003800000 */
.L_x_94:
        /* <DEDUP_REMOVED lines=13> */
.L_x_120:


//--------------------- .text._Z24brightnessContrastKernelPhPKhiiiff --------------------------
	.section	.text._Z24brightnessContrastKernelPhPKhiiiff,"ax",@progbits
	.align	128
        .global         _Z24brightnessContrastKernelPhPKhiiiff
        .type           _Z24brightnessContrastKernelPhPKhiiiff,@function
        .size           _Z24brightnessContrastKernelPhPKhiiiff,(.L_x_121 - _Z24brightnessContrastKernelPhPKhiiiff)
        .other          _Z24brightnessContrastKernelPhPKhiiiff,@"STO_CUDA_ENTRY STV_DEFAULT"
_Z24brightnessContrastKernelPhPKhiiiff:
.text._Z24brightnessContrastKernelPhPKhiiiff:
[----:B------:R-:W-:Y:S01]  /*0000*/  LDC R1, c[0x0][0x37c] ;  /* 0x0000df00ff017b82 */ /* 0x000fe20000000800 */
[----:B------:R-:W0:Y:S07]  /*0010*/  S2R R2, SR_TID.Y ;  /* 0x0000000000027919 */ /* 0x000e2e0000002200 */
[----:B------:R-:W1:Y:S01]  /*0020*/  LDC R0, c[0x0][0x360] ;  /* 0x0000d800ff007b82 */ /* 0x000e620000000800 */
[----:B------:R-:W2:Y:S01]  /*0030*/  LDCU.64 UR6, c[0x0][0x390] ;  /* 0x00007200ff0677ac */ /* 0x000ea20008000a00 */
[----:B------:R-:W1:Y:S06]  /*0040*/  S2R R5, SR_TID.X ;  /* 0x0000000000057919 */ /* 0x000e6c0000002100 */
[----:B------:R-:W0:Y:S08]  /*0050*/  S2UR UR5, SR_CTAID.Y ;  /* 0x00000000000579c3 */ /* 0x000e300000002600 */
[----:B------:R-:W0:Y:S08]  /*0060*/  LDC R3, c[0x0][0x364] ;  /* 0x0000d900ff037b82 */ /* 0x000e300000000800 */
[----:B------:R-:W1:Y:S08]  /*0070*/  S2UR UR4, SR_CTAID.X ;  /* 0x00000000000479c3 */ /* 0x000e700000002500 */
[----:B------:R-:W3:Y:S01]  /*0080*/  LDC R8, c[0x0][0x398] ;  /* 0x0000e600ff087b82 */ /* 0x000ee20000000800 */
[----:B0-----:R-:W-:-:S05]  /*0090*/  IMAD R3, R3, UR5, R2 ;  /* 0x0000000503037c24 */ /* 0x001fca000f8e0202 */
[----:B--2---:R-:W-:Y:S01]  /*00a0*/  ISETP.GE.AND P0, PT, R3, UR7, PT ;  /* 0x0000000703007c0c */ /* 0x004fe2000bf06270 */
[----:B-1----:R-:W-:-:S05]  /*00b0*/  IMAD R0, R0, UR4, R5 ;  /* 0x0000000400007c24 */ /* 0x002fca000f8e0205 */
[----:B------:R-:W-:-:S04]  /*00c0*/  ISETP.GE.OR P0, PT, R0, UR6, P0 ;  /* 0x0000000600007c0c */ /* 0x000fc80008706670 */
[----:B---3--:R-:W-:-:S13]  /*00d0*/  ISETP.LT.OR P0, PT, R8, 0x1, P0 ;  /* 0x000000010800780c */ /* 0x008fda0000701670 */
[----:B------:R-:W-:Y:S05]  /*00e0*/  @P0 EXIT ;  /* 0x000000000000094d */ /* 0x000fea0003800000 */
[C---:B------:R-:W-:Y:S01]  /*00f0*/  ISETP.GE.U32.AND P1, PT, R8.reuse, 0x8, PT ;  /* 0x000000080800780c */ /* 0x040fe20003f26070 */
[----:B------:R-:W-:Y:S01]  /*0100*/  IMAD R9, R3, UR6, R0 ;  /* 0x0000000603097c24 */ /* 0x000fe2000f8e0200 */
[----:B------:R-:W-:Y:S01]  /*0110*/  LOP3.LUT R18, R8, 0x7, RZ, 0xc0, !PT ;  /* 0x0000000708127812 */ /* 0x000fe200078ec0ff */
[----:B------:R-:W0:Y:S01]  /*0120*/  LDCU.64 UR4, c[0x0][0x358] ;  /* 0x00006b00ff0477ac */ /* 0x000e220008000a00 */
[----:B------:R-:W-:Y:S02]  /*0130*/  IMAD.MOV.U32 R0, RZ, RZ, RZ ;  /* 0x000000ffff007224 */ /* 0x000fe400078e00ff */
[----:B------:R-:W-:Y:S01]  /*0140*/  ISETP.NE.AND P0, PT, R18, RZ, PT ;  /* 0x000000ff1200720c */ /* 0x000fe20003f05270 */
[----:B------:R-:W-:-:S06]  /*0150*/  IMAD R9, R9, R8, RZ ;  /* 0x0000000809097224 */ /* 0x000fcc00078e02ff */
[----:B------:R-:W-:Y:S06]  /*0160*/  @!P1 BRA `(.L_x_95) ;  /* 0x0000000400609947 */ /* 0x000fec0003800000 */
[----:B------:R-:W1:Y:S01]  /*0170*/  LDC R12, c[0x0][0x3a0] ;  /* 0x0000e800ff0c7b82 */ /* 0x000e620000000800 */
[----:B------:R-:W-:Y:S01]  /*0180*/  LOP3.LUT R0, R8, 0x7ffffff8, RZ, 0xc0, !PT ;  /* 0x7ffffff808007812 */ /* 0x000fe200078ec0ff */
[----:B------:R-:W-:Y:S01]  /*0190*/  IMAD.MOV.U32 R13, RZ, RZ, R9 ;  /* 0x000000ffff0d7224 */ /* 0x000fe200078e0009 */
[----:B------:R-:W2:Y:S03]  /*01a0*/  LDCU UR6, c[0x0][0x39c] ;  /* 0x00007380ff0677ac */ /* 0x000ea60008000800 */
[----:B------:R-:W-:Y:S02]  /*01b0*/  IMAD.MOV R14, RZ, RZ, -R0 ;  /* 0x000000ffff0e7224 */ /* 0x000fe400078e0a00 */
[----:B------:R-:W3:Y:S08]  /*01c0*/  LDC.64 R2, c[0x0][0x380] ;  /* 0x0000e000ff027b82 */ /* 0x000ef00000000a00 */
[----:B------:R-:W4:Y:S02]  /*01d0*/  LDC.64 R4, c[0x0][0x388] ;  /* 0x0000e200ff047b82 */ /* 0x000f240000000a00 */
.L_x_96:
[----:B------:R-:W-:Y:S02]  /*01e0*/  SHF.R.S32.HI R16, RZ, 0x1f, R13 ;  /* 0x0000001fff107819 */ /* 0x000fe4000001140d */
[----:B----4-:R-:W-:-:S04]  /*01f0*/  IADD3 R6, P1, P2, R13, 0x3, R4 ;  /* 0x000000030d067810 */ /* 0x010fc80007a3e004 */
[----:B------:R-:W-:-:S05]  /*0200*/  IADD3.X R7, PT, PT, R16, R5, RZ, P1, P2 ;  /* 0x0000000510077210 */ /* 0x000fca0000fe44ff */
[----:B0-----:R-:W4:Y:S02]  /*0210*/  LDG.E.U8 R10, desc[UR4][R6.64+-0x3] ;  /* 0xfffffd04060a7981 */ /* 0x001f24000c1e1100 */
[----:B----4-:R-:W-:-:S05]  /*0220*/  I2FP.F32.U32 R10, R10 ;  /* 0x0000000a000a7245 */ /* 0x010fca0000201000 */
[----:B------:R-:W-:Y:S01]  /*0230*/  FADD R11, R10, -128 ;  /* 0xc30000000a0b7421 */ /* 0x000fe20000000000 */
[----:B---3--:R-:W-:-:S03]  /*0240*/  IADD3 R10, P1, P2, R13, 0x3, R2 ;  /* 0x000000030d0a7810 */ /* 0x008fc60007a3e002 */
[----:B-1----:R-:W-:-:S04]  /*0250*/  FFMA R11, R11, R12, 128 ;  /* 0x430000000b0b7423 */ /* 0x002fc8000000000c */
[----:B--2---:R-:W-:-:S05]  /*0260*/  FADD R11, R11, UR6 ;  /* 0x000000060b0b7e21 */ /* 0x004fca0008000000 */
[----:B------:R-:W-:-:S04]  /*0270*/  FMNMX R11, RZ, R11, !PT ;  /* 0x0000000bff0b7209 */ /* 0x000fc80007800000 */
[----:B------:R-:W-:Y:S02]  /*0280*/  FMNMX R15, R11, 255, PT ;  /* 0x437f00000b0f7809 */ /* 0x000fe40003800000 */
[----:B------:R-:W-:-:S04]  /*0290*/  IADD3.X R11, PT, PT, R16, R3, RZ, P1, P2 ;  /* 0x00000003100b7210 */ /* 0x000fc80000fe44ff */
[----:B------:R-:W0:Y:S02]  /*02a0*/  F2I.U32.TRUNC.NTZ R15, R15 ;  /* 0x0000000f000f7305 */ /* 0x000e24000020f000 */
[----:B0-----:R0:W-:Y:S04]  /*02b0*/  STG.E.U8 desc[UR4][R10.64+-0x3], R15 ;  /* 0xfffffd0f0a007986 */ /* 0x0011e8000c101104 */
[----:B------:R-:W2:Y:S02]  /*02c0*/  LDG.E.U8 R16, desc[UR4][R6.64+-0x2] ;  /* 0xfffffe0406107981 */ /* 0x000ea4000c1e1100 */
[----:B--2---:R-:W-:-:S05]  /*02d0*/  I2FP.F32.U32 R16, R16 ;  /* 0x0000001000107245 */ /* 0x004fca0000201000 */
[----:B------:R-:W-:-:S04]  /*02e0*/  FADD R17, R16, -128 ;  /* 0xc300000010117421 */ /* 0x000fc80000000000 */
[----:B------:R-:W-:-:S04]  /*02f0*/  FFMA R17, R17, R12, 128 ;  /* 0x4300000011117423 */ /* 0x000fc8000000000c */
[----:B------:R-:W-:-:S05]  /*0300*/  FADD R17, R17, UR6 ;  /* 0x0000000611117e21 */ /* 0x000fca0008000000 */
[----:B------:R-:W-:-:S04]  /*0310*/  FMNMX R17, RZ, R17, !PT ;  /* 0x00000011ff117209 */ /* 0x000fc80007800000 */
[----:B------:R-:W-:-:S06]  /*0320*/  FMNMX R17, R17, 255, PT ;  /* 0x437f000011117809 */ /* 0x000fcc0003800000 */
[----:B------:R-:W1:Y:S02]  /*0330*/  F2I.U32.TRUNC.NTZ R17, R17 ;  /* 0x0000001100117305 */ /* 0x000e64000020f000 */
[----:B-1----:R1:W-:Y:S04]  /*0340*/  STG.E.U8 desc[UR4][R10.64+-0x2], R17 ;  /* 0xfffffe110a007986 */ /* 0x0023e8000c101104 */
[----:B------:R-:W2:Y:S02]  /*0350*/  LDG.E.U8 R16, desc[UR4][R6.64+-0x1] ;  /* 0xffffff0406107981 */ /* 0x000ea4000c1e1100 */
[----:B--2---:R-:W-:-:S05]  /*0360*/  I2FP.F32.U32 R16, R16 ;  /* 0x0000001000107245 */ /* 0x004fca0000201000 */
[----:B0-----:R-:W-:-:S04]  /*0370*/  FADD R15, R16, -128 ;  /* 0xc3000000100f7421 */ /* 0x001fc80000000000 */
[----:B------:R-:W-:-:S04]  /*0380*/  FFMA R15, R15, R12, 128 ;  /* 0x430000000f0f7423 */ /* 0x000fc8000000000c */
[----:B------:R-:W-:-:S05]  /*0390*/  FADD R15, R15, UR6 ;  /* 0x000000060f0f7e21 */ /* 0x000fca0008000000 */
[----:B------:R-:W-:-:S04]  /*03a0*/  FMNMX R15, RZ, R15, !PT ;  /* 0x0000000fff0f7209 */ /* 0x000fc80007800000 */
[----:B------:R-:W-:-:S06]  /*03b0*/  FMNMX R15, R15, 255, PT ;  /* 0x437f00000f0f7809 */ /* 0x000fcc0003800000 */
[----:B------:R-:W0:Y:S02]  /*03c0*/  F2I.U32.TRUNC.NTZ R15, R15 ;  /* 0x0000000f000f7305 */ /* 0x000e24000020f000 */
[----:B0-----:R0:W-:Y:S04]  /*03d0*/  STG.E.U8 desc[UR4][R10.64+-0x1], R15 ;  /* 0xffffff0f0a007986 */ /* 0x0011e8000c101104 */
[----:B------:R-:W2:Y:S02]  /*03e0*/  LDG.E.U8 R16, desc[UR4][R6.64] ;  /* 0x0000000406107981 */ /* 0x000ea4000c1e1100 */
[----:B--2---:R-:W-:-:S05]  /*03f0*/  I2FP.F32.U32 R16, R16 ;  /* 0x0000001000107245 */ /* 0x004fca0000201000 */
[----:B-1----:R-:W-:-:S04]  /*0400*/  FADD R17, R16, -128 ;  /* 0xc300000010117421 */ /* 0x002fc80000000000 */
        /* <DEDUP_REMOVED lines=33> */
[----:B------:R-:W2:Y:S01]  /*0620*/  LDG.E.U8 R16, desc[UR4][R6.64+0x4] ;  /* 0x0000040406107981 */ /* 0x000ea2000c1e1100 */
[----:B------:R-:W-:Y:S02]  /*0630*/  VIADD R14, R14, 0x8 ;  /* 0x000000080e0e7836 */ /* 0x000fe40000000000 */
[----:B------:R-:W-:-:S03]  /*0640*/  VIADD R13, R13, 0x8 ;  /* 0x000000080d0d7836 */ /* 0x000fc60000000000 */
[----:B------:R-:W-:Y:S02]  /*0650*/  ISETP.NE.AND P1, PT, R14, RZ, PT ;  /* 0x000000ff0e00720c */ /* 0x000fe40003f25270 */
[----:B--2---:R-:W-:-:S05]  /*0660*/  I2FP.F32.U32 R16, R16 ;  /* 0x0000001000107245 */ /* 0x004fca0000201000 */
[----:B-1----:R-:W-:-:S04]  /*0670*/  FADD R17, R16, -128 ;  /* 0xc300000010117421 */ /* 0x002fc80000000000 */
[----:B------:R-:W-:-:S04]  /*0680*/  FFMA R17, R17, R12, 128 ;  /* 0x4300000011117423 */ /* 0x000fc8000000000c */
[----:B------:R-:W-:-:S05]  /*0690*/  FADD R17, R17, UR6 ;  /* 0x0000000611117e21 */ /* 0x000fca0008000000 */
[----:B------:R-:W-:-:S04]  /*06a0*/  FMNMX R17, RZ, R17, !PT ;  /* 0x00000011ff117209 */ /* 0x000fc80007800000 */
[----:B------:R-:W-:-:S06]  /*06b0*/  FMNMX R17, R17, 255, PT ;  /* 0x437f000011117809 */ /* 0x000fcc0003800000 */
[----:B------:R-:W1:Y:S02]  /*06c0*/  F2I.U32.TRUNC.NTZ R17, R17 ;  /* 0x0000001100117305 */ /* 0x000e64000020f000 */
[----:B-1----:R0:W-:Y:S01]  /*06d0*/  STG.E.U8 desc[UR4][R10.64+0x4], R17 ;  /* 0x000004110a007986 */ /* 0x0021e2000c101104 */
[----:B------:R-:W-:Y:S05]  /*06e0*/  @P1 BRA `(.L_x_96) ;  /* 0xfffffff800bc1947 */ /* 0x000fea000383ffff */
.L_x_95:
[----:B0-----:R-:W-:Y:S05]  /*06f0*/  @!P0 EXIT ;  /* 0x000000000000894d */ /* 0x001fea0003800000 */
[----:B------:R-:W-:Y:S02]  /*0700*/  ISETP.GE.U32.AND P1, PT, R18, 0x4, PT ;  /* 0x000000041200780c */ /* 0x000fe40003f26070 */
[----:B------:R-:W-:-:S04]  /*0710*/  LOP3.LUT R12, R8, 0x3, RZ, 0xc0, !PT ;  /* 0x00000003080c7812 */ /* 0x000fc800078ec0ff */
[----:B------:R-:W-:-:S07]  /*0720*/  ISETP.NE.AND P0, PT, R12, RZ, PT ;  /* 0x000000ff0c00720c */ /* 0x000fce0003f05270 */
[----:B------:R-:W-:Y:S06]  /*0730*/  @!P1 BRA `(.L_x_97) ;  /* 0x0000000000b89947 */ /* 0x000fec0003800000 */
[----:B------:R-:W0:Y:S01]  /*0740*/  LDCU.128 UR8, c[0x0][0x380] ;  /* 0x00007000ff0877ac */ /* 0x000e220008000c00 */
[----:B------:R-:W-:Y:S01]  /*0750*/  IMAD.IADD R4, R9, 0x1, R0 ;  /* 0x0000000109047824 */ /* 0x000fe200078e0200 */
[----:B------:R-:W1:Y:S01]  /*0760*/  LDC R6, c[0x0][0x3a0] ;  /* 0x0000e800ff067b82 */ /* 0x000e620000000800 */
[----:B------:R-:W2:Y:S03]  /*0770*/  LDCU UR6, c[0x0][0x39c] ;  /* 0x00007380ff0677ac */ /* 0x000ea60008000800 */
[----:B------:R-:W-:Y:S02]  /*0780*/  SHF.R.S32.HI R10, RZ, 0x1f, R4 ;  /* 0x0000001fff0a7819 */ /* 0x000fe40000011404 */
[----:B0-----:R-:W-:-:S04]  /*0790*/  IADD3 R2, P1, PT, R4, UR10, RZ ;  /* 0x0000000a04027c10 */ /* 0x001fc8000ff3e0ff */
[----:B------:R-:W-:-:S05]  /*07a0*/  IADD3.X R3, PT, PT, R10, UR11, RZ, P1, !PT ;  /* 0x0000000b0a037c10 */ /* 0x000fca0008ffe4ff */
[----:B------:R-:W3:Y:S01]  /*07b0*/  LDG.E.U8 R5, desc[UR4][R2.64] ;  /* 0x0000000402057981 */ /* 0x000ee2000c1e1100 */
[----:B------:R-:W-:Y:S02]  /*07c0*/  IADD3 R4, P1, PT, R4, UR8, RZ ;  /* 0x0000000804047c10 */ /* 0x000fe4000ff3e0ff */
[----:B---3--:R-:W-:-:S05]  /*07d0*/  I2FP.F32.U32 R5, R5 ;  /* 0x0000000500057245 */ /* 0x008fca0000201000 */
[----:B------:R-:W-:-:S04]  /*07e0*/  FADD R5, R5, -128 ;  /* 0xc300000005057421 */ /* 0x000fc80000000000 */
[----:B-1----:R-:W-:-:S04]  /*07f0*/  FFMA R5, R5, R6, 128 ;  /* 0x4300000005057423 */ /* 0x002fc80000000006 */
[----:B--2---:R-:W-:-:S05]  /*0800*/  FADD R5, R5, UR6 ;  /* 0x0000000605057e21 */ /* 0x004fca0008000000 */
[----:B------:R-:W-:-:S04]  /*0810*/  FMNMX R5, RZ, R5, !PT ;  /* 0x00000005ff057209 */ /* 0x000fc80007800000 */
[----:B------:R-:W-:Y:S02]  /*0820*/  FMNMX R7, R5, 255, PT ;  /* 0x437f000005077809 */ /* 0x000fe40003800000 */
[----:B------:R-:W-:-:S04]  /*0830*/  IADD3.X R5, PT, PT, R10, UR9, RZ, P1, !PT ;  /* 0x000000090a057c10 */ /* 0x000fc80008ffe4ff */
        /* <DEDUP_REMOVED lines=21> */
[----:B------:R-:W-:Y:S01]  /*0990*/  VIADD R0, R0, 0x4 ;  /* 0x0000000400007836 */ /* 0x000fe20000000000 */
[----:B--2---:R-:W-:-:S05]  /*09a0*/  I2FP.F32.U32 R10, R10 ;  /* 0x0000000a000a7245 */ /* 0x004fca0000201000 */
[----:B-1----:R-:W-:-:S04]  /*09b0*/  FADD R11, R10, -128 ;  /* 0xc30000000a0b7421 */ /* 0x002fc80000000000 */
[----:B------:R-:W-:-:S04]  /*09c0*/  FFMA R11, R11, R6, 128 ;  /* 0x430000000b0b7423 */ /* 0x000fc80000000006 */
[----:B------:R-:W-:-:S05]  /*09d0*/  FADD R11, R11, UR6 ;  /* 0x000000060b0b7e21 */ /* 0x000fca0008000000 */
[----:B------:R-:W-:-:S04]  /*09e0*/  FMNMX R11, RZ, R11, !PT ;  /* 0x0000000bff0b7209 */ /* 0x000fc80007800000 */
[----:B------:R-:W-:-:S06]  /*09f0*/  FMNMX R11, R11, 255, PT ;  /* 0x437f00000b0b7809 */ /* 0x000fcc0003800000 */
[----:B------:R-:W1:Y:S02]  /*0a00*/  F2I.U32.TRUNC.NTZ R11, R11 ;  /* 0x0000000b000b7305 */ /* 0x000e64000020f000 */
[----:B-1----:R0:W-:Y:S02]  /*0a10*/  STG.E.U8 desc[UR4][R4.64+0x3], R11 ;  /* 0x0000030b04007986 */ /* 0x0021e4000c101104 */
.L_x_97:
[----:B------:R-:W-:Y:S05]  /*0a20*/  @!P0 EXIT ;  /* 0x000000000000894d */ /* 0x000fea0003800000 */
[----:B------:R-:W-:Y:S02]  /*0a30*/  ISETP.NE.AND P1, PT, R12, 0x1, PT ;  /* 0x000000010c00780c */ /* 0x000fe40003f25270 */
[----:B------:R-:W-:-:S04]  /*0a40*/  LOP3.LUT R8, R8, 0x1, RZ, 0xc0, !PT ;  /* 0x0000000108087812 */ /* 0x000fc800078ec0ff */
[----:B------:R-:W-:-:S07]  /*0a50*/  ISETP.NE.U32.AND P0, PT, R8, 0x1, PT ;  /* 0x000000010800780c */ /* 0x000fce0003f05070 */
[----:B------:R-:W-:Y:S06]  /*0a60*/  @!P1 BRA `(.L_x_98) ;  /* 0x0000000000709947 */ /* 0x000fec0003800000 */
[----:B------:R-:W1:Y:S01]  /*0a70*/  LDCU.128 UR8, c[0x0][0x380] ;  /* 0x00007000ff0877ac */ /* 0x000e620008000c00 */
[----:B0-----:R-:W-:Y:S01]  /*0a80*/  IMAD.IADD R5, R9, 0x1, R0 ;  /* 0x0000000109057824 */ /* 0x001fe200078e0200 */
[----:B------:R-:W0:Y:S01]  /*0a90*/  LDC R11, c[0x0][0x3a0] ;  /* 0x0000e800ff0b7b82 */ /* 0x000e220000000800 */
[----:B------:R-:W2:Y:S03]  /*0aa0*/  LDCU UR6, c[0x0][0x39c] ;  /* 0x00007380ff0677ac */ /* 0x000ea60008000800 */
[----:B------:R-:W-:Y:S02]  /*0ab0*/  SHF.R.S32.HI R8, RZ, 0x1f, R5 ;  /* 0x0000001fff087819 */ /* 0x000fe40000011405 */
[----:B-1----:R-:W-:-:S04]  /*0ac0*/  IADD3 R2, P1, PT, R5, UR10, RZ ;  /* 0x0000000a05027c10 */ /* 0x002fc8000ff3e0ff */
[----:B------:R-:W-:-:S05]  /*0ad0*/  IADD3.X R3, PT, PT, R8, UR11, RZ, P1, !PT ;  /* 0x0000000b08037c10 */ /* 0x000fca0008ffe4ff */
[----:B------:R-:W3:Y:S02]  /*0ae0*/  LDG.E.U8 R4, desc[UR4][R2.64] ;  /* 0x0000000402047981 */ /* 0x000ee4000c1e1100 */
[----:B---3--:R-:W-:-:S05]  /*0af0*/  I2FP.F32.U32 R4, R4 ;  /* 0x0000000400047245 */ /* 0x008fca0000201000 */
[----:B------:R-:W-:-:S04]  /*0b00*/  FADD R4, R4, -128 ;  /* 0xc300000004047421 */ /* 0x000fc80000000000 */
[----:B0-----:R-:W-:-:S04]  /*0b10*/  FFMA R4, R4, R11, 128 ;  /* 0x4300000004047423 */ /* 0x001fc8000000000b */
[----:B--2---:R-:W-:-:S05]  /*0b20*/  FADD R4, R4, UR6 ;  /* 0x0000000604047e21 */ /* 0x004fca0008000000 */
[----:B------:R-:W-:-:S04]  /*0b30*/  FMNMX R4, RZ, R4, !PT ;  /* 0x00000004ff047209 */ /* 0x000fc80007800000 */
[----:B------:R-:W-:Y:S02]  /*0b40*/  FMNMX R6, R4, 255, PT ;  /* 0x437f000004067809 */ /* 0x000fe40003800000 */
[----:B------:R-:W-:Y:S02]  /*0b50*/  IADD3 R4, P1, PT, R5, UR8, RZ ;  /* 0x0000000805047c10 */ /* 0x000fe4000ff3e0ff */
[----:B------:R-:W0:Y:S02]  /*0b60*/  F2I.U32.TRUNC.NTZ R7, R6 ;  /* 0x0000000600077305 */ /* 0x000e24000020f000 */
[----:B------:R-:W-:-:S05]  /*0b70*/  IADD3.X R5, PT, PT, R8, UR9, RZ, P1, !PT ;  /* 0x0000000908057c10 */ /* 0x000fca0008ffe4ff */
[----:B0-----:R1:W-:Y:S04]  /*0b80*/  STG.E.U8 desc[UR4][R4.64], R7 ;  /* 0x0000000704007986 */ /* 0x0013e8000c101104 */
[----:B------:R-:W2:Y:S01]  /*0b90*/  LDG.E.U8 R2, desc[UR4][R2.64+0x1] ;  /* 0x0000010402027981 */ /* 0x000ea2000c1e1100 */
[----:B------:R-:W-:Y:S01]  /*0ba0*/  VIADD R0, R0, 0x2 ;  /* 0x0000000200007836 */ /* 0x000fe20000000000 */
[----:B--2---:R-:W-:-:S05]  /*0bb0*/  I2FP.F32.U32 R8, R2 ;  /* 0x0000000200087245 */ /* 0x004fca0000201000 */
[----:B------:R-:W-:-:S04]  /*0bc0*/  FADD R8, R8, -128 ;  /* 0xc300000008087421 */ /* 0x000fc80000000000 */
[----:B------:R-:W-:-:S04]  /*0bd0*/  FFMA R8, R8, R11, 128 ;  /* 0x4300000008087423 */ /* 0x000fc8000000000b */
[----:B------:R-:W-:-:S05]  /*0be0*/  FADD R8, R8, UR6 ;  /* 0x0000000608087e21 */ /* 0x000fca0008000000 */
[----:B------:R-:W-:-:S04]  /*0bf0*/  FMNMX R8, RZ, R8, !PT ;  /* 0x00000008ff087209 */ /* 0x000fc80007800000 */
[----:B------:R-:W-:-:S04]  /*0c00*/  FMNMX R8, R8, 255, PT ;  /* 0x437f000008087809 */ /* 0x000fc80003800000 */
[----:B------:R-:W0:Y:S02]  /*0c10*/  F2I.U32.TRUNC.NTZ R11, R8 ;  /* 0x00000008000b7305 */ /* 0x000e24000020f000 */
[----:B0-----:R1:W-:Y:S02]  /*0c20*/  STG.E.U8 desc[UR4][R4.64+0x1], R11 ;  /* 0x0000010b04007986 */ /* 0x0013e4000c101104 */
.L_x_98:
[----:B------:R-:W-:Y:S05]  /*0c30*/  @P0 EXIT ;  /* 0x000000000000094d */ /* 0x000fea0003800000 */
[----:B------:R-:W2:Y:S01]  /*0c40*/  LDCU.128 UR8, c[0x0][0x380] ;  /* 0x00007000ff0877ac */ /* 0x000ea20008000c00 */
[----:B------:R-:W-:Y:S01]  /*0c50*/  IMAD.IADD R0, R9, 0x1, R0 ;  /* 0x0000000109007824 */ /* 0x000fe200078e0200 */
[----:B01----:R-:W0:Y:S01]  /*0c60*/  LDC R5, c[0x0][0x3a0] ;  /* 0x0000e800ff057b82 */ /* 0x003e220000000800 */
[----:B------:R-:W1:Y:S03]  /*0c70*/  LDCU UR6, c[0x0][0x39c] ;  /* 0x00007380ff0677ac */ /* 0x000e660008000800 */
[----:B------:R-:W-:Y:S02]  /*0c80*/  SHF.R.S32.HI R8, RZ, 0x1f, R0 ;  /* 0x0000001fff087819 */ /* 0x000fe40000011400 */
[----:B--2---:R-:W-:-:S04]  /*0c90*/  IADD3 R2, P0, PT, R0, UR10, RZ ;  /* 0x0000000a00027c10 */ /* 0x004fc8000ff1e0ff */
[----:B------:R-:W-:-:S05]  /*0ca0*/  IADD3.X R3, PT, PT, R8, UR11, RZ, P0, !PT ;  /* 0x0000000b08037c10 */ /* 0x000fca00087fe4ff */
[----:B------:R-:W2:Y:S02]  /*0cb0*/  LDG.E.U8 R2, desc[UR4][R2.64] ;  /* 0x0000000402027981 */ /* 0x000ea4000c1e1100 */
[----:B--2---:R-:W-:-:S05]  /*0cc0*/  I2FP.F32.U32 R4, R2 ;  /* 0x0000000200047245 */ /* 0x004fca0000201000 */
[----:B------:R-:W-:-:S04]  /*0cd0*/  FADD R4, R4, -128 ;  /* 0xc300000004047421 */ /* 0x000fc80000000000 */
[----:B0-----:R-:W-:-:S04]  /*0ce0*/  FFMA R4, R4, R5, 128 ;  /* 0x4300000004047423 */ /* 0x001fc80000000005 */
[----:B-1----:R-:W-:-:S05]  /*0cf0*/  FADD R4, R4, UR6 ;  /* 0x0000000604047e21 */ /* 0x002fca0008000000 */
[----:B------:R-:W-:-:S04]  /*0d00*/  FMNMX R4, RZ, R4, !PT ;  /* 0x00000004ff047209 */ /* 0x000fc80007800000 */
[----:B------:R-:W-:Y:S02]  /*0d10*/  FMNMX R6, R4, 255, PT ;  /* 0x437f000004067809 */ /* 0x000fe40003800000 */
[----:B------:R-:W-:Y:S02]  /*0d20*/  IADD3 R4, P0, PT, R0, UR8, RZ ;  /* 0x0000000800047c10 */ /* 0x000fe4000ff1e0ff */
[----:B------:R-:W0:Y:S02]  /*0d30*/  F2I.U32.TRUNC.NTZ R7, R6 ;  /* 0x0000000600077305 */ /* 0x000e24000020f000 */
[----:B------:R-:W-:-:S05]  /*0d40*/  IADD3.X R5, PT, PT, R8, UR9, RZ, P0, !PT ;  /* 0x0000000908057c10 */ /* 0x000fca00087fe4ff */
[----:B0-----:R-:W-:Y:S01]  /*0d50*/  STG.E.U8 desc[UR4][R4.64], R7 ;  /* 0x0000000704007986 */ /* 0x001fe2000c101104 */
[----:B------:R-:W-:Y:S05]  /*0d60*/  EXIT ;  /* 0x000000000000794d */ /* 0x000fea0003800000 */
.L_x_99:
        /* <DEDUP_REMOVED lines=9> */
.L_x_121:


//--------------------- .text._Z14rgbToYuvKernelPhS_S_PKhii --------------------------
	.section	.text._Z14rgbToYuvKernelPhS_S_PKhii,"ax",@progbits
	.align	128
        .global         _Z14rgbToYuvKernelPhS_S_PKhii
        .type           _Z14rgbToYuvKernelPhS_S_PKhii,@function
        .size           _Z14rgbToYuvKernelPhS_S_PKhii,(.L_x_122 - _Z14rgbToYuvKernelPhS_S_PKhii)
        .other          _Z14rgbToYuvKernelPhS_S_PKhii,@"STO_CUDA_ENTRY STV_DEFAULT"
_Z14rgbToYuvKernelPhS_S_PKhii:
.text._Z14rgbToYuvKernelPhS_S_PKhii:
        /* <DEDUP_REMOVED lines=13> */
[----:B------:R-:W0:Y:S01]  /*00d0*/  LDCU.64 UR4, c[0x0][0x398] ;  /* 0x00007300ff0477ac */ /* 0x000e220008000a00 */
[----:B------:R-:W-:Y:S01]  /*00e0*/  IMAD R10, R0, UR8, R5 ;  /* 0x00000008000a7c24 */ /* 0x000fe2000f8e0205 */
[----:B------:R-:W1:Y:S03]  /*00f0*/  LDCU.64 UR6, c[0x0][0x358] ;  /* 0x00006b00ff0677ac */ /* 0x000e660008000a00 */
[----:B------:R-:W-:-:S05]  /*0100*/  IMAD R3, R10, 0x3, RZ ;  /* 0x000000030a037824 */ /* 0x000fca00078e02ff */
[----:B0-----:R-:W-:-:S04]  /*0110*/  IADD3 R2, P0, PT, R3, UR4, RZ ;  /* 0x0000000403027c10 */ /* 0x001fc8000ff1e0ff */
[----:B------:R-:W-:Y:S01]  /*0120*/  LEA.HI.X.SX32 R3, R3, UR5, 0x1, P0 ;  /* 0x0000000503037c11 */ /* 0x000fe200080f0eff */
[----:B------:R-:W0:Y:S04]  /*0130*/  LDCU.64 UR4, c[0x0][0x380] ;  /* 0x00007000ff0477ac */ /* 0x000e280008000a00 */
[----:B-1----:R-:W2:Y:S04]  /*0140*/  LDG.E.U8 R6, desc[UR6][R2.64+0x1] ;  /* 0x0000010602067981 */ /* 0x002ea8000c1e1100 */
[----:B------:R-:W3:Y:S04]  /*0150*/  LDG.E.U8 R4, desc[UR6][R2.64] ;  /* 0x0000000602047981 */ /* 0x000ee8000c1e1100 */
[----:B------:R1:W4:Y:S02]  /*0160*/  LDG.E.U8 R7, desc[UR6][R2.64+0x2] ;  /* 0x0000020602077981 */ /* 0x000324000c1e1100 */
[----:B-1----:R-:W-:-:S02]  /*0170*/  LOP3.LUT R3, R5, 0x1, R0, 0xc8, !PT ;  /* 0x0000000105037812 */ /* 0x002fc400078ec800 */
[C---:B0-----:R-:W-:Y:S02]  /*0180*/  IADD3 R2, P1, PT, R10.reuse, UR4, RZ ;  /* 0x000000040a027c10 */ /* 0x041fe4000ff3e0ff */
[----:B------:R-:W-:Y:S02]  /*0190*/  ISETP.NE.U32.AND P0, PT, R3, 0x1, PT ;  /* 0x000000010300780c */ /* 0x000fe40003f05070 */
[----:B------:R-:W-:Y:S02]  /*01a0*/  LEA.HI.X.SX32 R3, R10, UR5, 0x1, P1 ;  /* 0x000000050a037c11 */ /* 0x000fe400088f0eff */
[----:B--2---:R-:W-:Y:S02]  /*01b0*/  I2FP.F32.U32 R6, R6 ;  /* 0x0000000600067245 */ /* 0x004fe40000201000 */
[----:B---3--:R-:W-:-:S03]  /*01c0*/  I2FP.F32.U32 R4, R4 ;  /* 0x0000000400047245 */ /* 0x008fc60000201000 */
[C---:B------:R-:W-:Y:S01]  /*01d0*/  FMUL R9, R6.reuse, 0.58700001239776611328 ;  /* 0x3f1645a206097820 */ /* 0x040fe20000400000 */
[----:B------:R-:W-:Y:S01]  /*01e0*/  FMUL R11, R6, -0.4189999997615814209 ;  /* 0xbed6872b060b7820 */ /* 0x000fe20000400000 */
[----:B----4-:R-:W-:Y:S02]  /*01f0*/  I2FP.F32.U32 R7, R7 ;  /* 0x0000000700077245 */ /* 0x010fe40000201000 */
[----:B------:R-:W-:Y:S01]  /*0200*/  FFMA R8, R4, 0.29899999499320983887, R9 ;  /* 0x3e99168704087823 */ /* 0x000fe20000000009 */
[----:B------:R-:W-:-:S03]  /*0210*/  FMUL R9, R6, -0.3310000002384185791 ;  /* 0xbea978d506097820 */ /* 0x000fc60000400000 */
[----:B------:R-:W-:Y:S01]  /*0220*/  FFMA R8, R7, 0.11400000005960464478, R8 ;  /* 0x3de978d507087823 */ /* 0x000fe20000000008 */
[C---:B------:R-:W-:Y:S01]  /*0230*/  FFMA R6, R4.reuse, -0.1689999997615814209, R9 ;  /* 0xbe2d0e5604067823 */ /* 0x040fe20000000009 */
[----:B------:R-:W-:-:S03]  /*0240*/  FFMA R4, R4, 0.5, R11 ;  /* 0x3f00000004047823 */ /* 0x000fc6000000000b */
[----:B------:R-:W-:Y:S01]  /*0250*/  FMNMX R8, RZ, R8, !PT ;  /* 0x00000008ff087209 */ /* 0x000fe20007800000 */
[----:B------:R-:W-:-:S03]  /*0260*/  FFMA R6, R7, 0.5, R6 ;  /* 0x3f00000007067823 */ /* 0x000fc60000000006 */
[----:B------:R-:W-:-:S04]  /*0270*/  FMNMX R8, R8, 255, PT ;  /* 0x437f000008087809 */ /* 0x000fc80003800000 */
[----:B------:R-:W0:Y:S02]  /*0280*/  F2I.U32.TRUNC.NTZ R13, R8 ;  /* 0x00000008000d7305 */ /* 0x000e24000020f000 */
[----:B0-----:R0:W-:Y:S01]  /*0290*/  STG.E.U8 desc[UR6][R2.64], R13 ;  /* 0x0000000d02007986 */ /* 0x0011e2000c101106 */
[----:B------:R-:W-:Y:S05]  /*02a0*/  @!P0 EXIT ;  /* 0x000000000000894d */ /* 0x000fea0003800000 */
[----:B------:R-:W-:Y:S01]  /*02b0*/  FFMA R4, R7, -0.081000000238418579102, R4 ;  /* 0xbda5e35407047823 */ /* 0x000fe20000000004 */
[----:B------:R-:W-:Y:S01]  /*02c0*/  FADD R6, R6, 128 ;  /* 0x4300000006067421 */ /* 0x000fe20000000000 */
[----:B------:R-:W0:Y:S01]  /*02d0*/  LDCU.64 UR10, c[0x0][0x388] ;  /* 0x00007100ff0a77ac */ /* 0x000e220008000a00 */
[----:B------:R-:W-:Y:S01]  /*02e0*/  LEA.HI R5, R5, R5, RZ, 0x1 ;  /* 0x0000000505057211 */ /* 0x000fe200078f08ff */
[----:B------:R-:W-:Y:S01]  /*02f0*/  FADD R4, R4, 128 ;  /* 0x4300000004047421 */ /* 0x000fe20000000000 */
[----:B------:R-:W-:Y:S01]  /*0300*/  SHF.R.U32.HI R0, RZ, 0x1, R0 ;  /* 0x00000001ff007819 */ /* 0x000fe20000011600 */
[----:B------:R-:W1:Y:S01]  /*0310*/  LDCU.64 UR12, c[0x0][0x390] ;  /* 0x00007200ff0c77ac */ /* 0x000e620008000a00 */
[----:B------:R-:W-:Y:S02]  /*0320*/  FMNMX R6, RZ, R6, !PT ;  /* 0x00000006ff067209 */ /* 0x000fe40007800000 */
[----:B------:R-:W-:Y:S01]  /*0330*/  FMNMX R4, RZ, R4, !PT ;  /* 0x00000004ff047209 */ /* 0x000fe20007800000 */
[----:B------:R-:W-:Y:S01]  /*0340*/  ULEA.HI UR4, UR8, UR8, URZ, 0x1 ;  /* 0x0000000808047291 */ /* 0x000fe2000f8f08ff */
[----:B------:R-:W-:-:S02]  /*0350*/  SHF.R.S32.HI R5, RZ, 0x1, R5 ;  /* 0x00000001ff057819 */ /* 0x000fc40000011405 */
[----:B------:R-:W-:Y:S01]  /*0360*/  FMNMX R6, R6, 255, PT ;  /* 0x437f000006067809 */ /* 0x000fe20003800000 */
[----:B------:R-:W-:Y:S01]  /*0370*/  USHF.R.S32.HI UR4, URZ, 0x1, UR4 ;  /* 0x00000001ff047899 */ /* 0x000fe20008011404 */
[----:B------:R-:W-:Y:S02]  /*0380*/  FMNMX R8, R4, 255, PT ;  /* 0x437f000004087809 */ /* 0x000fe40003800000 */
[----:B------:R-:W2:Y:S03]  /*0390*/  F2I.U32.TRUNC.NTZ R7, R6 ;  /* 0x0000000600077305 */ /* 0x000ea6000020f000 */
[----:B------:R-:W-:-:S05]  /*03a0*/  IMAD R5, R0, UR4, R5 ;  /* 0x0000000400057c24 */ /* 0x000fca000f8e0205 */
[----:B------:R-:W3:Y:S01]  /*03b0*/  F2I.U32.TRUNC.NTZ R9, R8 ;  /* 0x0000000800097305 */ /* 0x000ee2000020f000 */
[----:B------:R-:W-:Y:S02]  /*03c0*/  SHF.R.S32.HI R0, RZ, 0x1f, R5 ;  /* 0x0000001fff007819 */ /* 0x000fe40000011405 */
[C---:B0-----:R-:W-:Y:S02]  /*03d0*/  IADD3 R2, P0, PT, R5.reuse, UR10, RZ ;  /* 0x0000000a05027c10 */ /* 0x041fe4000ff1e0ff */
[----:B-1----:R-:W-:Y:S02]  /*03e0*/  IADD3 R4, P1, PT, R5, UR12, RZ ;  /* 0x0000000c05047c10 */ /* 0x002fe4000ff3e0ff */
[C---:B------:R-:W-:Y:S02]  /*03f0*/  IADD3.X R3, PT, PT, R0.reuse, UR11, RZ, P0, !PT ;  /* 0x0000000b00037c10 */ /* 0x040fe400087fe4ff */
[----:B------:R-:W-:-:S03]  /*0400*/  IADD3.X R5, PT, PT, R0, UR13, RZ, P1, !PT ;  /* 0x0000000d00057c10 */ /* 0x000fc60008ffe4ff */
[----:B--2---:R-:W-:Y:S04]  /*0410*/  STG.E.U8 desc[UR6][R2.64], R7 ;  /* 0x0000000702007986 */ /* 0x004fe8000c101106 */
[----:B---3--:R-:W-:Y:S01]  /*0420*/  STG.E.U8 desc[UR6][R4.64], R9 ;  /* 0x0000000904007986 */ /* 0x008fe2000c101106 */
[----:B------:R-:W-:Y:S05]  /*0430*/  EXIT ;  /* 0x000000000000794d */ /* 0x000fea0003800000 */
.L_x_100:
        /* <DEDUP_REMOVED lines=12> */
.L_x_122:


//--------------------- .text._Z15nv12ToRgbKernelPhPKhS1_ii --------------------------
	.section	.text._Z15nv12ToRgbKernelPhPKhS1_ii,"ax",@progbits
	.align	128
        .global         _Z15nv12ToRgbKernelPhPKhS1_ii
        .type           _Z15nv12ToRgbKernelPhPKhS1_ii,@function
        .size           _Z15nv12ToRgbKernelPhPKhS1_ii,(.L_x_123 - _Z15nv12ToRgbKernelPhPKhS1_ii)
        .other          _Z15nv12ToRgbKernelPhPKhS1_ii,@"STO_CUDA_ENTRY STV_DEFAULT"
_Z15nv12ToRgbKernelPhPKhS1_ii:
.text._Z15nv12ToRgbKernelPhPKhS1_ii:
        /* <DEDUP_REMOVED lines=14> */
[----:B------:R-:W-:Y:S01]  /*00e0*/  LEA.HI R4, R0, R0, RZ, 0x1 ;  /* 0x0000000000047211 */ /* 0x000fe200078f08ff */
[----:B------:R-:W-:Y:S01]  /*00f0*/  IMAD R0, R3, UR6, R0 ;  /* 0x0000000603007c24 */ /* 0x000fe2000f8e0200 */
[----:B------:R-:W-:Y:S01]  /*0100*/  SHF.R.U32.HI R2, RZ, 0x1, R3 ;  /* 0x00000001ff027819 */ /* 0x000fe20000011603 */
[----:B------:R-:W1:Y:S01]  /*0110*/  LDCU.128 UR12, c[0x0][0x380] ;  /* 0x00007000ff0c77ac */ /* 0x000e620008000c00 */
[----:B------:R-:W-:Y:S01]  /*0120*/  LOP3.LUT R5, R4, 0xfffffffe, RZ, 0xc0, !PT ;  /* 0xfffffffe04057812 */ /* 0x000fe200078ec0ff */
[----:B------:R-:W2:Y:S04]  /*0130*/  LDCU.64 UR4, c[0x0][0x358] ;  /* 0x00006b00ff0477ac */ /* 0x000ea80008000a00 */
[----:B------:R-:W-:-:S05]  /*0140*/  IMAD R5, R2, UR6, R5 ;  /* 0x0000000602057c24 */ /* 0x000fca000f8e0205 */
[C---:B0-----:R-:W-:Y:S02]  /*0150*/  IADD3 R2, P1, PT, R5.reuse, UR8, RZ ;  /* 0x0000000805027c10 */ /* 0x041fe4000ff3e0ff */
[C---:B-1----:R-:W-:Y:S02]  /*0160*/  IADD3 R4, P0, PT, R0.reuse, UR14, RZ ;  /* 0x0000000e00047c10 */ /* 0x042fe4000ff1e0ff */
[----:B------:R-:W-:Y:S02]  /*0170*/  LEA.HI.X.SX32 R3, R5, UR9, 0x1, P1 ;  /* 0x0000000905037c11 */ /* 0x000fe400088f0eff */
[----:B------:R-:W-:-:S03]  /*0180*/  LEA.HI.X.SX32 R5, R0, UR15, 0x1, P0 ;  /* 0x0000000f00057c11 */ /* 0x000fc600080f0eff */
[----:B--2---:R-:W2:Y:S04]  /*0190*/  LDG.E.U8 R6, desc[UR4][R2.64] ;  /* 0x0000000402067981 */ /* 0x004ea8000c1e1100 */
[----:B------:R0:W3:Y:S04]  /*01a0*/  LDG.E.U8 R8, desc[UR4][R2.64+0x1] ;  /* 0x0000010402087981 */ /* 0x0000e8000c1e1100 */
[----:B------:R-:W4:Y:S01]  /*01b0*/  LDG.E.U8 R4, desc[UR4][R4.64] ;  /* 0x0000000404047981 */ /* 0x000f22000c1e1100 */
[----:B------:R-:W-:-:S05]  /*01c0*/  IMAD R0, R0, 0x3, RZ ;  /* 0x0000000300007824 */ /* 0x000fca00078e02ff */
[----:B0-----:R-:W-:-:S04]  /*01d0*/  IADD3 R2, P0, PT, R0, UR12, RZ ;  /* 0x0000000c00027c10 */ /* 0x001fc8000ff1e0ff */
[----:B------:R-:W-:Y:S02]  /*01e0*/  LEA.HI.X.SX32 R3, R0, UR13, 0x1, P0 ;  /* 0x0000000d00037c11 */ /* 0x000fe400080f0eff */
[----:B--2---:R-:W-:Y:S02]  /*01f0*/  I2FP.F32.U32 R7, R6 ;  /* 0x0000000600077245 */ /* 0x004fe40000201000 */
[----:B---3--:R-:W-:-:S03]  /*0200*/  I2FP.F32.U32 R8, R8 ;  /* 0x0000000800087245 */ /* 0x008fc60000201000 */
[----:B------:R-:W-:Y:S01]  /*0210*/  FADD R7, R7, -128 ;  /* 0xc300000007077421 */ /* 0x000fe20000000000 */
[----:B----4-:R-:W-:Y:S01]  /*0220*/  I2FP.F32.U32 R6, R4 ;  /* 0x0000000400067245 */ /* 0x010fe20000201000 */
[----:B------:R-:W-:-:S04]  /*0230*/  FADD R9, R8, -128 ;  /* 0xc300000008097421 */ /* 0x000fc80000000000 */
[C-C-:B------:R-:W-:Y:S01]  /*0240*/  FFMA R8, R7.reuse, -0.34400001168251037598, R6.reuse ;  /* 0xbeb020c507087823 */ /* 0x140fe20000000006 */
[--C-:B------:R-:W-:Y:S01]  /*0250*/  FFMA R10, R7, 1.7719999551773071289, R6.reuse ;  /* 0x3fe2d0e5070a7823 */ /* 0x100fe20000000006 */
[C---:B------:R-:W-:Y:S02]  /*0260*/  FFMA R6, R9.reuse, 1.4019999504089355469, R6 ;  /* 0x3fb374bc09067823 */ /* 0x040fe40000000006 */
[----:B------:R-:W-:Y:S02]  /*0270*/  FFMA R8, R9, -0.71399998664855957031, R8 ;  /* 0xbf36c8b409087823 */ /* 0x000fe40000000008 */
[----:B------:R-:W-:Y:S02]  /*0280*/  FMNMX R10, RZ, R10, !PT ;  /* 0x0000000aff0a7209 */ /* 0x000fe40007800000 */
[----:B------:R-:W-:Y:S02]  /*0290*/  FMNMX R6, RZ, R6, !PT ;  /* 0x00000006ff067209 */ /* 0x000fe40007800000 */
[----:B------:R-:W-:-:S02]  /*02a0*/  FMNMX R8, RZ, R8, !PT ;  /* 0x00000008ff087209 */ /* 0x000fc40007800000 */
        /* <DEDUP_REMOVED lines=10> */
.L_x_101:
        /* <DEDUP_REMOVED lines=11> */
.L_x_123:


//--------------------- .nv.global.init           --------------------------
	.section	.nv.global.init,"aw",@progbits
	.align	4
.nv.global.init:
	.type		__cudart_i2opi_f,@object
	.size		__cudart_i2opi_f,(.L_2 - __cudart_i2opi_f)
__cudart_i2opi_f:
        /*0000*/ 	.byte	0x41, 0x90, 0x43, 0x3c, 0x99, 0x95, 0x62, 0xdb, 0xc0, 0xdd, 0x34, 0xf5, 0xd1, 0x57, 0x27, 0xfc
        /*0010*/ 	.byte	0x29, 0x15, 0x44, 0x4e, 0x6e, 0x83, 0xf9, 0xa2
.L_2:


//--------------------- .nv.shared._Z15equalizerKernelP6float2iifff --------------------------
	.section	.nv.shared._Z15equalizerKernelP6float2iifff,"aw",@nobits
	.sectionflags	@""
	.align	16
	.zero		1024


//--------------------- .nv.shared.reserved.0     --------------------------
	.section	.nv.shared.reserved.0,"aw",@nobits
	.weak		__nv_reservedSMEM_offset_0_alias
	.size		__nv_reservedSMEM_offset_0_alias, 0, 64
	.other		__nv_reservedSMEM_offset_0_alias,@"STO_CUDA_RESERVED_SHARED STV_DEFAULT"
__nv_reservedSMEM_offset_0_alias:
	.zero		0
	.zero		64


//--------------------- .nv.shared._Z23spectrumMagnitudeKernelPfPK6float2i --------------------------
	.section	.nv.shared._Z23spectrumMagnitudeKernelPfPK6float2i,"aw",@nobits
	.sectionflags	@""
	.align	16
	.zero		1024


//--------------------- .nv.shared._Z20audioFirFilterKernelPfPKfi --------------------------
	.section	.nv.shared._Z20audioFirFilterKernelPfPKfi,"aw",@nobits
	.sectionflags	@""
	.align	16
	.zero		1024


//--------------------- .nv.shared._Z18audioLowPassKernelPfPKfif --------------------------
	.section	.nv.shared._Z18audioLowPassKernelPfPKfif,"aw",@nobits
	.sectionflags	@""
	.align	16
	.zero		1024


//--------------------- .nv.shared._Z19audioSoftClipKernelPfPKfif --------------------------
	.section	.nv.shared._Z19audioSoftClipKernelPfPKfif,"aw",@nobits
	.sectionflags	@""
	.align	16
	.zero		1024


//--------------------- .nv.shared._Z15audioGainKernelPfPKfif --------------------------
	.section	.nv.shared._Z15audioGainKernelPfPKfif,"aw",@nobits
	.sectionflags	@""
	.align	16
	.zero		1024


//--------------------- .nv.shared._Z21bilateralFilterKernelPhPKhiiiff --------------------------
	.section	.nv.shared._Z21bilateralFilterKernelPhPKhiiiff,"aw",@nobits
	.sectionflags	@""
	.align	16
	.zero		1024


//--------------------- .nv.shared._Z16motionBlurKernelPhPKhiiif --------------------------
	.section	.nv.shared._Z16motionBlurKernelPhPKhiiif,"aw",@nobits
	.sectionflags	@""
	.align	16
	.zero		1024


//--------------------- .nv.shared._Z13sharpenKernelPhPKhiif --------------------------
	.section	.nv.shared._Z13sharpenKernelPhPKhiif,"aw",@nobits
	.sectionflags	@""
	.align	16
	.zero		1024


//--------------------- .nv.shared._Z20gaussianBlurVerticalPhPKhii --------------------------
	.section	.nv.shared._Z20gaussianBlurVerticalPhPKhii,"aw",@nobits
	.sectionflags	@""
	.align	16
	.zero		1024


//--------------------- .nv.shared._Z22gaussianBlurHorizontalPhPKhii --------------------------
	.section	.nv.shared._Z22gaussianBlurHorizontalPhPKhii,"aw",@nobits
	.sectionflags	@""
	.align	16
	.zero		1024


//--------------------- .nv.shared._Z14applyLutKernelPhPKhS1_ii --------------------------
	.section	.nv.shared._Z14applyLutKernelPhPKhS1_ii,"aw",@nobits
	.sectionflags	@""
	.align	16
	.zero		1024


//--------------------- .nv.shared._Z22colorTemperatureKernelPhPKhiif --------------------------
	.section	.nv.shared._Z22colorTemperatureKernelPhPKhiif,"aw",@nobits
	.sectionflags	@""
	.align	16
	.zero		1024


//--------------------- .nv.shared._Z16saturationKernelPhPKhiif --------------------------
	.section	.nv.shared._Z16saturationKernelPhPKhiif,"aw",@nobits
	.sectionflags	@""
	.align	16
	.zero		1024


//--------------------- .nv.shared._Z24brightnessContrastKernelPhPKhiiiff --------------------------
	.section	.nv.shared._Z24brightnessContrastKernelPhPKhiiiff,"aw",@nobits
	.sectionflags	@""
	.align	16
	.zero		1024


//--------------------- .nv.shared._Z14rgbToYuvKernelPhS_S_PKhii --------------------------
	.section	.nv.shared._Z14rgbToYuvKernelPhS_S_PKhii,"aw",@nobits
	.sectionflags	@""
	.align	16
	.zero		1024


//--------------------- .nv.shared._Z15nv12ToRgbKernelPhPKhS1_ii --------------------------
	.section	.nv.shared._Z15nv12ToRgbKernelPhPKhS1_ii,"aw",@nobits
	.sectionflags	@""
	.align	16
	.zero		1024


//--------------------- .nv.constant0._Z15equalizerKernelP6float2iifff --------------------------
	.section	.nv.constant0._Z15equalizerKernelP6float2iifff,"a",@progbits
	.sectionflags	@""
	.align	4
.nv.constant0._Z15equalizerKernelP6float2iifff:
	.zero		924


//--------------------- .nv.constant0._Z23spectrumMagnitudeKernelPfPK6float2i --------------------------
	.section	.nv.constant0._Z23spectrumMagnitudeKernelPfPK6float2i,"a",@progbits
	.sectionflags	@""
	.align	4
.nv.constant0._Z23spectrumMagnitudeKernelPfPK6float2i:
	.zero		916


//--------------------- .nv.constant0._Z20audioFirFilterKernelPfPKfi --------------------------
	.section	.nv.constant0._Z20audioFirFilterKernelPfPKfi,"a",@progbits
	.sectionflags	@""
	.align	4
.nv.constant0._Z20audioFirFilterKernelPfPKfi:
	.zero		916


//--------------------- .nv.constant0._Z18audioLowPassKernelPfPKfif --------------------------
	.section	.nv.constant0._Z18audioLowPassKernelPfPKfif,"a",@progbits
	.sectionflags	@""
	.align	4
.nv.constant0._Z18audioLowPassKernelPfPKfif:
	.zero		920


//--------------------- .nv.constant0._Z19audioSoftClipKernelPfPKfif --------------------------
	.section	.nv.constant0._Z19audioSoftClipKernelPfPKfif,"a",@progbits
	.sectionflags	@""
	.align	4
.nv.constant0._Z19audioSoftClipKernelPfPKfif:
	.zero		920


//--------------------- .nv.constant0._Z15audioGainKernelPfPKfif --------------------------
	.section	.nv.constant0._Z15audioGainKernelPfPKfif,"a",@progbits
	.sectionflags	@""
	.align	4
.nv.constant0._Z15audioGainKernelPfPKfif:
	.zero		920


//--------------------- .nv.constant0._Z21bilateralFilterKernelPhPKhiiiff --------------------------
	.section	.nv.constant0._Z21bilateralFilterKernelPhPKhiiiff,"a",@progbits
	.sectionflags	@""
	.align	4
.nv.constant0._Z21bilateralFilterKernelPhPKhiiiff:
	.zero		932


//--------------------- .nv.constant0._Z16motionBlurKernelPhPKhiiif --------------------------
	.section	.nv.constant0._Z16motionBlurKernelPhPKhiiif,"a",@progbits
	.sectionflags	@""
	.align	4
.nv.constant0._Z16motionBlurKernelPhPKhiiif:
	.zero		928


//--------------------- .nv.constant0._Z13sharpenKernelPhPKhiif --------------------------
	.section	.nv.constant0._Z13sharpenKernelPhPKhiif,"a",@progbits
	.sectionflags	@""
	.align	4
.nv.constant0._Z13sharpenKernelPhPKhiif:
	.zero		924


//--------------------- .nv.constant0._Z20gaussianBlurVerticalPhPKhii --------------------------
	.section	.nv.constant0._Z20gaussianBlurVerticalPhPKhii,"a",@progbits
	.sectionflags	@""
	.align	4
.nv.constant0._Z20gaussianBlurVerticalPhPKhii:
	.zero		920


//--------------------- .nv.constant0._Z22gaussianBlurHorizontalPhPKhii --------------------------
	.section	.nv.constant0._Z22gaussianBlurHorizontalPhPKhii,"a",@progbits
	.sectionflags	@""
	.align	4
.nv.constant0._Z22gaussianBlurHorizontalPhPKhii:
	.zero		920


//--------------------- .nv.constant0._Z14applyLutKernelPhPKhS1_ii --------------------------
	.section	.nv.constant0._Z14applyLutKernelPhPKhS1_ii,"a",@progbits
	.sectionflags	@""
	.align	4
.nv.constant0._Z14applyLutKernelPhPKhS1_ii:
	.zero		928


//--------------------- .nv.constant0._Z22colorTemperatureKernelPhPKhiif --------------------------
	.section	.nv.constant0._Z22colorTemperatureKernelPhPKhiif,"a",@progbits
	.sectionflags	@""
	.align	4
.nv.constant0._Z22colorTemperatureKernelPhPKhiif:
	.zero		924


//--------------------- .nv.constant0._Z16saturationKernelPhPKhiif --------------------------
	.section	.nv.constant0._Z16saturationKernelPhPKhiif,"a",@progbits
	.sectionflags	@""
	.align	4
.nv.constant0._Z16saturationKernelPhPKhiif:
	.zero		924


//--------------------- .nv.constant0._Z24brightnessContrastKernelPhPKhiiiff --------------------------
	.section	.nv.constant0._Z24brightnessContrastKernelPhPKhiiiff,"a",@progbits
	.sectionflags	@""
	.align	4
.nv.constant0._Z24brightnessContrastKernelPhPKhiiiff:
	.zero		932


//--------------------- .nv.constant0._Z14rgbToYuvKernelPhS_S_PKhii --------------------------
	.section	.nv.constant0._Z14rgbToYuvKernelPhS_S_PKhii,"a",@progbits
	.sectionflags	@""
	.align	4
.nv.constant0._Z14rgbToYuvKernelPhS_S_PKhii:
	.zero		936


//--------------------- .nv.constant0._Z15nv12ToRgbKernelPhPKhS1_ii --------------------------
	.section	.nv.constant0._Z15nv12ToRgbKernelPhPKhS1_ii,"a",@progbits
	.sectionflags	@""
	.align	4
.nv.constant0._Z15nv12ToRgbKernelPhPKhS1_ii:
	.zero		928


//--------------------- SYMBOLS --------------------------

	.type		.nv.reservedSmem.offset0,@object
	.size		.nv.reservedSmem.offset0,0x4
	.type		.nv.reservedSmem.cap,@object
	.size		.nv.reservedSmem.cap,0x4
